	.target	sm_100a

	.elftype	@"ET_EXEC"


//--------------------- .note.nv.tkinfo           --------------------------
	.section	.note.nv.tkinfo,"",@"SHT_NOTE"
	.sectionflags	@"SHF_NOTE_NV_TKINFO"
	.tkinfo
        /*0018*/ 	.word	0x00000002
        /*0030*/ 	.string	""
        /*0030*/ 	.string	"ptxas"
        /*0030*/ 	.string	"Cuda compilation tools, release 13.0, V13.0.88"
        /*0030*/ 	.string	"Build cuda_13.0.r13.0/compiler.36424714_0"
        /*0030*/ 	.string	"-arch sm_100a -m 64 "



//--------------------- .note.nv.cuinfo           --------------------------
	.section	.note.nv.cuinfo,"",@"SHT_NOTE"
	.sectionflags	@"SHF_NOTE_NV_CUINFO"
        /*0018*/ 	.short	0x0002
        /*001a*/ 	.short	0x0064
        /*001c*/ 	.short	0x0082
	.zero		2


//--------------------- .nv.info                  --------------------------
	.section	.nv.info,"",@"SHT_CUDA_INFO"
	.align	4


	//----- nvinfo : EIATTR_REGCOUNT
	.align		4
        /*0000*/ 	.byte	0x04, 0x2f
        /*0002*/ 	.short	(.L_19 - .L_18)
	.align		4
.L_18:
        /*0004*/ 	.word	index@(_ZN7cutlass13device_kernelINS_4gemm6kernel13GemmUniversalIN4cute5tupleIJiiiiEEENS1_10collective13CollectiveMmaINS1_46MainloopSm100TmaUmmaWarpSpecializedBlockScaledILi4ELi2ELi2ENS5_IJNS4_1CILi2EEENSA_ILi1EEESC_EEEEENS5_IJNSA_ILi128EEENSA_ILi64EEENSA_ILi256EEEEEENS5_IJNS_12float_e4m3_tENS_13float_ue8m0_tEEEENS5_IJNS5_IJlSC_lEEENS4_6LayoutINS5_IJNS5_IJNS5_IJNSA_ILi32EEENSA_ILi4EEEEEEiEEESR_NS5_IJSC_iEEEEEENS5_IJNS5_IJNS5_IJNSA_ILi16EEESP_EEEiEEENS5_IJNS5_IJNSA_ILi0EEESC_EEENSA_ILi512EEEEEENS5_IJSX_iEEEEEEEEEEESL_S14_NS4_8TiledMMAINS4_8MMA_AtomIJNS4_21SM100_MMA_MXF8F6F4_SSISJ_SJ_fSK_Li128ELi64ELNS4_4UMMA5MajorE0ELS19_0ELNS18_7ScaleInE0ELS1A_0EEEEEENSN_INS5_IJSC_SC_SC_EEENS5_IJSX_SX_SX_EEEEENS5_IJNS4_10UnderscoreES1G_S1G_EEEEENS5_IJNS4_13SM90_TMA_LOADES1J_EEENS5_IJNS4_14ComposedLayoutINS4_7SwizzleILi3ELi4ELi3EEENS4_18smem_ptr_flag_bitsILi8EEENSN_INS5_IJNSA_ILi8EEESF_EEENS5_IJSF_SC_EEEEEEENSN_INS5_IJNS5_IJNS5_IJSQ_SC_EEENS5_IJSO_SC_EEEEEESC_NS5_IJSP_SB_EEEEEENS5_IJNS5_IJNS5_IJSV_SZ_EEESY_EEESX_NS5_IJSC_SZ_EEEEEEEEEEEvNS4_8identityENS5_IJNS4_23SM90_TMA_LOAD_MULTICASTES27_EEES25_vS26_EENS_8epilogue10collective18CollectiveEpilogueINS2A_23Sm100TmaWarpSpecializedILi3ELi2ELi16ELb1ELb0EEEJNS5_IJSG_SG_SH_EEENS5_IJNSN_ISG_SC_EENSN_INS5_IJSU_SB_EEENS5_IJSC_SO_EEEEEEEENS_10bfloat16_tESM_S2L_SM_NS2A_6fusion15FusionCallbacksIS2E_NS2M_17LinearCombinationIS2L_fS2L_fLNS_15FloatRoundStyleE2EEES2F_S2K_JEEENS4_5SM1004TMEM4LOAD26SM100_TMEM_LOAD_32dp32b16xES1J_NS1L_INS1M_ILi1ELi4ELi3EEENS1O_ILi16EEENSN_INS5_IJS1Q_SU_EEENS5_IJSU_SC_EEEEEEENS4_39AutoVectorizingCopyWithAssumedAlignmentILi128EEENS4_14SM90_TMA_STOREES31_S33_S33_EEEvvEEEEvNT_6ParamsE)
        /*0008*/ 	.word	0x00000075


	//----- nvinfo : EIATTR_FRAME_SIZE
	.align		4
.L_19:
        /*000c*/ 	.byte	0x04, 0x11
        /*000e*/ 	.short	(.L_21 - .L_20)
	.align		4
.L_20:
        /*0010*/ 	.word	index@($__internal_2_$__cuda_sm10x_tcgen05_guardrail_trap_unallocated_columns_being_dealloced)
        /*0014*/ 	.word	0x00000000


	//----- nvinfo : EIATTR_FRAME_SIZE
	.align		4
.L_21:
        /*0018*/ 	.byte	0x04, 0x11
        /*001a*/ 	.short	(.L_23 - .L_22)
	.align		4
.L_22:
        /*001c*/ 	.word	index@($__internal_1_$__cuda_sm10x_tcgen05_guardrail_trap_phase_invalid_during_alloc)
        /*0020*/ 	.word	0x00000000


	//----- nvinfo : EIATTR_FRAME_SIZE
	.align		4
.L_23:
        /*0024*/ 	.byte	0x04, 0x11
        /*0026*/ 	.short	(.L_25 - .L_24)
	.align		4
.L_24:
        /*0028*/ 	.word	index@($__internal_0_$__cuda_sm10x_tcgen05_guardrail_trap_col_being_dealloced_not_returned_by_alloc)
        /*002c*/ 	.word	0x00000000


	//----- nvinfo : EIATTR_FRAME_SIZE
	.align		4
.L_25:
        /*0030*/ 	.byte	0x04, 0x11
        /*0032*/ 	.short	(.L_27 - .L_26)
	.align		4
.L_26:
        /*0034*/ 	.word	index@(_ZN7cutlass13device_kernelINS_4gemm6kernel13GemmUniversalIN4cute5tupleIJiiiiEEENS1_10collective13CollectiveMmaINS1_46MainloopSm100TmaUmmaWarpSpecializedBlockScaledILi4ELi2ELi2ENS5_IJNS4_1CILi2EEENSA_ILi1EEESC_EEEEENS5_IJNSA_ILi128EEENSA_ILi64EEENSA_ILi256EEEEEENS5_IJNS_12float_e4m3_tENS_13float_ue8m0_tEEEENS5_IJNS5_IJlSC_lEEENS4_6LayoutINS5_IJNS5_IJNS5_IJNSA_ILi32EEENSA_ILi4EEEEEEiEEESR_NS5_IJSC_iEEEEEENS5_IJNS5_IJNS5_IJNSA_ILi16EEESP_EEEiEEENS5_IJNS5_IJNSA_ILi0EEESC_EEENSA_ILi512EEEEEENS5_IJSX_iEEEEEEEEEEESL_S14_NS4_8TiledMMAINS4_8MMA_AtomIJNS4_21SM100_MMA_MXF8F6F4_SSISJ_SJ_fSK_Li128ELi64ELNS4_4UMMA5MajorE0ELS19_0ELNS18_7ScaleInE0ELS1A_0EEEEEENSN_INS5_IJSC_SC_SC_EEENS5_IJSX_SX_SX_EEEEENS5_IJNS4_10UnderscoreES1G_S1G_EEEEENS5_IJNS4_13SM90_TMA_LOADES1J_EEENS5_IJNS4_14ComposedLayoutINS4_7SwizzleILi3ELi4ELi3EEENS4_18smem_ptr_flag_bitsILi8EEENSN_INS5_IJNSA_ILi8EEESF_EEENS5_IJSF_SC_EEEEEEENSN_INS5_IJNS5_IJNS5_IJSQ_SC_EEENS5_IJSO_SC_EEEEEESC_NS5_IJSP_SB_EEEEEENS5_IJNS5_IJNS5_IJSV_SZ_EEESY_EEESX_NS5_IJSC_SZ_EEEEEEEEEEEvNS4_8identityENS5_IJNS4_23SM90_TMA_LOAD_MULTICASTES27_EEES25_vS26_EENS_8epilogue10collective18CollectiveEpilogueINS2A_23Sm100TmaWarpSpecializedILi3ELi2ELi16ELb1ELb0EEEJNS5_IJSG_SG_SH_EEENS5_IJNSN_ISG_SC_EENSN_INS5_IJSU_SB_EEENS5_IJSC_SO_EEEEEEEENS_10bfloat16_tESM_S2L_SM_NS2A_6fusion15FusionCallbacksIS2E_NS2M_17LinearCombinationIS2L_fS2L_fLNS_15FloatRoundStyleE2EEES2F_S2K_JEEENS4_5SM1004TMEM4LOAD26SM100_TMEM_LOAD_32dp32b16xES1J_NS1L_INS1M_ILi1ELi4ELi3EEENS1O_ILi16EEENSN_INS5_IJS1Q_SU_EEENS5_IJSU_SC_EEEEEEENS4_39AutoVectorizingCopyWithAssumedAlignmentILi128EEENS4_14SM90_TMA_STOREES31_S33_S33_EEEvvEEEEvNT_6ParamsE)
        /*0038*/ 	.word	0x00000000


	//----- nvinfo : EIATTR_MIN_STACK_SIZE
	.align		4
.L_27:
        /*003c*/ 	.byte	0x04, 0x12
        /*003e*/ 	.short	(.L_29 - .L_28)
	.align		4
.L_28:
        /*0040*/ 	.word	index@(_ZN7cutlass13device_kernelINS_4gemm6kernel13GemmUniversalIN4cute5tupleIJiiiiEEENS1_10collective13CollectiveMmaINS1_46MainloopSm100TmaUmmaWarpSpecializedBlockScaledILi4ELi2ELi2ENS5_IJNS4_1CILi2EEENSA_ILi1EEESC_EEEEENS5_IJNSA_ILi128EEENSA_ILi64EEENSA_ILi256EEEEEENS5_IJNS_12float_e4m3_tENS_13float_ue8m0_tEEEENS5_IJNS5_IJlSC_lEEENS4_6LayoutINS5_IJNS5_IJNS5_IJNSA_ILi32EEENSA_ILi4EEEEEEiEEESR_NS5_IJSC_iEEEEEENS5_IJNS5_IJNS5_IJNSA_ILi16EEESP_EEEiEEENS5_IJNS5_IJNSA_ILi0EEESC_EEENSA_ILi512EEEEEENS5_IJSX_iEEEEEEEEEEESL_S14_NS4_8TiledMMAINS4_8MMA_AtomIJNS4_21SM100_MMA_MXF8F6F4_SSISJ_SJ_fSK_Li128ELi64ELNS4_4UMMA5MajorE0ELS19_0ELNS18_7ScaleInE0ELS1A_0EEEEEENSN_INS5_IJSC_SC_SC_EEENS5_IJSX_SX_SX_EEEEENS5_IJNS4_10UnderscoreES1G_S1G_EEEEENS5_IJNS4_13SM90_TMA_LOADES1J_EEENS5_IJNS4_14ComposedLayoutINS4_7SwizzleILi3ELi4ELi3EEENS4_18smem_ptr_flag_bitsILi8EEENSN_INS5_IJNSA_ILi8EEESF_EEENS5_IJSF_SC_EEEEEEENSN_INS5_IJNS5_IJNS5_IJSQ_SC_EEENS5_IJSO_SC_EEEEEESC_NS5_IJSP_SB_EEEEEENS5_IJNS5_IJNS5_IJSV_SZ_EEESY_EEESX_NS5_IJSC_SZ_EEEEEEEEEEEvNS4_8identityENS5_IJNS4_23SM90_TMA_LOAD_MULTICASTES27_EEES25_vS26_EENS_8epilogue10collective18CollectiveEpilogueINS2A_23Sm100TmaWarpSpecializedILi3ELi2ELi16ELb1ELb0EEEJNS5_IJSG_SG_SH_EEENS5_IJNSN_ISG_SC_EENSN_INS5_IJSU_SB_EEENS5_IJSC_SO_EEEEEEEENS_10bfloat16_tESM_S2L_SM_NS2A_6fusion15FusionCallbacksIS2E_NS2M_17LinearCombinationIS2L_fS2L_fLNS_15FloatRoundStyleE2EEES2F_S2K_JEEENS4_5SM1004TMEM4LOAD26SM100_TMEM_LOAD_32dp32b16xES1J_NS1L_INS1M_ILi1ELi4ELi3EEENS1O_ILi16EEENSN_INS5_IJS1Q_SU_EEENS5_IJSU_SC_EEEEEEENS4_39AutoVectorizingCopyWithAssumedAlignmentILi128EEENS4_14SM90_TMA_STOREES31_S33_S33_EEEvvEEEEvNT_6ParamsE)
        /*0044*/ 	.word	0x00000000
.L_29:


//--------------------- .nv.compat                --------------------------
	.section	.nv.compat,"",@"SHT_CUDA_COMPAT_INFO"
	.align	4
        /*0000*/ 	.byte	0x02, 0x09, 0x01, 0x00, 0x02, 0x02, 0x02, 0x00, 0x02, 0x05, 0x05, 0x00, 0x03, 0x07, 0x01, 0x01
        /*0010*/ 	.byte	0x02, 0x03, 0x01, 0x00, 0x02, 0x06, 0x01, 0x00, 0x04, 0x0b, 0x08, 0x00, 0x09, 0x00, 0x00, 0x00
        /*0020*/ 	.byte	0x00, 0x00, 0x00, 0x00


//--------------------- .nv.info._ZN7cutlass13device_kernelINS_4gemm6kernel13GemmUniversalIN4cute5tupleIJiiiiEEENS1_10collective13CollectiveMmaINS1_46MainloopSm100TmaUmmaWarpSpecializedBlockScaledILi4ELi2ELi2ENS5_IJNS4_1CILi2EEENSA_ILi1EEESC_EEEEENS5_IJNSA_ILi128EEENSA_ILi64EEENSA_ILi256EEEEEENS5_IJNS_12float_e4m3_tENS_13float_ue8m0_tEEEENS5_IJNS5_IJlSC_lEEENS4_6LayoutINS5_IJNS5_IJNS5_IJNSA_ILi32EEENSA_ILi4EEEEEEiEEESR_NS5_IJSC_iEEEEEENS5_IJNS5_IJNS5_IJNSA_ILi16EEESP_EEEiEEENS5_IJNS5_IJNSA_ILi0EEESC_EEENSA_ILi512EEEEEENS5_IJSX_iEEEEEEEEEEESL_S14_NS4_8TiledMMAINS4_8MMA_AtomIJNS4_21SM100_MMA_MXF8F6F4_SSISJ_SJ_fSK_Li128ELi64ELNS4_4UMMA5MajorE0ELS19_0ELNS18_7ScaleInE0ELS1A_0EEEEEENSN_INS5_IJSC_SC_SC_EEENS5_IJSX_SX_SX_EEEEENS5_IJNS4_10UnderscoreES1G_S1G_EEEEENS5_IJNS4_13SM90_TMA_LOADES1J_EEENS5_IJNS4_14ComposedLayoutINS4_7SwizzleILi3ELi4ELi3EEENS4_18smem_ptr_flag_bitsILi8EEENSN_INS5_IJNSA_ILi8EEESF_EEENS5_IJSF_SC_EEEEEEENSN_INS5_IJNS5_IJNS5_IJSQ_SC_EEENS5_IJSO_SC_EEEEEESC_NS5_IJSP_SB_EEEEEENS5_IJNS5_IJNS5_IJSV_SZ_EEESY_EEESX_NS5_IJSC_SZ_EEEEEEEEEEEvNS4_8identityENS5_IJNS4_23SM90_TMA_LOAD_MULTICASTES27_EEES25_vS26_EENS_8epilogue10collective18CollectiveEpilogueINS2A_23Sm100TmaWarpSpecializedILi3ELi2ELi16ELb1ELb0EEEJNS5_IJSG_SG_SH_EEENS5_IJNSN_ISG_SC_EENSN_INS5_IJSU_SB_EEENS5_IJSC_SO_EEEEEEEENS_10bfloat16_tESM_S2L_SM_NS2A_6fusion15FusionCallbacksIS2E_NS2M_17LinearCombinationIS2L_fS2L_fLNS_15FloatRoundStyleE2EEES2F_S2K_JEEENS4_5SM1004TMEM4LOAD26SM100_TMEM_LOAD_32dp32b16xES1J_NS1L_INS1M_ILi1ELi4ELi3EEENS1O_ILi16EEENSN_INS5_IJS1Q_SU_EEENS5_IJSU_SC_EEEEEEENS4_39AutoVectorizingCopyWithAssumedAlignmentILi128EEENS4_14SM90_TMA_STOREES31_S33_S33_EEEvvEEEEvNT_6ParamsE --------------------------
	.section	.nv.info._ZN7cutlass13device_kernelINS_4gemm6kernel13GemmUniversalIN4cute5tupleIJiiiiEEENS1_10collective13CollectiveMmaINS1_46MainloopSm100TmaUmmaWarpSpecializedBlockScaledILi4ELi2ELi2ENS5_IJNS4_1CILi2EEENSA_ILi1EEESC_EEEEENS5_IJNSA_ILi128EEENSA_ILi64EEENSA_ILi256EEEEEENS5_IJNS_12float_e4m3_tENS_13float_ue8m0_tEEEENS5_IJNS5_IJlSC_lEEENS4_6LayoutINS5_IJNS5_IJNS5_IJNSA_ILi32EEENSA_ILi4EEEEEEiEEESR_NS5_IJSC_iEEEEEENS5_IJNS5_IJNS5_IJNSA_ILi16EEESP_EEEiEEENS5_IJNS5_IJNSA_ILi0EEESC_EEENSA_ILi512EEEEEENS5_IJSX_iEEEEEEEEEEESL_S14_NS4_8TiledMMAINS4_8MMA_AtomIJNS4_21SM100_MMA_MXF8F6F4_SSISJ_SJ_fSK_Li128ELi64ELNS4_4UMMA5MajorE0ELS19_0ELNS18_7ScaleInE0ELS1A_0EEEEEENSN_INS5_IJSC_SC_SC_EEENS5_IJSX_SX_SX_EEEEENS5_IJNS4_10UnderscoreES1G_S1G_EEEEENS5_IJNS4_13SM90_TMA_LOADES1J_EEENS5_IJNS4_14ComposedLayoutINS4_7SwizzleILi3ELi4ELi3EEENS4_18smem_ptr_flag_bitsILi8EEENSN_INS5_IJNSA_ILi8EEESF_EEENS5_IJSF_SC_EEEEEEENSN_INS5_IJNS5_IJNS5_IJSQ_SC_EEENS5_IJSO_SC_EEEEEESC_NS5_IJSP_SB_EEEEEENS5_IJNS5_IJNS5_IJSV_SZ_EEESY_EEESX_NS5_IJSC_SZ_EEEEEEEEEEEvNS4_8identityENS5_IJNS4_23SM90_TMA_LOAD_MULTICASTES27_EEES25_vS26_EENS_8epilogue10collective18CollectiveEpilogueINS2A_23Sm100TmaWarpSpecializedILi3ELi2ELi16ELb1ELb0EEEJNS5_IJSG_SG_SH_EEENS5_IJNSN_ISG_SC_EENSN_INS5_IJSU_SB_EEENS5_IJSC_SO_EEEEEEEENS_10bfloat16_tESM_S2L_SM_NS2A_6fusion15FusionCallbacksIS2E_NS2M_17LinearCombinationIS2L_fS2L_fLNS_15FloatRoundStyleE2EEES2F_S2K_JEEENS4_5SM1004TMEM4LOAD26SM100_TMEM_LOAD_32dp32b16xES1J_NS1L_INS1M_ILi1ELi4ELi3EEENS1O_ILi16EEENSN_INS5_IJS1Q_SU_EEENS5_IJSU_SC_EEEEEEENS4_39AutoVectorizingCopyWithAssumedAlignmentILi128EEENS4_14SM90_TMA_STOREES31_S33_S33_EEEvvEEEEvNT_6ParamsE,"",@"SHT_CUDA_INFO"
	.sectionflags	@""
	.align	4


	//----- nvinfo : EIATTR_CUDA_API_VERSION
	.align		4
        /*0000*/ 	.byte	0x04, 0x37
        /*0002*/ 	.short	(.L_31 - .L_30)
.L_30:
        /*0004*/ 	.word	0x00000082


	//----- nvinfo : EIATTR_KPARAM_INFO
	.align		4
.L_31:
        /*0008*/ 	.byte	0x04, 0x17
        /*000a*/ 	.short	(.L_33 - .L_32)
.L_32:
        /*000c*/ 	.word	0x00000000
        /*0010*/ 	.short	0x0000
        /*0012*/ 	.short	0x0000
        /*0014*/ 	.byte	0x00, 0xf0, 0x01, 0x30


	//----- nvinfo : EIATTR_AT_ENTRY_FRAGMENTS
	.align		4
.L_33:
        /*0018*/ 	.byte	0x04, 0x4f
        /*001a*/ 	.short	(.L_35 - .L_34)


	//   ....[0]....
.L_34:
        /*001c*/ 	.word	0x00000006


	//----- nvinfo : EIATTR_RESERVED_SMEM_USED
	.align		4
.L_35:
        /*0020*/ 	.byte	0x01, 0x41
	.zero		2


	//----- nvinfo : EIATTR_SPARSE_MMA_MASK
	.align		4
        /*0024*/ 	.byte	0x03, 0x50
        /*0026*/ 	.short	0x0000


	//----- nvinfo : EIATTR_TCGEN05_1CTA_USED
	.align		4
        /*0028*/ 	.byte	0x01, 0x51
	.zero		2


	//----- nvinfo : EIATTR_MAXREG_COUNT
	.align		4
        /*002c*/ 	.byte	0x03, 0x1b
        /*002e*/ 	.short	0x00ff


	//----- nvinfo : EIATTR_NUM_BARRIERS
	.align		4
        /*0030*/ 	.byte	0x02, 0x4c
        /*0032*/ 	.byte	0x07
	.zero		1


	//----- nvinfo : EIATTR_EXTERNS
	.align		4
        /*0034*/ 	.byte	0x04, 0x0f
        /*0036*/ 	.short	(.L_37 - .L_36)


	//   ....[0]....
	.align		4
.L_36:
        /*0038*/ 	.word	index@(__assertfail)


	//----- nvinfo : EIATTR_MERCURY_ISA_VERSION
	.align		4
.L_37:
        /*003c*/ 	.byte	0x03, 0x5f
        /*003e*/ 	.short	0x0101


	//----- nvinfo : EIATTR_INT_WARP_WIDE_INSTR_OFFSETS
	.align		4
        /*0040*/ 	.byte	0x04, 0x31
        /*0042*/ 	.short	(.L_39 - .L_38)


	//   ....[0]....
.L_38:
        /*0044*/ 	.word	0x00004e40


	//   ....[1]....
        /*0048*/ 	.word	0x00004e70


	//   ....[2]....
        /*004c*/ 	.word	0x00004e90


	//   ....[3]....
        /*0050*/ 	.word	0x00005a10


	//   ....[4]....
        /*0054*/ 	.word	0x00005b60


	//   ....[5]....
        /*0058*/ 	.word	0x00005c10


	//   ....[6]....
        /*005c*/ 	.word	0x00005c70


	//   ....[7]....
        /*0060*/ 	.word	0x00005db0


	//   ....[8]....
        /*0064*/ 	.word	0x00005e90


	//   ....[9]....
        /*0068*/ 	.word	0x00005ef0


	//   ....[10]....
        /*006c*/ 	.word	0x00006060


	//   ....[11]....
        /*0070*/ 	.word	0x00006120


	//   ....[12]....
        /*0074*/ 	.word	0x000061e0


	//   ....[13]....
        /*0078*/ 	.word	0x00006330


	//   ....[14]....
        /*007c*/ 	.word	0x000063e0


	//----- nvinfo : EIATTR_COOP_GROUP_MASK_REGIDS
	.align		4
.L_39:
        /*0080*/ 	.byte	0x04, 0x29
        /*0082*/ 	.short	(.L_41 - .L_40)


	//   ....[0]....
.L_40:
        /*0084*/ 	.word	0xffffffff


	//   ....[1]....
        /*0088*/ 	.word	0xffffffff


	//   ....[2]....
        /*008c*/ 	.word	0xffffffff


	//   ....[3]....
        /*0090*/ 	.word	0xffffffff


	//   ....[4]....
        /*0094*/ 	.word	0xffffffff


	//   ....[5]....
        /*0098*/ 	.word	0xffffffff


	//   ....[6]....
        /*009c*/ 	.word	0xffffffff


	//   ....[7]....
        /*00a0*/ 	.word	0xffffffff


	//   ....[8]....
        /*00a4*/ 	.word	0xffffffff


	//   ....[9]....
        /*00a8*/ 	.word	0xffffffff


	//   ....[10]....
        /*00ac*/ 	.word	0xffffffff


	//   ....[11]....
        /*00b0*/ 	.word	0xffffffff


	//   ....[12]....
        /*00b4*/ 	.word	0xffffffff


	//   ....[13]....
        /*00b8*/ 	.word	0xffffffff


	//----- nvinfo : EIATTR_COOP_GROUP_INSTR_OFFSETS
	.align		4
.L_41:
        /*00bc*/ 	.byte	0x04, 0x28
        /*00be*/ 	.short	(.L_43 - .L_42)


	//   ....[0]....
.L_42:
        /*00c0*/ 	.word	0x00000080


	//   ....[1]....
        /*00c4*/ 	.word	0x00000550


	//   ....[2]....
        /*00c8*/ 	.word	0x000006f0


	//   ....[3]....
        /*00cc*/ 	.word	0x00000870


	//   ....[4]....
        /*00d0*/ 	.word	0x00000970


	//   ....[5]....
        /*00d4*/ 	.word	0x00000ae0


	//   ....[6]....
        /*00d8*/ 	.word	0x00000c40


	//   ....[7]....
        /*00dc*/ 	.word	0x00000df0


	//   ....[8]....
        /*00e0*/ 	.word	0x000024a0


	//   ....[9]....
        /*00e4*/ 	.word	0x00003360


	//   ....[10]....
        /*00e8*/ 	.word	0x00003570


	//   ....[11]....
        /*00ec*/ 	.word	0x000035a0


	//   ....[12]....
        /*00f0*/ 	.word	0x00004d20


	//   ....[13]....
        /*00f4*/ 	.word	0x00004f50


	//----- nvinfo : EIATTR_VRC_CTA_INIT_COUNT
	.align		4
.L_43:
        /*00f8*/ 	.byte	0x02, 0x4a
        /*00fa*/ 	.byte	0x80
	.zero		1


	//----- nvinfo : EIATTR_SYSCALL_OFFSETS
	.align		4
        /*00fc*/ 	.byte	0x04, 0x46
        /*00fe*/ 	.short	(.L_45 - .L_44)


	//   ....[0]....
.L_44:
        /*0100*/ 	.word	0x00007110


	//   ....[1]....
        /*0104*/ 	.word	0x00007200


	//   ....[2]....
        /*0108*/ 	.word	0x00007be0


	//   ....[3]....
        /*010c*/ 	.word	0x00007d50


	//   ....[4]....
        /*0110*/ 	.word	0x00008b30


	//   ....[5]....
        /*0114*/ 	.word	0x00008ca0


	//   ....[6]....
        /*0118*/ 	.word	0x00009b10


	//   ....[7]....
        /*011c*/ 	.word	0x00009c80


	//   ....[8]....
        /*0120*/ 	.word	0x0000aa90


	//   ....[9]....
        /*0124*/ 	.word	0x0000ac00


	//----- nvinfo : EIATTR_MBARRIER_INSTR_OFFSETS
	.align		4
.L_45:
        /*0128*/ 	.byte	0x04, 0x39
        /*012a*/ 	.short	(.L_47 - .L_46)


	//   ....[0]....
.L_46:
        /*012c*/ 	.word	0x00000660
        /*0130*/ 	.word	0x000000ff
        /*0134*/ 	.word	0x00000000
        /*0138*/ 	.short	0x0100
        /*013a*/ 	.byte	0x04
	.zero		1


	//   ....[1]....
        /*013c*/ 	.word	0x00000670
        /*0140*/ 	.word	0x000000ff
        /*0144*/ 	.word	0x00000020
        /*0148*/ 	.short	0x0100
        /*014a*/ 	.byte	0x04
	.zero		1


	//   ....[2]....
        /*014c*/ 	.word	0x00000680
        /*0150*/ 	.word	0x000000ff
        /*0154*/ 	.word	0x00000008
        /*0158*/ 	.short	0x0100
        /*015a*/ 	.byte	0x04
	.zero		1


	//   ....[3]....
        /*015c*/ 	.word	0x00000690
        /*0160*/ 	.word	0x000000ff
        /*0164*/ 	.word	0x00000028
        /*0168*/ 	.short	0x0100
        /*016a*/ 	.byte	0x04
	.zero		1


	//   ....[4]....
        /*016c*/ 	.word	0x000006a0
        /*0170*/ 	.word	0x000000ff
        /*0174*/ 	.word	0x00000010
        /*0178*/ 	.short	0x0100
        /*017a*/ 	.byte	0x04
	.zero		1


	//   ....[5]....
        /*017c*/ 	.word	0x000006b0
        /*0180*/ 	.word	0x000000ff
        /*0184*/ 	.word	0x00000030
        /*0188*/ 	.short	0x0100
        /*018a*/ 	.byte	0x04
	.zero		1


	//   ....[6]....
        /*018c*/ 	.word	0x000006c0
        /*0190*/ 	.word	0x000000ff
        /*0194*/ 	.word	0x00000018
        /*0198*/ 	.short	0x0100
        /*019a*/ 	.byte	0x04
	.zero		1


	//   ....[7]....
        /*019c*/ 	.word	0x000006d0
        /*01a0*/ 	.word	0x000000ff
        /*01a4*/ 	.word	0x00000038
        /*01a8*/ 	.short	0x0100
        /*01aa*/ 	.byte	0x04
	.zero		1


	//   ....[8]....
        /*01ac*/ 	.word	0x00000800
        /*01b0*/ 	.word	0x000000ff
        /*01b4*/ 	.word	0x00000040
        /*01b8*/ 	.short	0x0100
        /*01ba*/ 	.byte	0x04
	.zero		1


	//   ....[9]....
        /*01bc*/ 	.word	0x00000810
        /*01c0*/ 	.word	0x000000ff
        /*01c4*/ 	.word	0x00000058
        /*01c8*/ 	.short	0x0100
        /*01ca*/ 	.byte	0x04
	.zero		1


	//   ....[10]....
        /*01cc*/ 	.word	0x00000820
        /*01d0*/ 	.word	0x000000ff
        /*01d4*/ 	.word	0x00000048
        /*01d8*/ 	.short	0x0100
        /*01da*/ 	.byte	0x04
	.zero		1


	//   ....[11]....
        /*01dc*/ 	.word	0x00000830
        /*01e0*/ 	.word	0x000000ff
        /*01e4*/ 	.word	0x00000060
        /*01e8*/ 	.short	0x0100
        /*01ea*/ 	.byte	0x04
	.zero		1


	//   ....[12]....
        /*01ec*/ 	.word	0x00000840
        /*01f0*/ 	.word	0x000000ff
        /*01f4*/ 	.word	0x00000050
        /*01f8*/ 	.short	0x0100
        /*01fa*/ 	.byte	0x04
	.zero		1


	//   ....[13]....
        /*01fc*/ 	.word	0x00000850
        /*0200*/ 	.word	0x000000ff
        /*0204*/ 	.word	0x00000068
        /*0208*/ 	.short	0x0100
        /*020a*/ 	.byte	0x04
	.zero		1


	//   ....[14]....
        /*020c*/ 	.word	0x00000940
        /*0210*/ 	.word	0x000000ff
        /*0214*/ 	.word	0x00000070
        /*0218*/ 	.short	0x0100
        /*021a*/ 	.byte	0x06
	.zero		1


	//   ....[15]....
        /*021c*/ 	.word	0x00000950
        /*0220*/ 	.word	0x000000ff
        /*0224*/ 	.word	0x00000078
        /*0228*/ 	.short	0x0100
        /*022a*/ 	.byte	0x06
	.zero		1


	//   ....[16]....
        /*022c*/ 	.word	0x00000a90
        /*0230*/ 	.word	0x000000ff
        /*0234*/ 	.word	0x00000080
        /*0238*/ 	.short	0x0100
        /*023a*/ 	.byte	0x06
	.zero		1


	//   ....[17]....
        /*023c*/ 	.word	0x00000aa0
        /*0240*/ 	.word	0x000000ff
        /*0244*/ 	.word	0x00000090
        /*0248*/ 	.short	0x0100
        /*024a*/ 	.byte	0x06
	.zero		1


	//   ....[18]....
        /*024c*/ 	.word	0x00000ab0
        /*0250*/ 	.word	0x000000ff
        /*0254*/ 	.word	0x00000088
        /*0258*/ 	.short	0x0100
        /*025a*/ 	.byte	0x06
	.zero		1


	//   ....[19]....
        /*025c*/ 	.word	0x00000ac0
        /*0260*/ 	.word	0x000000ff
        /*0264*/ 	.word	0x00000098
        /*0268*/ 	.short	0x0100
        /*026a*/ 	.byte	0x06
	.zero		1


	//   ....[20]....
        /*026c*/ 	.word	0x00000bf0
        /*0270*/ 	.word	0x000000ff
        /*0274*/ 	.word	0x000000a0
        /*0278*/ 	.short	0x0100
        /*027a*/ 	.byte	0x04
	.zero		1


	//   ....[21]....
        /*027c*/ 	.word	0x00000c00
        /*0280*/ 	.word	0x000000ff
        /*0284*/ 	.word	0x000000b0
        /*0288*/ 	.short	0x0100
        /*028a*/ 	.byte	0x04
	.zero		1


	//   ....[22]....
        /*028c*/ 	.word	0x00000c10
        /*0290*/ 	.word	0x000000ff
        /*0294*/ 	.word	0x000000a8
        /*0298*/ 	.short	0x0100
        /*029a*/ 	.byte	0x04
	.zero		1


	//   ....[23]....
        /*029c*/ 	.word	0x00000c20
        /*02a0*/ 	.word	0x000000ff
        /*02a4*/ 	.word	0x000000b8
        /*02a8*/ 	.short	0x0100
        /*02aa*/ 	.byte	0x04
	.zero		1


	//   ....[24]....
        /*02ac*/ 	.word	0x00000d10
        /*02b0*/ 	.word	0x000000ff
        /*02b4*/ 	.word	0x000000c0
        /*02b8*/ 	.short	0x0100
        /*02ba*/ 	.byte	0x04
	.zero		1


	//   ....[25]....
        /*02bc*/ 	.word	0x00000d20
        /*02c0*/ 	.word	0x000000ff
        /*02c4*/ 	.word	0x000000d0
        /*02c8*/ 	.short	0x0100
        /*02ca*/ 	.byte	0x04
	.zero		1


	//   ....[26]....
        /*02cc*/ 	.word	0x00000d30
        /*02d0*/ 	.word	0x000000ff
        /*02d4*/ 	.word	0x000000c8
        /*02d8*/ 	.short	0x0100
        /*02da*/ 	.byte	0x04
	.zero		1


	//   ....[27]....
        /*02dc*/ 	.word	0x00000d40
        /*02e0*/ 	.word	0x000000ff
        /*02e4*/ 	.word	0x000000d8
        /*02e8*/ 	.short	0x0100
        /*02ea*/ 	.byte	0x04
	.zero		1


	//   ....[28]....
        /*02ec*/ 	.word	0x000018a0
        /*02f0*/ 	.word	0x00000000
        /*02f4*/ 	.word	0x000000d0
        /*02f8*/ 	.short	0x010a
        /*02fa*/ 	.byte	0xff
	.zero		1


	//   ....[29]....
        /*02fc*/ 	.word	0x000018d0
        /*0300*/ 	.word	0x00000000
        /*0304*/ 	.word	0x000000c0
        /*0308*/ 	.short	0x0101
        /*030a*/ 	.byte	0xff
	.zero		1


	//   ....[30]....
        /*030c*/ 	.word	0x000019b0
        /*0310*/ 	.word	0x000000ff
        /*0314*/ 	.word	0x00000020
        /*0318*/ 	.short	0x010a
        /*031a*/ 	.byte	0x04
	.zero		1


	//   ....[31]....
        /*031c*/ 	.word	0x00001a40
        /*0320*/ 	.word	0x000000ff
        /*0324*/ 	.word	0x00000020
        /*0328*/ 	.short	0x010a
        /*032a*/ 	.byte	0x31
	.zero		1


	//   ....[32]....
        /*032c*/ 	.word	0x00001b80
        /*0330*/ 	.word	0x000000ff
        /*0334*/ 	.word	0x00000020
        /*0338*/ 	.short	0x010a
        /*033a*/ 	.byte	0x04
	.zero		1


	//   ....[33]....
        /*033c*/ 	.word	0x00001f30
        /*0340*/ 	.word	0x000000ff
        /*0344*/ 	.word	0x00000078
        /*0348*/ 	.short	0x0101
        /*034a*/ 	.byte	0x06
	.zero		1


	//   ....[34]....
        /*034c*/ 	.word	0x00001f50
        /*0350*/ 	.word	0x000000ff
        /*0354*/ 	.word	0x00000020
        /*0358*/ 	.short	0x010a
        /*035a*/ 	.byte	0x04
	.zero		1


	//   ....[35]....
        /*035c*/ 	.word	0x00001fd0
        /*0360*/ 	.word	0x000000ff
        /*0364*/ 	.word	0x00000020
        /*0368*/ 	.short	0x010a
        /*036a*/ 	.byte	0x31
	.zero		1


	//   ....[36]....
        /*036c*/ 	.word	0x00002110
        /*0370*/ 	.word	0x000000ff
        /*0374*/ 	.word	0x00000020
        /*0378*/ 	.short	0x010a
        /*037a*/ 	.byte	0x04
	.zero		1


	//   ....[37]....
        /*037c*/ 	.word	0x000024d0
        /*0380*/ 	.word	0x00000003
        /*0384*/ 	.word	0x00000080
        /*0388*/ 	.short	0x010a
        /*038a*/ 	.byte	0xff
	.zero		1


	//   ....[38]....
        /*038c*/ 	.word	0x00002620
        /*0390*/ 	.word	0x00000000
        /*0394*/ 	.word	0x00000000
        /*0398*/ 	.short	0x0101
        /*039a*/ 	.byte	0xff
	.zero		1


	//   ....[39]....
        /*039c*/ 	.word	0x00002be0
        /*03a0*/ 	.word	0x000000ff
        /*03a4*/ 	.word	0x00000000
        /*03a8*/ 	.short	0x010a
        /*03aa*/ 	.byte	0x04
	.zero		1


	//   ....[40]....
        /*03ac*/ 	.word	0x00002c70
        /*03b0*/ 	.word	0x000000ff
        /*03b4*/ 	.word	0x00000000
        /*03b8*/ 	.short	0x010a
        /*03ba*/ 	.byte	0x05
	.zero		1


	//   ....[41]....
        /*03bc*/ 	.word	0x00002d00
        /*03c0*/ 	.word	0x000000ff
        /*03c4*/ 	.word	0x00000000
        /*03c8*/ 	.short	0x010a
        /*03ca*/ 	.byte	0x05
	.zero		1


	//   ....[42]....
        /*03cc*/ 	.word	0x00002da0
        /*03d0*/ 	.word	0x00000000
        /*03d4*/ 	.word	0x00000000
        /*03d8*/ 	.short	0x010a
        /*03da*/ 	.byte	0xff
	.zero		1


	//   ....[43]....
        /*03dc*/ 	.word	0x00002ec0
        /*03e0*/ 	.word	0x00000000
        /*03e4*/ 	.word	0x000000c0
        /*03e8*/ 	.short	0x010a
        /*03ea*/ 	.byte	0xff
	.zero		1


	//   ....[44]....
        /*03ec*/ 	.word	0x00002f30
        /*03f0*/ 	.word	0x00000000
        /*03f4*/ 	.word	0x00000000
        /*03f8*/ 	.short	0x0101
        /*03fa*/ 	.byte	0xff
	.zero		1


	//   ....[45]....
        /*03fc*/ 	.word	0x00002f50
        /*0400*/ 	.word	0x000000ff
        /*0404*/ 	.word	0x00000090
        /*0408*/ 	.short	0x010a
        /*040a*/ 	.byte	0x04
	.zero		1


	//   ....[46]....
        /*040c*/ 	.word	0x00003070
        /*0410*/ 	.word	0x00000000
        /*0414*/ 	.word	0x00000080
        /*0418*/ 	.short	0x010a
        /*041a*/ 	.byte	0xff
	.zero		1


	//   ....[47]....
        /*041c*/ 	.word	0x00003170
        /*0420*/ 	.word	0x00000000
        /*0424*/ 	.word	0x00000000
        /*0428*/ 	.short	0x0101
        /*042a*/ 	.byte	0xff
	.zero		1


	//   ....[48]....
        /*042c*/ 	.word	0x00003200
        /*0430*/ 	.word	0x000000ff
        /*0434*/ 	.word	0x00000090
        /*0438*/ 	.short	0x0106
        /*043a*/ 	.byte	0x04
	.zero		1


	//   ....[49]....
        /*043c*/ 	.word	0x00003220
        /*0440*/ 	.word	0x000000ff
        /*0444*/ 	.word	0x00000090
        /*0448*/ 	.short	0x010a
        /*044a*/ 	.byte	0x04
	.zero		1


	//   ....[50]....
        /*044c*/ 	.word	0x000032b0
        /*0450*/ 	.word	0x000000ff
        /*0454*/ 	.word	0x00000090
        /*0458*/ 	.short	0x0106
        /*045a*/ 	.byte	0x07
	.zero		1


	//   ....[51]....
        /*045c*/ 	.word	0x000032f0
        /*0460*/ 	.word	0x00000000
        /*0464*/ 	.word	0x00000090
        /*0468*/ 	.short	0x010a
        /*046a*/ 	.byte	0xff
	.zero		1


	//   ....[52]....
        /*046c*/ 	.word	0x00003b40
        /*0470*/ 	.word	0x00000002
        /*0474*/ 	.word	0x00000080
        /*0478*/ 	.short	0x010a
        /*047a*/ 	.byte	0xff
	.zero		1


	//   ....[53]....
        /*047c*/ 	.word	0x00003c70
        /*0480*/ 	.word	0x00000000
        /*0484*/ 	.word	0x00000000
        /*0488*/ 	.short	0x0101
        /*048a*/ 	.byte	0xff
	.zero		1


	//   ....[54]....
        /*048c*/ 	.word	0x00004230
        /*0490*/ 	.word	0x000000ff
        /*0494*/ 	.word	0x00000000
        /*0498*/ 	.short	0x010a
        /*049a*/ 	.byte	0x04
	.zero		1


	//   ....[55]....
        /*049c*/ 	.word	0x00004280
        /*04a0*/ 	.word	0x000000ff
        /*04a4*/ 	.word	0x000000b0
        /*04a8*/ 	.short	0x010a
        /*04aa*/ 	.byte	0x07
	.zero		1


	//   ....[56]....
        /*04ac*/ 	.word	0x00004640
        /*04b0*/ 	.word	0x000000ff
        /*04b4*/ 	.word	0x00000000
        /*04b8*/ 	.short	0x010a
        /*04ba*/ 	.byte	0x07
	.zero		1


	//   ....[57]....
        /*04bc*/ 	.word	0x00004770
        /*04c0*/ 	.word	0x000000ff
        /*04c4*/ 	.word	0x00000000
        /*04c8*/ 	.short	0x010a
        /*04ca*/ 	.byte	0x04
	.zero		1


	//   ....[58]....
        /*04cc*/ 	.word	0x00004c60
        /*04d0*/ 	.word	0x000000ff
        /*04d4*/ 	.word	0x00000000
        /*04d8*/ 	.short	0x010a
        /*04da*/ 	.byte	0x04
	.zero		1


	//   ....[59]....
        /*04dc*/ 	.word	0x00004d00
        /*04e0*/ 	.word	0x000000ff
        /*04e4*/ 	.word	0x00000000
        /*04e8*/ 	.short	0x010a
        /*04ea*/ 	.byte	0x04
	.zero		1


	//   ....[60]....
        /*04ec*/ 	.word	0x000051e0
        /*04f0*/ 	.word	0x00000008
        /*04f4*/ 	.word	0x00000080
        /*04f8*/ 	.short	0x010a
        /*04fa*/ 	.byte	0xff
	.zero		1


	//   ....[61]....
        /*04fc*/ 	.word	0x00005350
        /*0500*/ 	.word	0x00000000
        /*0504*/ 	.word	0x00000000
        /*0508*/ 	.short	0x0101
        /*050a*/ 	.byte	0xff
	.zero		1


	//   ....[62]....
        /*050c*/ 	.word	0x00005820
        /*0510*/ 	.word	0x000000ff
        /*0514*/ 	.word	0x00000078
        /*0518*/ 	.short	0x010a
        /*051a*/ 	.byte	0x15
	.zero		1


	//   ....[63]....
        /*051c*/ 	.word	0x000059f0
        /*0520*/ 	.word	0x000000ff
        /*0524*/ 	.word	0x00000058
        /*0528*/ 	.short	0x010a
        /*052a*/ 	.byte	0x04
	.zero		1


	//   ....[64]....
        /*052c*/ 	.word	0x00005c30
        /*0530*/ 	.word	0x000000ff
        /*0534*/ 	.word	0x00000040
        /*0538*/ 	.short	0x010b
        /*053a*/ 	.byte	0x04
	.zero		1


	//   ....[65]....
        /*053c*/ 	.word	0x00005c40
        /*0540*/ 	.word	0x000000ff
        /*0544*/ 	.word	0x00000000
        /*0548*/ 	.short	0x0101
        /*054a*/ 	.byte	0x07
	.zero		1


	//   ....[66]....
        /*054c*/ 	.word	0x00005c50
        /*0550*/ 	.word	0x000000ff
        /*0554*/ 	.word	0x00000058
        /*0558*/ 	.short	0x010a
        /*055a*/ 	.byte	0x05
	.zero		1


	//   ....[67]....
        /*055c*/ 	.word	0x00005eb0
        /*0560*/ 	.word	0x000000ff
        /*0564*/ 	.word	0x00000040
        /*0568*/ 	.short	0x010b
        /*056a*/ 	.byte	0x05
	.zero		1


	//   ....[68]....
        /*056c*/ 	.word	0x00005ec0
        /*0570*/ 	.word	0x000000ff
        /*0574*/ 	.word	0x00000000
        /*0578*/ 	.short	0x0101
        /*057a*/ 	.byte	0x07
	.zero		1


	//   ....[69]....
        /*057c*/ 	.word	0x00005ed0
        /*0580*/ 	.word	0x000000ff
        /*0584*/ 	.word	0x00000058
        /*0588*/ 	.short	0x010a
        /*058a*/ 	.byte	0x04
	.zero		1


	//   ....[70]....
        /*058c*/ 	.word	0x00006140
        /*0590*/ 	.word	0x000000ff
        /*0594*/ 	.word	0x00000040
        /*0598*/ 	.short	0x010b
        /*059a*/ 	.byte	0x04
	.zero		1


	//   ....[71]....
        /*059c*/ 	.word	0x00006150
        /*05a0*/ 	.word	0x000000ff
        /*05a4*/ 	.word	0x00000000
        /*05a8*/ 	.short	0x0101
        /*05aa*/ 	.byte	0x07
	.zero		1


	//   ....[72]....
        /*05ac*/ 	.word	0x00006160
        /*05b0*/ 	.word	0x000000ff
        /*05b4*/ 	.word	0x00000058
        /*05b8*/ 	.short	0x010a
        /*05ba*/ 	.byte	0x05
	.zero		1


	//   ....[73]....
        /*05bc*/ 	.word	0x00006400
        /*05c0*/ 	.word	0x000000ff
        /*05c4*/ 	.word	0x00000040
        /*05c8*/ 	.short	0x010b
        /*05ca*/ 	.byte	0x05
	.zero		1


	//   ....[74]....
        /*05cc*/ 	.word	0x00006410
        /*05d0*/ 	.word	0x000000ff
        /*05d4*/ 	.word	0x00000000
        /*05d8*/ 	.short	0x0101
        /*05da*/ 	.byte	0x04
	.zero		1


	//   ....[75]....
        /*05dc*/ 	.word	0x00006480
        /*05e0*/ 	.word	0x000000ff
        /*05e4*/ 	.word	0x00000000
        /*05e8*/ 	.short	0x010a
        /*05ea*/ 	.byte	0x04
	.zero		1


	//   ....[76]....
        /*05ec*/ 	.word	0x00006510
        /*05f0*/ 	.word	0x000000ff
        /*05f4*/ 	.word	0x00000000
        /*05f8*/ 	.short	0x010a
        /*05fa*/ 	.byte	0x05
	.zero		1


	//   ....[77]....
        /*05fc*/ 	.word	0x000065b0
        /*0600*/ 	.word	0x00000000
        /*0604*/ 	.word	0x00000000
        /*0608*/ 	.short	0x010a
        /*060a*/ 	.byte	0xff
	.zero		1


	//   ....[78]....
        /*060c*/ 	.word	0x00006940
        /*0610*/ 	.word	0x00000000
        /*0614*/ 	.word	0x00000080
        /*0618*/ 	.short	0x010a
        /*061a*/ 	.byte	0xff
	.zero		1


	//   ....[79]....
        /*061c*/ 	.word	0x00006a10
        /*0620*/ 	.word	0x00000000
        /*0624*/ 	.word	0x00000000
        /*0628*/ 	.short	0x0101
        /*062a*/ 	.byte	0xff
	.zero		1


	//   ....[80]....
        /*062c*/ 	.word	0x000076f0
        /*0630*/ 	.word	0x00000000
        /*0634*/ 	.word	0x00000040
        /*0638*/ 	.short	0x010a
        /*063a*/ 	.byte	0xff
	.zero		1


	//   ....[81]....
        /*063c*/ 	.word	0x00007760
        /*0640*/ 	.word	0x00000069
        /*0644*/ 	.word	0x000000a0
        /*0648*/ 	.short	0x010a
        /*064a*/ 	.byte	0xff
	.zero		1


	//   ....[82]....
        /*064c*/ 	.word	0x00007850
        /*0650*/ 	.word	0x00000000
        /*0654*/ 	.word	0x00000040
        /*0658*/ 	.short	0x010a
        /*065a*/ 	.byte	0xff
	.zero		1


	//   ....[83]....
        /*065c*/ 	.word	0x00007970
        /*0660*/ 	.word	0x00000069
        /*0664*/ 	.word	0x000000a0
        /*0668*/ 	.short	0x010a
        /*066a*/ 	.byte	0xff
	.zero		1


	//   ....[84]....
        /*066c*/ 	.word	0x000087f0
        /*0670*/ 	.word	0x00000000
        /*0674*/ 	.word	0x00000000
        /*0678*/ 	.short	0x0101
        /*067a*/ 	.byte	0xff
	.zero		1


	//   ....[85]....
        /*067c*/ 	.word	0x00008800
        /*0680*/ 	.word	0x00000014
        /*0684*/ 	.word	0x00000040
        /*0688*/ 	.short	0x010a
        /*068a*/ 	.byte	0xff
	.zero		1


	//   ....[86]....
        /*068c*/ 	.word	0x000088c0
        /*0690*/ 	.word	0x00000014
        /*0694*/ 	.word	0x00000040
        /*0698*/ 	.short	0x010a
        /*069a*/ 	.byte	0xff
	.zero		1


	//   ....[87]....
        /*069c*/ 	.word	0x000097d0
        /*06a0*/ 	.word	0x0000002e
        /*06a4*/ 	.word	0x00000000
        /*06a8*/ 	.short	0x0101
        /*06aa*/ 	.byte	0xff
	.zero		1


	//   ....[88]....
        /*06ac*/ 	.word	0x000097f0
        /*06b0*/ 	.word	0x00000015
        /*06b4*/ 	.word	0x00000040
        /*06b8*/ 	.short	0x010a
        /*06ba*/ 	.byte	0xff
	.zero		1


	//   ....[89]....
        /*06bc*/ 	.word	0x000098b0
        /*06c0*/ 	.word	0x00000015
        /*06c4*/ 	.word	0x00000040
        /*06c8*/ 	.short	0x010a
        /*06ca*/ 	.byte	0xff
	.zero		1


	//   ....[90]....
        /*06cc*/ 	.word	0x0000a7a0
        /*06d0*/ 	.word	0x0000002e
        /*06d4*/ 	.word	0x00000000
        /*06d8*/ 	.short	0x0101
        /*06da*/ 	.byte	0xff
	.zero		1


	//   ....[91]....
        /*06dc*/ 	.word	0x0000a7c0
        /*06e0*/ 	.word	0x00000002
        /*06e4*/ 	.word	0x00000040
        /*06e8*/ 	.short	0x010a
        /*06ea*/ 	.byte	0xff
	.zero		1


	//   ....[92]....
        /*06ec*/ 	.word	0x0000a870
        /*06f0*/ 	.word	0x00000002
        /*06f4*/ 	.word	0x00000040
        /*06f8*/ 	.short	0x010a
        /*06fa*/ 	.byte	0xff
	.zero		1


	//   ....[93]....
        /*06fc*/ 	.word	0x0000b110
        /*0700*/ 	.word	0x000000ff
        /*0704*/ 	.word	0x00000000
        /*0708*/ 	.short	0x0101
        /*070a*/ 	.byte	0x04
	.zero		1


	//   ....[94]....
        /*070c*/ 	.word	0x0000b770
        /*0710*/ 	.word	0x00000000
        /*0714*/ 	.word	0x00000000
        /*0718*/ 	.short	0x0101
        /*071a*/ 	.byte	0xff
	.zero		1


	//   ....[95]....
        /*071c*/ 	.word	0x0000ba10
        /*0720*/ 	.word	0x000000ff
        /*0724*/ 	.word	0x00000000
        /*0728*/ 	.short	0x0101
        /*072a*/ 	.byte	0x04
	.zero		1


	//   ....[96]....
        /*072c*/ 	.word	0x0000ba30
        /*0730*/ 	.word	0x00000000
        /*0734*/ 	.word	0x000000d0
        /*0738*/ 	.short	0x010a
        /*073a*/ 	.byte	0xff
	.zero		1


	//   ....[97]....
        /*073c*/ 	.word	0x0000ba90
        /*0740*/ 	.word	0x00000000
        /*0744*/ 	.word	0x00000020
        /*0748*/ 	.short	0x010a
        /*074a*/ 	.byte	0xff
	.zero		1


	//   ....[98]....
        /*074c*/ 	.word	0x0000baf0
        /*0750*/ 	.word	0x00000000
        /*0754*/ 	.word	0x00000020
        /*0758*/ 	.short	0x010a
        /*075a*/ 	.byte	0xff
	.zero		1


	//   ....[99]....
        /*075c*/ 	.word	0x0000bb40
        /*0760*/ 	.word	0x00000003
        /*0764*/ 	.word	0x00000080
        /*0768*/ 	.short	0x010a
        /*076a*/ 	.byte	0xff
	.zero		1


	//   ....[100]....
        /*076c*/ 	.word	0x0000bba0
        /*0770*/ 	.word	0x00000000
        /*0774*/ 	.word	0x00000000
        /*0778*/ 	.short	0x010a
        /*077a*/ 	.byte	0xff
	.zero		1


	//   ....[101]....
        /*077c*/ 	.word	0x0000bc00
        /*0780*/ 	.word	0x00000000
        /*0784*/ 	.word	0x00000000
        /*0788*/ 	.short	0x010a
        /*078a*/ 	.byte	0xff
	.zero		1


	//   ....[102]....
        /*078c*/ 	.word	0x0000bc60
        /*0790*/ 	.word	0x00000000
        /*0794*/ 	.word	0x00000000
        /*0798*/ 	.short	0x010a
        /*079a*/ 	.byte	0xff
	.zero		1


	//   ....[103]....
        /*079c*/ 	.word	0x0000bcb0
        /*07a0*/ 	.word	0x00000000
        /*07a4*/ 	.word	0x000000c0
        /*07a8*/ 	.short	0x010a
        /*07aa*/ 	.byte	0xff
	.zero		1


	//   ....[104]....
        /*07ac*/ 	.word	0x0000bd10
        /*07b0*/ 	.word	0x00000000
        /*07b4*/ 	.word	0x00000090
        /*07b8*/ 	.short	0x010a
        /*07ba*/ 	.byte	0xff
	.zero		1


	//   ....[105]....
        /*07bc*/ 	.word	0x0000bd60
        /*07c0*/ 	.word	0x00000000
        /*07c4*/ 	.word	0x00000080
        /*07c8*/ 	.short	0x010a
        /*07ca*/ 	.byte	0xff
	.zero		1


	//   ....[106]....
        /*07cc*/ 	.word	0x0000bdc0
        /*07d0*/ 	.word	0x00000000
        /*07d4*/ 	.word	0x00000090
        /*07d8*/ 	.short	0x010a
        /*07da*/ 	.byte	0xff
	.zero		1


	//   ....[107]....
        /*07dc*/ 	.word	0x0000be10
        /*07e0*/ 	.word	0x00000002
        /*07e4*/ 	.word	0x00000080
        /*07e8*/ 	.short	0x010a
        /*07ea*/ 	.byte	0xff
	.zero		1


	//   ....[108]....
        /*07ec*/ 	.word	0x0000be80
        /*07f0*/ 	.word	0x00000004
        /*07f4*/ 	.word	0x000000b0
        /*07f8*/ 	.short	0x010a
        /*07fa*/ 	.byte	0xff
	.zero		1


	//   ....[109]....
        /*07fc*/ 	.word	0x0000bee0
        /*0800*/ 	.word	0x00000004
        /*0804*/ 	.word	0x00000000
        /*0808*/ 	.short	0x010a
        /*080a*/ 	.byte	0xff
	.zero		1


	//   ....[110]....
        /*080c*/ 	.word	0x0000bf40
        /*0810*/ 	.word	0x00000000
        /*0814*/ 	.word	0x00000000
        /*0818*/ 	.short	0x010a
        /*081a*/ 	.byte	0xff
	.zero		1


	//   ....[111]....
        /*081c*/ 	.word	0x0000bfa0
        /*0820*/ 	.word	0x00000000
        /*0824*/ 	.word	0x00000000
        /*0828*/ 	.short	0x010a
        /*082a*/ 	.byte	0xff
	.zero		1


	//   ....[112]....
        /*082c*/ 	.word	0x0000bff0
        /*0830*/ 	.word	0x00000008
        /*0834*/ 	.word	0x00000080
        /*0838*/ 	.short	0x010a
        /*083a*/ 	.byte	0xff
	.zero		1


	//   ....[113]....
        /*083c*/ 	.word	0x0000c050
        /*0840*/ 	.word	0x00000000
        /*0844*/ 	.word	0x00000078
        /*0848*/ 	.short	0x010a
        /*084a*/ 	.byte	0xff
	.zero		1


	//   ....[114]....
        /*084c*/ 	.word	0x0000c0b0
        /*0850*/ 	.word	0x00000000
        /*0854*/ 	.word	0x00000058
        /*0858*/ 	.short	0x010a
        /*085a*/ 	.byte	0xff
	.zero		1


	//   ....[115]....
        /*085c*/ 	.word	0x0000c110
        /*0860*/ 	.word	0x00000000
        /*0864*/ 	.word	0x00000058
        /*0868*/ 	.short	0x010a
        /*086a*/ 	.byte	0xff
	.zero		1


	//   ....[116]....
        /*086c*/ 	.word	0x0000c170
        /*0870*/ 	.word	0x00000000
        /*0874*/ 	.word	0x00000058
        /*0878*/ 	.short	0x010a
        /*087a*/ 	.byte	0xff
	.zero		1


	//   ....[117]....
        /*087c*/ 	.word	0x0000c1d0
        /*0880*/ 	.word	0x00000002
        /*0884*/ 	.word	0x00000058
        /*0888*/ 	.short	0x010a
        /*088a*/ 	.byte	0xff
	.zero		1


	//   ....[118]....
        /*088c*/ 	.word	0x0000c230
        /*0890*/ 	.word	0x00000000
        /*0894*/ 	.word	0x00000000
        /*0898*/ 	.short	0x010a
        /*089a*/ 	.byte	0xff
	.zero		1


	//   ....[119]....
        /*089c*/ 	.word	0x0000c290
        /*08a0*/ 	.word	0x00000000
        /*08a4*/ 	.word	0x00000000
        /*08a8*/ 	.short	0x010a
        /*08aa*/ 	.byte	0xff
	.zero		1


	//   ....[120]....
        /*08ac*/ 	.word	0x0000c2e0
        /*08b0*/ 	.word	0x00000000
        /*08b4*/ 	.word	0x00000080
        /*08b8*/ 	.short	0x010a
        /*08ba*/ 	.byte	0xff
	.zero		1


	//   ....[121]....
        /*08bc*/ 	.word	0x0000c330
        /*08c0*/ 	.word	0x00000000
        /*08c4*/ 	.word	0x00000040
        /*08c8*/ 	.short	0x010a
        /*08ca*/ 	.byte	0xff
	.zero		1


	//   ....[122]....
        /*08cc*/ 	.word	0x0000c380
        /*08d0*/ 	.word	0x00000069
        /*08d4*/ 	.word	0x000000a0
        /*08d8*/ 	.short	0x010a
        /*08da*/ 	.byte	0xff
	.zero		1


	//   ....[123]....
        /*08dc*/ 	.word	0x0000c3d0
        /*08e0*/ 	.word	0x00000014
        /*08e4*/ 	.word	0x00000040
        /*08e8*/ 	.short	0x010a
        /*08ea*/ 	.byte	0xff
	.zero		1


	//   ....[124]....
        /*08ec*/ 	.word	0x0000c420
        /*08f0*/ 	.word	0x00000015
        /*08f4*/ 	.word	0x00000040
        /*08f8*/ 	.short	0x010a
        /*08fa*/ 	.byte	0xff
	.zero		1


	//   ....[125]....
        /*08fc*/ 	.word	0x0000c470
        /*0900*/ 	.word	0x00000002
        /*0904*/ 	.word	0x00000040
        /*0908*/ 	.short	0x010a
        /*090a*/ 	.byte	0xff
	.zero		1


	//----- nvinfo : EIATTR_NUM_MBARRIERS
	.align		4
.L_47:
        /*090c*/ 	.byte	0x03, 0x38
        /*090e*/ 	.short	0x001c


	//----- nvinfo : EIATTR_EXIT_INSTR_OFFSETS
	.align		4
        /*0910*/ 	.byte	0x04, 0x1c
        /*0912*/ 	.short	(.L_49 - .L_48)


	//   ....[0]....
.L_48:
        /*0914*/ 	.word	0x00002dd0


	//   ....[1]....
        /*0918*/ 	.word	0x000032c0


	//   ....[2]....
        /*091c*/ 	.word	0x00003320


	//   ....[3]....
        /*0920*/ 	.word	0x00004f60


	//   ....[4]....
        /*0924*/ 	.word	0x000065e0


	//   ....[5]....
        /*0928*/ 	.word	0x00006620


	//   ....[6]....
        /*092c*/ 	.word	0x0000b900


	//   ....[7]....
        /*0930*/ 	.word	0x0000b980


	//   ....[8]....
        /*0934*/ 	.word	0x0000b9b0


	//   ....[9]....
        /*0938*/ 	.word	0x0000ba20


	//----- nvinfo : EIATTR_MAX_THREADS
	.align		4
.L_49:
        /*093c*/ 	.byte	0x04, 0x05
        /*093e*/ 	.short	(.L_51 - .L_50)
.L_50:
        /*0940*/ 	.word	0x00000100
        /*0944*/ 	.word	0x00000001
        /*0948*/ 	.word	0x00000001


	//----- nvinfo : EIATTR_CRS_STACK_SIZE
	.align		4
.L_51:
        /*094c*/ 	.byte	0x04, 0x1e
        /*094e*/ 	.short	(.L_53 - .L_52)
.L_52:
        /*0950*/ 	.word	0x00000000


	//----- nvinfo : EIATTR_CBANK_PARAM_SIZE
	.align		4
.L_53:
        /*0954*/ 	.byte	0x03, 0x19
        /*0956*/ 	.short	0x0c00


	//----- nvinfo : EIATTR_PARAM_CBANK
	.align		4
        /*0958*/ 	.byte	0x04, 0x0a
        /*095a*/ 	.short	(.L_55 - .L_54)
	.align		4
.L_54:
        /*095c*/ 	.word	index@(.nv.constant0._ZN7cutlass13device_kernelINS_4gemm6kernel13GemmUniversalIN4cute5tupleIJiiiiEEENS1_10collective13CollectiveMmaINS1_46MainloopSm100TmaUmmaWarpSpecializedBlockScaledILi4ELi2ELi2ENS5_IJNS4_1CILi2EEENSA_ILi1EEESC_EEEEENS5_IJNSA_ILi128EEENSA_ILi64EEENSA_ILi256EEEEEENS5_IJNS_12float_e4m3_tENS_13float_ue8m0_tEEEENS5_IJNS5_IJlSC_lEEENS4_6LayoutINS5_IJNS5_IJNS5_IJNSA_ILi32EEENSA_ILi4EEEEEEiEEESR_NS5_IJSC_iEEEEEENS5_IJNS5_IJNS5_IJNSA_ILi16EEESP_EEEiEEENS5_IJNS5_IJNSA_ILi0EEESC_EEENSA_ILi512EEEEEENS5_IJSX_iEEEEEEEEEEESL_S14_NS4_8TiledMMAINS4_8MMA_AtomIJNS4_21SM100_MMA_MXF8F6F4_SSISJ_SJ_fSK_Li128ELi64ELNS4_4UMMA5MajorE0ELS19_0ELNS18_7ScaleInE0ELS1A_0EEEEEENSN_INS5_IJSC_SC_SC_EEENS5_IJSX_SX_SX_EEEEENS5_IJNS4_10UnderscoreES1G_S1G_EEEEENS5_IJNS4_13SM90_TMA_LOADES1J_EEENS5_IJNS4_14ComposedLayoutINS4_7SwizzleILi3ELi4ELi3EEENS4_18smem_ptr_flag_bitsILi8EEENSN_INS5_IJNSA_ILi8EEESF_EEENS5_IJSF_SC_EEEEEEENSN_INS5_IJNS5_IJNS5_IJSQ_SC_EEENS5_IJSO_SC_EEEEEESC_NS5_IJSP_SB_EEEEEENS5_IJNS5_IJNS5_IJSV_SZ_EEESY_EEESX_NS5_IJSC_SZ_EEEEEEEEEEEvNS4_8identityENS5_IJNS4_23SM90_TMA_LOAD_MULTICASTES27_EEES25_vS26_EENS_8epilogue10collective18CollectiveEpilogueINS2A_23Sm100TmaWarpSpecializedILi3ELi2ELi16ELb1ELb0EEEJNS5_IJSG_SG_SH_EEENS5_IJNSN_ISG_SC_EENSN_INS5_IJSU_SB_EEENS5_IJSC_SO_EEEEEEEENS_10bfloat16_tESM_S2L_SM_NS2A_6fusion15FusionCallbacksIS2E_NS2M_17LinearCombinationIS2L_fS2L_fLNS_15FloatRoundStyleE2EEES2F_S2K_JEEENS4_5SM1004TMEM4LOAD26SM100_TMEM_LOAD_32dp32b16xES1J_NS1L_INS1M_ILi1ELi4ELi3EEENS1O_ILi16EEENSN_INS5_IJS1Q_SU_EEENS5_IJSU_SC_EEEEEEENS4_39AutoVectorizingCopyWithAssumedAlignmentILi128EEENS4_14SM90_TMA_STOREES31_S33_S33_EEEvvEEEEvNT_6ParamsE)
        /*0960*/ 	.short	0x0380
        /*0962*/ 	.short	0x0c00


	//----- nvinfo : EIATTR_SW_WAR
	.align		4
.L_55:
        /*0964*/ 	.byte	0x04, 0x36
        /*0966*/ 	.short	(.L_57 - .L_56)
.L_56:
        /*0968*/ 	.word	0x00000008
.L_57:


//--------------------- .nv.callgraph             --------------------------
	.section	.nv.callgraph,"",@"SHT_CUDA_CALLGRAPH"
	.align	4
	.sectionentsize	8
	.align		4
        /*0000*/ 	.word	0x00000000
	.align		4
        /*0004*/ 	.word	0xffffffff
	.align		4
        /*0008*/ 	.word	index@(_ZN7cutlass13device_kernelINS_4gemm6kernel13GemmUniversalIN4cute5tupleIJiiiiEEENS1_10collective13CollectiveMmaINS1_46MainloopSm100TmaUmmaWarpSpecializedBlockScaledILi4ELi2ELi2ENS5_IJNS4_1CILi2EEENSA_ILi1EEESC_EEEEENS5_IJNSA_ILi128EEENSA_ILi64EEENSA_ILi256EEEEEENS5_IJNS_12float_e4m3_tENS_13float_ue8m0_tEEEENS5_IJNS5_IJlSC_lEEENS4_6LayoutINS5_IJNS5_IJNS5_IJNSA_ILi32EEENSA_ILi4EEEEEEiEEESR_NS5_IJSC_iEEEEEENS5_IJNS5_IJNS5_IJNSA_ILi16EEESP_EEEiEEENS5_IJNS5_IJNSA_ILi0EEESC_EEENSA_ILi512EEEEEENS5_IJSX_iEEEEEEEEEEESL_S14_NS4_8TiledMMAINS4_8MMA_AtomIJNS4_21SM100_MMA_MXF8F6F4_SSISJ_SJ_fSK_Li128ELi64ELNS4_4UMMA5MajorE0ELS19_0ELNS18_7ScaleInE0ELS1A_0EEEEEENSN_INS5_IJSC_SC_SC_EEENS5_IJSX_SX_SX_EEEEENS5_IJNS4_10UnderscoreES1G_S1G_EEEEENS5_IJNS4_13SM90_TMA_LOADES1J_EEENS5_IJNS4_14ComposedLayoutINS4_7SwizzleILi3ELi4ELi3EEENS4_18smem_ptr_flag_bitsILi8EEENSN_INS5_IJNSA_ILi8EEESF_EEENS5_IJSF_SC_EEEEEEENSN_INS5_IJNS5_IJNS5_IJSQ_SC_EEENS5_IJSO_SC_EEEEEESC_NS5_IJSP_SB_EEEEEENS5_IJNS5_IJNS5_IJSV_SZ_EEESY_EEESX_NS5_IJSC_SZ_EEEEEEEEEEEvNS4_8identityENS5_IJNS4_23SM90_TMA_LOAD_MULTICASTES27_EEES25_vS26_EENS_8epilogue10collective18CollectiveEpilogueINS2A_23Sm100TmaWarpSpecializedILi3ELi2ELi16ELb1ELb0EEEJNS5_IJSG_SG_SH_EEENS5_IJNSN_ISG_SC_EENSN_INS5_IJSU_SB_EEENS5_IJSC_SO_EEEEEEEENS_10bfloat16_tESM_S2L_SM_NS2A_6fusion15FusionCallbacksIS2E_NS2M_17LinearCombinationIS2L_fS2L_fLNS_15FloatRoundStyleE2EEES2F_S2K_JEEENS4_5SM1004TMEM4LOAD26SM100_TMEM_LOAD_32dp32b16xES1J_NS1L_INS1M_ILi1ELi4ELi3EEENS1O_ILi16EEENSN_INS5_IJS1Q_SU_EEENS5_IJSU_SC_EEEEEEENS4_39AutoVectorizingCopyWithAssumedAlignmentILi128EEENS4_14SM90_TMA_STOREES31_S33_S33_EEEvvEEEEvNT_6ParamsE)
	.align		4
        /*000c*/ 	.word	index@(__assertfail)
	.align		4
        /*0010*/ 	.word	0x00000000
	.align		4
        /*0014*/ 	.word	0xfffffffe
	.align		4
        /*0018*/ 	.word	0x00000000
	.align		4
        /*001c*/ 	.word	0xfffffffd
	.align		4
        /*0020*/ 	.word	0x00000000
	.align		4
        /*0024*/ 	.word	0xfffffffc


//--------------------- .nv.constant4             --------------------------
	.section	.nv.constant4,"a",@progbits
	.align	8
	.align		8
.nv.constant4:
        /*0000*/ 	.dword	__assertfail
	.align		8
        /*0008*/ 	.dword	__unnamed_1
	.align		8
        /*0010*/ 	.dword	__unnamed_2
	.align		8
        /*0018*/ 	.dword	_ZN40_INTERNAL_5932bfbe_4_k_cu_af4e260c_321224cuda3std3__45__cpo5beginE
	.align		8
        /*0020*/ 	.dword	_ZN40_INTERNAL_5932bfbe_4_k_cu_af4e260c_321224cuda3std3__45__cpo3endE
	.align		8
        /*0028*/ 	.dword	_ZN40_INTERNAL_5932bfbe_4_k_cu_af4e260c_321224cuda3std3__45__cpo6cbeginE
	.align		8
        /*0030*/ 	.dword	_ZN40_INTERNAL_5932bfbe_4_k_cu_af4e260c_321224cuda3std3__45__cpo4cendE
	.align		8
        /*0038*/ 	.dword	_ZN40_INTERNAL_5932bfbe_4_k_cu_af4e260c_321224cuda3std3__442_GLOBAL__N__5932bfbe_4_k_cu_af4e260c_321226ignoreE
	.align		8
        /*0040*/ 	.dword	_ZN40_INTERNAL_5932bfbe_4_k_cu_af4e260c_321224cuda3std3__419piecewise_constructE
	.align		8
        /*0048*/ 	.dword	_ZN40_INTERNAL_5932bfbe_4_k_cu_af4e260c_321224cuda3std3__48in_placeE
	.align		8
        /*0050*/ 	.dword	_ZN40_INTERNAL_5932bfbe_4_k_cu_af4e260c_321224cuda3std6ranges3__45__cpo4swapE
	.align		8
        /*0058*/ 	.dword	_ZN40_INTERNAL_5932bfbe_4_k_cu_af4e260c_321224cuda3std6ranges3__45__cpo9iter_moveE
	.align		8
        /*0060*/ 	.dword	_ZN40_INTERNAL_5932bfbe_4_k_cu_af4e260c_321224cute7productE
	.align		8
        /*0068*/ 	.dword	_ZN40_INTERNAL_5932bfbe_4_k_cu_af4e260c_321224cute1_E
	.align		8
        /*0070*/ 	.dword	$str$25
	.align		8
        /*0078*/ 	.dword	$str$26
	.align		8
        /*0080*/ 	.dword	$str$27
	.align		8
        /*0088*/ 	.dword	$str$28


//--------------------- .text._ZN7cutlass13device_kernelINS_4gemm6kernel13GemmUniversalIN4cute5tupleIJiiiiEEENS1_10collective13CollectiveMmaINS1_46MainloopSm100TmaUmmaWarpSpecializedBlockScaledILi4ELi2ELi2ENS5_IJNS4_1CILi2EEENSA_ILi1EEESC_EEEEENS5_IJNSA_ILi128EEENSA_ILi64EEENSA_ILi256EEEEEENS5_IJNS_12float_e4m3_tENS_13float_ue8m0_tEEEENS5_IJNS5_IJlSC_lEEENS4_6LayoutINS5_IJNS5_IJNS5_IJNSA_ILi32EEENSA_ILi4EEEEEEiEEESR_NS5_IJSC_iEEEEEENS5_IJNS5_IJNS5_IJNSA_ILi16EEESP_EEEiEEENS5_IJNS5_IJNSA_ILi0EEESC_EEENSA_ILi512EEEEEENS5_IJSX_iEEEEEEEEEEESL_S14_NS4_8TiledMMAINS4_8MMA_AtomIJNS4_21SM100_MMA_MXF8F6F4_SSISJ_SJ_fSK_Li128ELi64ELNS4_4UMMA5MajorE0ELS19_0ELNS18_7ScaleInE0ELS1A_0EEEEEENSN_INS5_IJSC_SC_SC_EEENS5_IJSX_SX_SX_EEEEENS5_IJNS4_10UnderscoreES1G_S1G_EEEEENS5_IJNS4_13SM90_TMA_LOADES1J_EEENS5_IJNS4_14ComposedLayoutINS4_7SwizzleILi3ELi4ELi3EEENS4_18smem_ptr_flag_bitsILi8EEENSN_INS5_IJNSA_ILi8EEESF_EEENS5_IJSF_SC_EEEEEEENSN_INS5_IJNS5_IJNS5_IJSQ_SC_EEENS5_IJSO_SC_EEEEEESC_NS5_IJSP_SB_EEEEEENS5_IJNS5_IJNS5_IJSV_SZ_EEESY_EEESX_NS5_IJSC_SZ_EEEEEEEEEEEvNS4_8identityENS5_IJNS4_23SM90_TMA_LOAD_MULTICASTES27_EEES25_vS26_EENS_8epilogue10collective18CollectiveEpilogueINS2A_23Sm100TmaWarpSpecializedILi3ELi2ELi16ELb1ELb0EEEJNS5_IJSG_SG_SH_EEENS5_IJNSN_ISG_SC_EENSN_INS5_IJSU_SB_EEENS5_IJSC_SO_EEEEEEEENS_10bfloat16_tESM_S2L_SM_NS2A_6fusion15FusionCallbacksIS2E_NS2M_17LinearCombinationIS2L_fS2L_fLNS_15FloatRoundStyleE2EEES2F_S2K_JEEENS4_5SM1004TMEM4LOAD26SM100_TMEM_LOAD_32dp32b16xES1J_NS1L_INS1M_ILi1ELi4ELi3EEENS1O_ILi16EEENSN_INS5_IJS1Q_SU_EEENS5_IJSU_SC_EEEEEEENS4_39AutoVectorizingCopyWithAssumedAlignmentILi128EEENS4_14SM90_TMA_STOREES31_S33_S33_EEEvvEEEEvNT_6ParamsE --------------------------
	.section	.text._ZN7cutlass13device_kernelINS_4gemm6kernel13GemmUniversalIN4cute5tupleIJiiiiEEENS1_10collective13CollectiveMmaINS1_46MainloopSm100TmaUmmaWarpSpecializedBlockScaledILi4ELi2ELi2ENS5_IJNS4_1CILi2EEENSA_ILi1EEESC_EEEEENS5_IJNSA_ILi128EEENSA_ILi64EEENSA_ILi256EEEEEENS5_IJNS_12float_e4m3_tENS_13float_ue8m0_tEEEENS5_IJNS5_IJlSC_lEEENS4_6LayoutINS5_IJNS5_IJNS5_IJNSA_ILi32EEENSA_ILi4EEEEEEiEEESR_NS5_IJSC_iEEEEEENS5_IJNS5_IJNS5_IJNSA_ILi16EEESP_EEEiEEENS5_IJNS5_IJNSA_ILi0EEESC_EEENSA_ILi512EEEEEENS5_IJSX_iEEEEEEEEEEESL_S14_NS4_8TiledMMAINS4_8MMA_AtomIJNS4_21SM100_MMA_MXF8F6F4_SSISJ_SJ_fSK_Li128ELi64ELNS4_4UMMA5MajorE0ELS19_0ELNS18_7ScaleInE0ELS1A_0EEEEEENSN_INS5_IJSC_SC_SC_EEENS5_IJSX_SX_SX_EEEEENS5_IJNS4_10UnderscoreES1G_S1G_EEEEENS5_IJNS4_13SM90_TMA_LOADES1J_EEENS5_IJNS4_14ComposedLayoutINS4_7SwizzleILi3ELi4ELi3EEENS4_18smem_ptr_flag_bitsILi8EEENSN_INS5_IJNSA_ILi8EEESF_EEENS5_IJSF_SC_EEEEEEENSN_INS5_IJNS5_IJNS5_IJSQ_SC_EEENS5_IJSO_SC_EEEEEESC_NS5_IJSP_SB_EEEEEENS5_IJNS5_IJNS5_IJSV_SZ_EEESY_EEESX_NS5_IJSC_SZ_EEEEEEEEEEEvNS4_8identityENS5_IJNS4_23SM90_TMA_LOAD_MULTICASTES27_EEES25_vS26_EENS_8epilogue10collective18CollectiveEpilogueINS2A_23Sm100TmaWarpSpecializedILi3ELi2ELi16ELb1ELb0EEEJNS5_IJSG_SG_SH_EEENS5_IJNSN_ISG_SC_EENSN_INS5_IJSU_SB_EEENS5_IJSC_SO_EEEEEEEENS_10bfloat16_tESM_S2L_SM_NS2A_6fusion15FusionCallbacksIS2E_NS2M_17LinearCombinationIS2L_fS2L_fLNS_15FloatRoundStyleE2EEES2F_S2K_JEEENS4_5SM1004TMEM4LOAD26SM100_TMEM_LOAD_32dp32b16xES1J_NS1L_INS1M_ILi1ELi4ELi3EEENS1O_ILi16EEENSN_INS5_IJS1Q_SU_EEENS5_IJSU_SC_EEEEEEENS4_39AutoVectorizingCopyWithAssumedAlignmentILi128EEENS4_14SM90_TMA_STOREES31_S33_S33_EEEvvEEEEvNT_6ParamsE,"ax",@progbits
	.align	128
.text._ZN7cutlass13device_kernelINS_4gemm6kernel13GemmUniversalIN4cute5tupleIJiiiiEEENS1_10collective13CollectiveMmaINS1_46MainloopSm100TmaUmmaWarpSpecializedBlockScaledILi4ELi2ELi2ENS5_IJNS4_1CILi2EEENSA_ILi1EEESC_EEEEENS5_IJNSA_ILi128EEENSA_ILi64EEENSA_ILi256EEEEEENS5_IJNS_12float_e4m3_tENS_13float_ue8m0_tEEEENS5_IJNS5_IJlSC_lEEENS4_6LayoutINS5_IJNS5_IJNS5_IJNSA_ILi32EEENSA_ILi4EEEEEEiEEESR_NS5_IJSC_iEEEEEENS5_IJNS5_IJNS5_IJNSA_ILi16EEESP_EEEiEEENS5_IJNS5_IJNSA_ILi0EEESC_EEENSA_ILi512EEEEEENS5_IJSX_iEEEEEEEEEEESL_S14_NS4_8TiledMMAINS4_8MMA_AtomIJNS4_21SM100_MMA_MXF8F6F4_SSISJ_SJ_fSK_Li128ELi64ELNS4_4UMMA5MajorE0ELS19_0ELNS18_7ScaleInE0ELS1A_0EEEEEENSN_INS5_IJSC_SC_SC_EEENS5_IJSX_SX_SX_EEEEENS5_IJNS4_10UnderscoreES1G_S1G_EEEEENS5_IJNS4_13SM90_TMA_LOADES1J_EEENS5_IJNS4_14ComposedLayoutINS4_7SwizzleILi3ELi4ELi3EEENS4_18smem_ptr_flag_bitsILi8EEENSN_INS5_IJNSA_ILi8EEESF_EEENS5_IJSF_SC_EEEEEEENSN_INS5_IJNS5_IJNS5_IJSQ_SC_EEENS5_IJSO_SC_EEEEEESC_NS5_IJSP_SB_EEEEEENS5_IJNS5_IJNS5_IJSV_SZ_EEESY_EEESX_NS5_IJSC_SZ_EEEEEEEEEEEvNS4_8identityENS5_IJNS4_23SM90_TMA_LOAD_MULTICASTES27_EEES25_vS26_EENS_8epilogue10collective18CollectiveEpilogueINS2A_23Sm100TmaWarpSpecializedILi3ELi2ELi16ELb1ELb0EEEJNS5_IJSG_SG_SH_EEENS5_IJNSN_ISG_SC_EENSN_INS5_IJSU_SB_EEENS5_IJSC_SO_EEEEEEEENS_10bfloat16_tESM_S2L_SM_NS2A_6fusion15FusionCallbacksIS2E_NS2M_17LinearCombinationIS2L_fS2L_fLNS_15FloatRoundStyleE2EEES2F_S2K_JEEENS4_5SM1004TMEM4LOAD26SM100_TMEM_LOAD_32dp32b16xES1J_NS1L_INS1M_ILi1ELi4ELi3EEENS1O_ILi16EEENSN_INS5_IJS1Q_SU_EEENS5_IJSU_SC_EEEEEEENS4_39AutoVectorizingCopyWithAssumedAlignmentILi128EEENS4_14SM90_TMA_STOREES31_S33_S33_EEEvvEEEEvNT_6ParamsE:
        .type           _ZN7cutlass13device_kernelINS_4gemm6kernel13GemmUniversalIN4cute5tupleIJiiiiEEENS1_10collective13CollectiveMmaINS1_46MainloopSm100TmaUmmaWarpSpecializedBlockScaledILi4ELi2ELi2ENS5_IJNS4_1CILi2EEENSA_ILi1EEESC_EEEEENS5_IJNSA_ILi128EEENSA_ILi64EEENSA_ILi256EEEEEENS5_IJNS_12float_e4m3_tENS_13float_ue8m0_tEEEENS5_IJNS5_IJlSC_lEEENS4_6LayoutINS5_IJNS5_IJNS5_IJNSA_ILi32EEENSA_ILi4EEEEEEiEEESR_NS5_IJSC_iEEEEEENS5_IJNS5_IJNS5_IJNSA_ILi16EEESP_EEEiEEENS5_IJNS5_IJNSA_ILi0EEESC_EEENSA_ILi512EEEEEENS5_IJSX_iEEEEEEEEEEESL_S14_NS4_8TiledMMAINS4_8MMA_AtomIJNS4_21SM100_MMA_MXF8F6F4_SSISJ_SJ_fSK_Li128ELi64ELNS4_4UMMA5MajorE0ELS19_0ELNS18_7ScaleInE0ELS1A_0EEEEEENSN_INS5_IJSC_SC_SC_EEENS5_IJSX_SX_SX_EEEEENS5_IJNS4_10UnderscoreES1G_S1G_EEEEENS5_IJNS4_13SM90_TMA_LOADES1J_EEENS5_IJNS4_14ComposedLayoutINS4_7SwizzleILi3ELi4ELi3EEENS4_18smem_ptr_flag_bitsILi8EEENSN_INS5_IJNSA_ILi8EEESF_EEENS5_IJSF_SC_EEEEEEENSN_INS5_IJNS5_IJNS5_IJSQ_SC_EEENS5_IJSO_SC_EEEEEESC_NS5_IJSP_SB_EEEEEENS5_IJNS5_IJNS5_IJSV_SZ_EEESY_EEESX_NS5_IJSC_SZ_EEEEEEEEEEEvNS4_8identityENS5_IJNS4_23SM90_TMA_LOAD_MULTICASTES27_EEES25_vS26_EENS_8epilogue10collective18CollectiveEpilogueINS2A_23Sm100TmaWarpSpecializedILi3ELi2ELi16ELb1ELb0EEEJNS5_IJSG_SG_SH_EEENS5_IJNSN_ISG_SC_EENSN_INS5_IJSU_SB_EEENS5_IJSC_SO_EEEEEEEENS_10bfloat16_tESM_S2L_SM_NS2A_6fusion15FusionCallbacksIS2E_NS2M_17LinearCombinationIS2L_fS2L_fLNS_15FloatRoundStyleE2EEES2F_S2K_JEEENS4_5SM1004TMEM4LOAD26SM100_TMEM_LOAD_32dp32b16xES1J_NS1L_INS1M_ILi1ELi4ELi3EEENS1O_ILi16EEENSN_INS5_IJS1Q_SU_EEENS5_IJSU_SC_EEEEEEENS4_39AutoVectorizingCopyWithAssumedAlignmentILi128EEENS4_14SM90_TMA_STOREES31_S33_S33_EEEvvEEEEvNT_6ParamsE,@function
        .size           _ZN7cutlass13device_kernelINS_4gemm6kernel13GemmUniversalIN4cute5tupleIJiiiiEEENS1_10collective13CollectiveMmaINS1_46MainloopSm100TmaUmmaWarpSpecializedBlockScaledILi4ELi2ELi2ENS5_IJNS4_1CILi2EEENSA_ILi1EEESC_EEEEENS5_IJNSA_ILi128EEENSA_ILi64EEENSA_ILi256EEEEEENS5_IJNS_12float_e4m3_tENS_13float_ue8m0_tEEEENS5_IJNS5_IJlSC_lEEENS4_6LayoutINS5_IJNS5_IJNS5_IJNSA_ILi32EEENSA_ILi4EEEEEEiEEESR_NS5_IJSC_iEEEEEENS5_IJNS5_IJNS5_IJNSA_ILi16EEESP_EEEiEEENS5_IJNS5_IJNSA_ILi0EEESC_EEENSA_ILi512EEEEEENS5_IJSX_iEEEEEEEEEEESL_S14_NS4_8TiledMMAINS4_8MMA_AtomIJNS4_21SM100_MMA_MXF8F6F4_SSISJ_SJ_fSK_Li128ELi64ELNS4_4UMMA5MajorE0ELS19_0ELNS18_7ScaleInE0ELS1A_0EEEEEENSN_INS5_IJSC_SC_SC_EEENS5_IJSX_SX_SX_EEEEENS5_IJNS4_10UnderscoreES1G_S1G_EEEEENS5_IJNS4_13SM90_TMA_LOADES1J_EEENS5_IJNS4_14ComposedLayoutINS4_7SwizzleILi3ELi4ELi3EEENS4_18smem_ptr_flag_bitsILi8EEENSN_INS5_IJNSA_ILi8EEESF_EEENS5_IJSF_SC_EEEEEEENSN_INS5_IJNS5_IJNS5_IJSQ_SC_EEENS5_IJSO_SC_EEEEEESC_NS5_IJSP_SB_EEEEEENS5_IJNS5_IJNS5_IJSV_SZ_EEESY_EEESX_NS5_IJSC_SZ_EEEEEEEEEEEvNS4_8identityENS5_IJNS4_23SM90_TMA_LOAD_MULTICASTES27_EEES25_vS26_EENS_8epilogue10collective18CollectiveEpilogueINS2A_23Sm100TmaWarpSpecializedILi3ELi2ELi16ELb1ELb0EEEJNS5_IJSG_SG_SH_EEENS5_IJNSN_ISG_SC_EENSN_INS5_IJSU_SB_EEENS5_IJSC_SO_EEEEEEEENS_10bfloat16_tESM_S2L_SM_NS2A_6fusion15FusionCallbacksIS2E_NS2M_17LinearCombinationIS2L_fS2L_fLNS_15FloatRoundStyleE2EEES2F_S2K_JEEENS4_5SM1004TMEM4LOAD26SM100_TMEM_LOAD_32dp32b16xES1J_NS1L_INS1M_ILi1ELi4ELi3EEENS1O_ILi16EEENSN_INS5_IJS1Q_SU_EEENS5_IJSU_SC_EEEEEEENS4_39AutoVectorizingCopyWithAssumedAlignmentILi128EEENS4_14SM90_TMA_STOREES31_S33_S33_EEEvvEEEEvNT_6ParamsE,(.L_x_195 - _ZN7cutlass13device_kernelINS_4gemm6kernel13GemmUniversalIN4cute5tupleIJiiiiEEENS1_10collective13CollectiveMmaINS1_46MainloopSm100TmaUmmaWarpSpecializedBlockScaledILi4ELi2ELi2ENS5_IJNS4_1CILi2EEENSA_ILi1EEESC_EEEEENS5_IJNSA_ILi128EEENSA_ILi64EEENSA_ILi256EEEEEENS5_IJNS_12float_e4m3_tENS_13float_ue8m0_tEEEENS5_IJNS5_IJlSC_lEEENS4_6LayoutINS5_IJNS5_IJNS5_IJNSA_ILi32EEENSA_ILi4EEEEEEiEEESR_NS5_IJSC_iEEEEEENS5_IJNS5_IJNS5_IJNSA_ILi16EEESP_EEEiEEENS5_IJNS5_IJNSA_ILi0EEESC_EEENSA_ILi512EEEEEENS5_IJSX_iEEEEEEEEEEESL_S14_NS4_8TiledMMAINS4_8MMA_AtomIJNS4_21SM100_MMA_MXF8F6F4_SSISJ_SJ_fSK_Li128ELi64ELNS4_4UMMA5MajorE0ELS19_0ELNS18_7ScaleInE0ELS1A_0EEEEEENSN_INS5_IJSC_SC_SC_EEENS5_IJSX_SX_SX_EEEEENS5_IJNS4_10UnderscoreES1G_S1G_EEEEENS5_IJNS4_13SM90_TMA_LOADES1J_EEENS5_IJNS4_14ComposedLayoutINS4_7SwizzleILi3ELi4ELi3EEENS4_18smem_ptr_flag_bitsILi8EEENSN_INS5_IJNSA_ILi8EEESF_EEENS5_IJSF_SC_EEEEEEENSN_INS5_IJNS5_IJNS5_IJSQ_SC_EEENS5_IJSO_SC_EEEEEESC_NS5_IJSP_SB_EEEEEENS5_IJNS5_IJNS5_IJSV_SZ_EEESY_EEESX_NS5_IJSC_SZ_EEEEEEEEEEEvNS4_8identityENS5_IJNS4_23SM90_TMA_LOAD_MULTICASTES27_EEES25_vS26_EENS_8epilogue10collective18CollectiveEpilogueINS2A_23Sm100TmaWarpSpecializedILi3ELi2ELi16ELb1ELb0EEEJNS5_IJSG_SG_SH_EEENS5_IJNSN_ISG_SC_EENSN_INS5_IJSU_SB_EEENS5_IJSC_SO_EEEEEEEENS_10bfloat16_tESM_S2L_SM_NS2A_6fusion15FusionCallbacksIS2E_NS2M_17LinearCombinationIS2L_fS2L_fLNS_15FloatRoundStyleE2EEES2F_S2K_JEEENS4_5SM1004TMEM4LOAD26SM100_TMEM_LOAD_32dp32b16xES1J_NS1L_INS1M_ILi1ELi4ELi3EEENS1O_ILi16EEENSN_INS5_IJS1Q_SU_EEENS5_IJSU_SC_EEEEEEENS4_39AutoVectorizingCopyWithAssumedAlignmentILi128EEENS4_14SM90_TMA_STOREES31_S33_S33_EEEvvEEEEvNT_6ParamsE)
        .other          _ZN7cutlass13device_kernelINS_4gemm6kernel13GemmUniversalIN4cute5tupleIJiiiiEEENS1_10collective13CollectiveMmaINS1_46MainloopSm100TmaUmmaWarpSpecializedBlockScaledILi4ELi2ELi2ENS5_IJNS4_1CILi2EEENSA_ILi1EEESC_EEEEENS5_IJNSA_ILi128EEENSA_ILi64EEENSA_ILi256EEEEEENS5_IJNS_12float_e4m3_tENS_13float_ue8m0_tEEEENS5_IJNS5_IJlSC_lEEENS4_6LayoutINS5_IJNS5_IJNS5_IJNSA_ILi32EEENSA_ILi4EEEEEEiEEESR_NS5_IJSC_iEEEEEENS5_IJNS5_IJNS5_IJNSA_ILi16EEESP_EEEiEEENS5_IJNS5_IJNSA_ILi0EEESC_EEENSA_ILi512EEEEEENS5_IJSX_iEEEEEEEEEEESL_S14_NS4_8TiledMMAINS4_8MMA_AtomIJNS4_21SM100_MMA_MXF8F6F4_SSISJ_SJ_fSK_Li128ELi64ELNS4_4UMMA5MajorE0ELS19_0ELNS18_7ScaleInE0ELS1A_0EEEEEENSN_INS5_IJSC_SC_SC_EEENS5_IJSX_SX_SX_EEEEENS5_IJNS4_10UnderscoreES1G_S1G_EEEEENS5_IJNS4_13SM90_TMA_LOADES1J_EEENS5_IJNS4_14ComposedLayoutINS4_7SwizzleILi3ELi4ELi3EEENS4_18smem_ptr_flag_bitsILi8EEENSN_INS5_IJNSA_ILi8EEESF_EEENS5_IJSF_SC_EEEEEEENSN_INS5_IJNS5_IJNS5_IJSQ_SC_EEENS5_IJSO_SC_EEEEEESC_NS5_IJSP_SB_EEEEEENS5_IJNS5_IJNS5_IJSV_SZ_EEESY_EEESX_NS5_IJSC_SZ_EEEEEEEEEEEvNS4_8identityENS5_IJNS4_23SM90_TMA_LOAD_MULTICASTES27_EEES25_vS26_EENS_8epilogue10collective18CollectiveEpilogueINS2A_23Sm100TmaWarpSpecializedILi3ELi2ELi16ELb1ELb0EEEJNS5_IJSG_SG_SH_EEENS5_IJNSN_ISG_SC_EENSN_INS5_IJSU_SB_EEENS5_IJSC_SO_EEEEEEEENS_10bfloat16_tESM_S2L_SM_NS2A_6fusion15FusionCallbacksIS2E_NS2M_17LinearCombinationIS2L_fS2L_fLNS_15FloatRoundStyleE2EEES2F_S2K_JEEENS4_5SM1004TMEM4LOAD26SM100_TMEM_LOAD_32dp32b16xES1J_NS1L_INS1M_ILi1ELi4ELi3EEENS1O_ILi16EEENSN_INS5_IJS1Q_SU_EEENS5_IJSU_SC_EEEEEEENS4_39AutoVectorizingCopyWithAssumedAlignmentILi128EEENS4_14SM90_TMA_STOREES31_S33_S33_EEEvvEEEEvNT_6ParamsE,@"STO_CUDA_ENTRY STV_DEFAULT"
_ZN7cutlass13device_kernelINS_4gemm6kernel13GemmUniversalIN4cute5tupleIJiiiiEEENS1_10collective13CollectiveMmaINS1_46MainloopSm100TmaUmmaWarpSpecializedBlockScaledILi4ELi2ELi2ENS5_IJNS4_1CILi2EEENSA_ILi1EEESC_EEEEENS5_IJNSA_ILi128EEENSA_ILi64EEENSA_ILi256EEEEEENS5_IJNS_12float_e4m3_tENS_13float_ue8m0_tEEEENS5_IJNS5_IJlSC_lEEENS4_6LayoutINS5_IJNS5_IJNS5_IJNSA_ILi32EEENSA_ILi4EEEEEEiEEESR_NS5_IJSC_iEEEEEENS5_IJNS5_IJNS5_IJNSA_ILi16EEESP_EEEiEEENS5_IJNS5_IJNSA_ILi0EEESC_EEENSA_ILi512EEEEEENS5_IJSX_iEEEEEEEEEEESL_S14_NS4_8TiledMMAINS4_8MMA_AtomIJNS4_21SM100_MMA_MXF8F6F4_SSISJ_SJ_fSK_Li128ELi64ELNS4_4UMMA5MajorE0ELS19_0ELNS18_7ScaleInE0ELS1A_0EEEEEENSN_INS5_IJSC_SC_SC_EEENS5_IJSX_SX_SX_EEEEENS5_IJNS4_10UnderscoreES1G_S1G_EEEEENS5_IJNS4_13SM90_TMA_LOADES1J_EEENS5_IJNS4_14ComposedLayoutINS4_7SwizzleILi3ELi4ELi3EEENS4_18smem_ptr_flag_bitsILi8EEENSN_INS5_IJNSA_ILi8EEESF_EEENS5_IJSF_SC_EEEEEEENSN_INS5_IJNS5_IJNS5_IJSQ_SC_EEENS5_IJSO_SC_EEEEEESC_NS5_IJSP_SB_EEEEEENS5_IJNS5_IJNS5_IJSV_SZ_EEESY_EEESX_NS5_IJSC_SZ_EEEEEEEEEEEvNS4_8identityENS5_IJNS4_23SM90_TMA_LOAD_MULTICASTES27_EEES25_vS26_EENS_8epilogue10collective18CollectiveEpilogueINS2A_23Sm100TmaWarpSpecializedILi3ELi2ELi16ELb1ELb0EEEJNS5_IJSG_SG_SH_EEENS5_IJNSN_ISG_SC_EENSN_INS5_IJSU_SB_EEENS5_IJSC_SO_EEEEEEEENS_10bfloat16_tESM_S2L_SM_NS2A_6fusion15FusionCallbacksIS2E_NS2M_17LinearCombinationIS2L_fS2L_fLNS_15FloatRoundStyleE2EEES2F_S2K_JEEENS4_5SM1004TMEM4LOAD26SM100_TMEM_LOAD_32dp32b16xES1J_NS1L_INS1M_ILi1ELi4ELi3EEENS1O_ILi16EEENSN_INS5_IJS1Q_SU_EEENS5_IJSU_SC_EEEEEEENS4_39AutoVectorizingCopyWithAssumedAlignmentILi128EEENS4_14SM90_TMA_STOREES31_S33_S33_EEEvvEEEEvNT_6ParamsE:
[----:B------:R-:W1:Y:S01]  /*0000*/  LDC R1, c[0x0][0x37c] ;  /* 0x0000df00ff017b82 */ /* 0x000e620000000800 */
[----:B------:R-:W2:Y:S01]  /*0010*/  S2R R81, SR_TID.X ;  /* 0x0000000000517919 */ /* 0x000ea20000002100 */
[----:B------:R-:W3:Y:S01]  /*0020*/  LDCU.64 UR12, c[0x0][0xc90] ;  /* 0x00019200ff0c77ac */ /* 0x000ee20008000a00 */
[----:B------:R-:W-:Y:S02]  /*0030*/  PRMT R85, RZ, 0x7610, R85 ;  /* 0x00007610ff557816 */ /* 0x000fe40000000055 */
[----:B------:R-:W-:Y:S01]  /*0040*/  ELECT P4, URZ, PT ;  /* 0x0000000000ff782f */ /* 0x000fe20003880000 */
[----:B---3--:R-:W-:-:S04]  /*0050*/  UISETP.NE.U32.AND UP0, UPT, UR12, URZ, UPT ;  /* 0x000000ff0c00728c */ /* 0x008fc8000bf05070 */
[----:B------:R-:W-:Y:S01]  /*0060*/  UISETP.NE.AND.EX UP0, UPT, UR13, URZ, UPT, UP0 ;  /* 0x000000ff0d00728c */ /* 0x000fe2000bf05300 */
[----:B--2---:R-:W-:-:S05]  /*0070*/  SHF.R.U32.HI R86, RZ, 0x5, R81 ;  /* 0x00000005ff567819 */ /* 0x004fca0000011651 */
[----:B------:R-:W2:Y:S02]  /*0080*/  SHFL.IDX PT, R0, R86, RZ, 0x1f ;  /* 0x00001fff56007589 */ /* 0x000ea400000e0000 */
[----:B--2---:R-:W-:Y:S01]  /*0090*/  R2UR UR18, R0 ;  /* 0x00000000001272ca */ /* 0x004fe200000e0000 */
[----:B-1----:R-:W-:-:S14]  /*00a0*/  BRA.U UP0, `(.L_x_0) ;  /* 0x0000000100307547 */ /* 0x002fdc000b800000 */
[----:B------:R-:W1:Y:S02]  /*00b0*/  LDCU.64 UR4, c[0x0][0xc88] ;  /* 0x00019100ff0477ac */ /* 0x000e640008000a00 */
[----:B-1----:R-:W-:-:S04]  /*00c0*/  UISETP.NE.U32.AND UP0, UPT, UR4, URZ, UPT ;  /* 0x000000ff0400728c */ /* 0x002fc8000bf05070 */
[----:B------:R-:W-:-:S09]  /*00d0*/  UISETP.NE.AND.EX UP0, UPT, UR5, URZ, UPT, UP0 ;  /* 0x000000ff0500728c */ /* 0x000fd2000bf05300 */
[----:B------:R-:W-:Y:S05]  /*00e0*/  BRA.U !UP0, `(.L_x_1) ;  /* 0x0000000108147547 */ /* 0x000fea000b800000 */
[----:B------:R-:W1:Y:S01]  /*00f0*/  LDC.64 R2, c[0x0][0xc88] ;  /* 0x00032200ff027b82 */ /* 0x000e620000000a00 */
[----:B------:R-:W1:Y:S02]  /*0100*/  LDCU.64 UR4, c[0x0][0x358] ;  /* 0x00006b00ff0477ac */ /* 0x000e640008000a00 */
[----:B-1----:R1:W5:Y:S01]  /*0110*/  LDG.E R45, desc[UR4][R2.64] ;  /* 0x00000004022d7981 */ /* 0x002362000c1e1900 */
[----:B------:R-:W-:Y:S01]  /*0120*/  HFMA2 R85, -RZ, RZ, 0, 5.9604644775390625e-08 ;  /* 0x00000001ff557431 */ /* 0x000fe200000001ff */
[----:B------:R-:W-:Y:S05]  /*0130*/  BRA `(.L_x_0) ;  /* 0x00000000000c7947 */ /* 0x000fea0003800000 */
.L_x_1:
[----:B------:R-:W1:Y:S01]  /*0140*/  LDCU UR4, c[0x0][0xc80] ;  /* 0x00019000ff0477ac */ /* 0x000e620008000800 */
[----:B------:R-:W-:Y:S01]  /*0150*/  HFMA2 R85, -RZ, RZ, 0, 5.9604644775390625e-08 ;  /* 0x00000001ff557431 */ /* 0x000fe200000001ff */
[----:B-1----:R-:W-:-:S07]  /*0160*/  MOV R45, UR4 ;  /* 0x00000004002d7c02 */ /* 0x002fce0008000f00 */
.L_x_0:
[----:B------:R-:W2:Y:S02]  /*0170*/  LDCU.64 UR4, c[0x0][0xcb0] ;  /* 0x00019600ff0477ac */ /* 0x000ea40008000a00 */
[----:B--2---:R-:W-:-:S04]  /*0180*/  UISETP.NE.U32.AND UP0, UPT, UR4, URZ, UPT ;  /* 0x000000ff0400728c */ /* 0x004fc8000bf05070 */
[----:B------:R-:W-:-:S09]  /*0190*/  UISETP.NE.AND.EX UP0, UPT, UR5, URZ, UPT, UP0 ;  /* 0x000000ff0500728c */ /* 0x000fd2000bf05300 */
[----:B------:R-:W-:Y:S05]  /*01a0*/  BRA.U UP0, `(.L_x_2) ;  /* 0x0000000100287547 */ /* 0x000fea000b800000 */
[----:B------:R-:W2:Y:S02]  /*01b0*/  LDCU.64 UR4, c[0x0][0xca8] ;  /* 0x00019500ff0477ac */ /* 0x000ea40008000a00 */
[----:B--2---:R-:W-:-:S04]  /*01c0*/  UISETP.NE.U32.AND UP0, UPT, UR4, URZ, UPT ;  /* 0x000000ff0400728c */ /* 0x004fc8000bf05070 */
[----:B------:R-:W-:-:S09]  /*01d0*/  UISETP.NE.AND.EX UP0, UPT, UR5, URZ, UPT, UP0 ;  /* 0x000000ff0500728c */ /* 0x000fd2000bf05300 */
[----:B------:R-:W-:Y:S05]  /*01e0*/  BRA.U !UP0, `(.L_x_3) ;  /* 0x0000000108107547 */ /* 0x000fea000b800000 */
[----:B-1----:R-:W1:Y:S01]  /*01f0*/  LDC.64 R2, c[0x0][0xca8] ;  /* 0x00032a00ff027b82 */ /* 0x002e620000000a00 */
[----:B------:R-:W1:Y:S02]  /*0200*/  LDCU.64 UR4, c[0x0][0x358] ;  /* 0x00006b00ff0477ac */ /* 0x000e640008000a00 */
[----:B-1----:R2:W5:Y:S01]  /*0210*/  LDG.E R43, desc[UR4][R2.64] ;  /* 0x00000004022b7981 */ /* 0x002562000c1e1900 */
[----:B------:R-:W-:Y:S05]  /*0220*/  BRA `(.L_x_2) ;  /* 0x0000000000087947 */ /* 0x000fea0003800000 */
.L_x_3:
[----:B------:R-:W2:Y:S02]  /*0230*/  LDCU UR4, c[0x0][0xca0] ;  /* 0x00019400ff0477ac */ /* 0x000ea40008000800 */
[----:B--2---:R-:W-:Y:S02]  /*0240*/  MOV R43, UR4 ;  /* 0x00000004002b7c02 */ /* 0x004fe40008000f00 */
.L_x_2:
[----:B------:R-:W-:Y:S01]  /*0250*/  IMAD.U32 R0, RZ, RZ, UR18 ;  /* 0x00000012ff007e24 */ /* 0x000fe2000f8e00ff */
[----:B------:R-:W-:Y:S04]  /*0260*/  BSSY.RECONVERGENT B0, `(.L_x_4) ;  /* 0x0000012000007945 */ /* 0x000fe80003800200 */
[C---:B------:R-:W-:Y:S02]  /*0270*/  ISETP.NE.OR P1, PT, R0.reuse, 0x1, !P4 ;  /* 0x000000010000780c */ /* 0x040fe40006725670 */
[----:B------:R-:W-:-:S11]  /*0280*/  ISETP.NE.OR P0, PT, R0, 0x3, !P4 ;  /* 0x000000030000780c */ /* 0x000fd60006705670 */
[----:B------:R-:W-:Y:S05]  /*0290*/  @P1 BRA `(.L_x_5) ;  /* 0x0000000000381947 */ /* 0x000fea0003800000 */
[----:B------:R-:W3:Y:S02]  /*02a0*/  LDCU.64 UR4, c[0x0][0x348] ;  /* 0x00006900ff0477ac */ /* 0x000ee40008000a00 */
[----:B---3--:R-:W-:Y:S02]  /*02b0*/  UIADD3 UR10, UP3, UPT, UR4, 0x80, URZ ;  /* 0x00000080040a7890 */ /* 0x008fe4000ff7e0ff */
[----:B------:R-:W-:Y:S02]  /*02c0*/  UIADD3 UR8, UP2, UPT, UR4, 0x180, URZ ;  /* 0x0000018004087890 */ /* 0x000fe4000ff5e0ff */
[----:B------:R-:W-:Y:S02]  /*02d0*/  UIADD3 UR6, UP1, UPT, UR4, 0x280, URZ ;  /* 0x0000028004067890 */ /* 0x000fe4000ff3e0ff */
[----:B------:R-:W-:Y:S02]  /*02e0*/  UIADD3 UR4, UP0, UPT, UR4, 0x380, URZ ;  /* 0x0000038004047890 */ /* 0x000fe4000ff1e0ff */
[----:B------:R-:W-:-:S02]  /*02f0*/  UIADD3.X UR11, UPT, UPT, URZ, UR5, URZ, UP3, !UPT ;  /* 0x00000005ff0b7290 */ /* 0x000fc40009ffe4ff */
[----:B------:R-:W-:Y:S02]  /*0300*/  UIADD3.X UR9, UPT, UPT, URZ, UR5, URZ, UP2, !UPT ;  /* 0x00000005ff097290 */ /* 0x000fe400097fe4ff */
[----:B------:R-:W-:Y:S02]  /*0310*/  UIADD3.X UR7, UPT, UPT, URZ, UR5, URZ, UP1, !UPT ;  /* 0x00000005ff077290 */ /* 0x000fe40008ffe4ff */
[----:B------:R-:W-:-:S03]  /*0320*/  UIADD3.X UR5, UPT, UPT, URZ, UR5, URZ, UP0, !UPT ;  /* 0x00000005ff057290 */ /* 0x000fc600087fe4ff */
[----:B------:R3:W-:Y:S02]  /*0330*/  UTMACCTL.PF [UR10] ;  /* 0x000000000a0079b9 */ /* 0x0007e40008040000 */
[----:B------:R3:W-:Y:S02]  /*0340*/  UTMACCTL.PF [UR8] ;  /* 0x00000000080079b9 */ /* 0x0007e40008040000 */
[----:B------:R3:W-:Y:S02]  /*0350*/  UTMACCTL.PF [UR6] ;  /* 0x00000000060079b9 */ /* 0x0007e40008040000 */
[----:B------:R3:W-:Y:S02]  /*0360*/  UTMACCTL.PF [UR4] ;  /* 0x00000000040079b9 */ /* 0x0007e40008040000 */
[----:B---3--:R-:W-:Y:S01]  /*0370*/  NOP ;  /* 0x0000000000007918 */ /* 0x008fe20000000000 */
.L_x_5:
[----:B------:R-:W-:Y:S05]  /*0380*/  BSYNC.RECONVERGENT B0 ;  /* 0x0000000000007941 */ /* 0x000fea0003800200 */
.L_x_4:
[----:B------:R-:W-:Y:S04]  /*0390*/  BSSY.RECONVERGENT B0, `(.L_x_6) ;  /* 0x000000a000007945 */ /* 0x000fe80003800200 */
[----:B------:R-:W-:Y:S05]  /*03a0*/  @P0 BRA `(.L_x_7) ;  /* 0x0000000000200947 */ /* 0x000fea0003800000 */
[----:B------:R-:W3:Y:S02]  /*03b0*/  LDCU.64 UR4, c[0x0][0x348] ;  /* 0x00006900ff0477ac */ /* 0x000ee40008000a00 */
[----:B---3--:R-:W-:Y:S02]  /*03c0*/  UIADD3 UR6, UP1, UPT, UR4, 0x980, URZ ;  /* 0x0000098004067890 */ /* 0x008fe4000ff3e0ff */
[----:B------:R-:W-:Y:S02]  /*03d0*/  UIADD3 UR4, UP0, UPT, UR4, 0xa80, URZ ;  /* 0x00000a8004047890 */ /* 0x000fe4000ff1e0ff */
[----:B------:R-:W-:Y:S02]  /*03e0*/  UIADD3.X UR7, UPT, UPT, URZ, UR5, URZ, UP1, !UPT ;  /* 0x00000005ff077290 */ /* 0x000fe40008ffe4ff */
[----:B------:R-:W-:-:S07]  /*03f0*/  UIADD3.X UR5, UPT, UPT, URZ, UR5, URZ, UP0, !UPT ;  /* 0x00000005ff057290 */ /* 0x000fce00087fe4ff */
[----:B------:R3:W-:Y:S02]  /*0400*/  UTMACCTL.PF [UR6] ;  /* 0x00000000060079b9 */ /* 0x0007e40008040000 */
[----:B------:R3:W-:Y:S02]  /*0410*/  UTMACCTL.PF [UR4] ;  /* 0x00000000040079b9 */ /* 0x0007e40008040000 */
[----:B---3--:R-:W-:Y:S01]  /*0420*/  NOP ;  /* 0x0000000000007918 */ /* 0x008fe20000000000 */
.L_x_7:
[----:B------:R-:W-:Y:S05]  /*0430*/  BSYNC.RECONVERGENT B0 ;  /* 0x0000000000007941 */ /* 0x000fea0003800200 */
.L_x_6:
[----:B------:R-:W3:Y:S01]  /*0440*/  LDCU.64 UR4, c[0x0][0xc88] ;  /* 0x00019100ff0477ac */ /* 0x000ee20008000a00 */
[----:B------:R-:W-:Y:S02]  /*0450*/  UISETP.EQ.U32.AND UP2, UPT, UR12, URZ, UPT ;  /* 0x000000ff0c00728c */ /* 0x000fe4000bf42070 */
[----:B------:R-:W-:Y:S02]  /*0460*/  UPLOP3.LUT UP3, UPT, UPT, UPT, UPT, 0x80, 0x8 ;  /* 0x000000000008789c */ /* 0x000fe40003f6f070 */
[----:B---3--:R-:W-:-:S04]  /*0470*/  UISETP.NE.U32.AND UP0, UPT, UR4, URZ, UPT ;  /* 0x000000ff0400728c */ /* 0x008fc8000bf05070 */
[----:B------:R-:W-:-:S04]  /*0480*/  UISETP.NE.AND.EX UP1, UPT, UR5, URZ, UPT, UP0 ;  /* 0x000000ff0500728c */ /* 0x000fc8000bf25300 */
[----:B------:R-:W-:-:S04]  /*0490*/  UISETP.EQ.OR.EX UP4, UPT, UR13, URZ, !UP1, UP2 ;  /* 0x000000ff0d00728c */ /* 0x000fc8000cf82720 */
[----:B------:R-:W-:-:S06]  /*04a0*/  UP2UR UR4, UPR, URZ, 0x10 ;  /* 0x00000010ff047883 */ /* 0x000fcc0008000000 */
[----:B------:R-:W-:Y:S01]  /*04b0*/  MOV R97, UR4 ;  /* 0x0000000400617c02 */ /* 0x000fe20008000f00 */
[----:B------:R-:W-:Y:S06]  /*04c0*/  BRA.U !UP4, `(.L_x_8) ;  /* 0x000000010c207547 */ /* 0x000fec000b800000 */
[----:B------:R-:W-:Y:S01]  /*04d0*/  UISETP.NE.U32.AND UP0, UPT, UR12, URZ, UPT ;  /* 0x000000ff0c00728c */ /* 0x000fe2000bf05070 */
[----:B-----5:R-:W-:Y:S01]  /*04e0*/  FSETP.NEU.AND P0, PT, R45, RZ, PT ;  /* 0x000000ff2d00720b */ /* 0x020fe20003f0d000 */
[----:B------:R-:W-:Y:S02]  /*04f0*/  USEL UR4, URZ, 0xffffffff, UP1 ;  /* 0xffffffffff047887 */ /* 0x000fe40008800000 */
[----:B------:R-:W-:-:S10]  /*0500*/  UISETP.NE.AND.EX UP2, UPT, UR13, URZ, UPT, UP0 ;  /* 0x000000ff0d00728c */ /* 0x000fd4000bf45300 */
[----:B------:R-:W-:Y:S01]  /*0510*/  VOTEU.ANY UP0, P0 ;  /* 0x0000000000ff7886 */ /* 0x000fe20000000100 */
[----:B------:R-:W-:-:S04]  /*0520*/  @!UP2 USEL UR4, URZ, 0xffffffff, UP0 ;  /* 0xffffffffff04a887 */ /* 0x000fc80008000000 */
[----:B------:R-:W-:-:S04]  /*0530*/  ULOP3.LUT UR4, UR4, 0x1, URZ, 0xc0, !UPT ;  /* 0x0000000104047892 */ /* 0x000fc8000f8ec0ff */
[----:B------:R-:W-:-:S11]  /*0540*/  UISETP.NE.U32.AND UP3, UPT, UR4, 0x1, UPT ;  /* 0x000000010400788c */ /* 0x000fd6000bf65070 */
.L_x_8:
[----:B-12---:R-:W1:Y:S01]  /*0550*/  SHFL.IDX PT, R2, R86, RZ, 0x1f ;  /* 0x00001fff56027589 */ /* 0x006e6200000e0000 */
[----:B------:R-:W-:Y:S01]  /*0560*/  UISETP.NE.AND UP5, UPT, UR18, 0x2, UPT ;  /* 0x000000021200788c */ /* 0x000fe2000bfa5270 */
[----:B-1----:R-:W-:-:S13]  /*0570*/  ISETP.NE.AND P0, PT, R2, RZ, PT ;  /* 0x000000ff0200720c */ /* 0x002fda0003f05270 */
[----:B------:R-:W-:Y:S05]  /*0580*/  @P0 BRA `(.L_x_9) ;  /* 0x0000000000580947 */ /* 0x000fea0003800000 */
[----:B------:R-:W1:Y:S01]  /*0590*/  S2UR UR4, SR_CgaCtaId ;  /* 0x00000000000479c3 */ /* 0x000e620000008800 */
[----:B------:R-:W-:Y:S01]  /*05a0*/  UMOV UR5, 0x400 ;  /* 0x0000040000057882 */ /* 0x000fe20000000000 */
[----:B------:R-:W-:Y:S01]  /*05b0*/  UMOV UR8, 0x1 ;  /* 0x0000000100087882 */ /* 0x000fe20000000000 */
[----:B------:R-:W-:Y:S01]  /*05c0*/  UMOV UR6, 0x2 ;  /* 0x0000000200067882 */ /* 0x000fe20000000000 */
[----:B------:R-:W-:-:S04]  /*05d0*/  UIADD3 UR8, UPT, UPT, -UR8, 0x100000, URZ ;  /* 0x0010000008087890 */ /* 0x000fc8000fffe1ff */
[----:B------:R-:W-:Y:S02]  /*05e0*/  USHF.L.U32 UR9, UR8, 0xb, URZ ;  /* 0x0000000b08097899 */ /* 0x000fe400080006ff */
[----:B------:R-:W-:Y:S02]  /*05f0*/  USHF.L.U32 UR8, UR8, 0x1, URZ ;  /* 0x0000000108087899 */ /* 0x000fe400080006ff */
[----:B------:R-:W-:-:S04]  /*0600*/  UIADD3 UR6, UPT, UPT, -UR6, 0x100000, URZ ;  /* 0x0010000006067890 */ /* 0x000fc8000fffe1ff */
[----:B------:R-:W-:Y:S02]  /*0610*/  USHF.L.U32 UR7, UR6, 0xb, URZ ;  /* 0x0000000b06077899 */ /* 0x000fe400080006ff */
[----:B------:R-:W-:Y:S01]  /*0620*/  USHF.L.U32 UR6, UR6, 0x1, URZ ;  /* 0x0000000106067899 */ /* 0x000fe200080006ff */
[----:B------:R-:W-:Y:S01]  /*0630*/  ELECT P0, URZ, PT ;  /* 0x0000000000ff782f */ /* 0x000fe20003800000 */
[----:B-1----:R-:W-:Y:S01]  /*0640*/  ULEA UR4, UR4, UR5, 0x18 ;  /* 0x0000000504047291 */ /* 0x002fe2000f8ec0ff */
[----:B------:R-:W1:Y:S11]  /*0650*/  FENCE.VIEW.ASYNC.S ;  /* 0x00000000000073c6 */ /* 0x000e760000000000 */
[----:B-1----:R1:W2:Y:S01]  /*0660*/  SYNCS.EXCH.64 URZ, [UR4], UR8 ;  /* 0x0000000804ff75b2 */ /* 0x0022a20008000100 */
[----:B------:R1:W3:Y:S01]  /*0670*/  SYNCS.EXCH.64 URZ, [UR4+0x20], UR6 ;  /* 0x0000200604ff75b2 */ /* 0x0002e20008000100 */
[----:B------:R1:W4:Y:S01]  /*0680*/  SYNCS.EXCH.64 URZ, [UR4+0x8], UR8 ;  /* 0x0000080804ff75b2 */ /* 0x0003220008000100 */
[----:B------:R1:W1:Y:S01]  /*0690*/  SYNCS.EXCH.64 URZ, [UR4+0x28], UR6 ;  /* 0x0000280604ff75b2 */ /* 0x0002620008000100 */
[----:B------:R1:W1:Y:S01]  /*06a0*/  SYNCS.EXCH.64 URZ, [UR4+0x10], UR8 ;  /* 0x0000100804ff75b2 */ /* 0x0002620008000100 */
[----:B------:R1:W1:Y:S01]  /*06b0*/  SYNCS.EXCH.64 URZ, [UR4+0x30], UR6 ;  /* 0x0000300604ff75b2 */ /* 0x0002620008000100 */
[----:B------:R1:W1:Y:S01]  /*06c0*/  SYNCS.EXCH.64 URZ, [UR4+0x18], UR8 ;  /* 0x0000180804ff75b2 */ /* 0x0002620008000100 */
[----:B------:R1:W1:Y:S01]  /*06d0*/  SYNCS.EXCH.64 URZ, [UR4+0x38], UR6 ;  /* 0x0000380604ff75b2 */ /* 0x0002620008000100 */
[----:B------:R-:W-:Y:S01]  /*06e0*/  NOP ;  /* 0x0000000000007918 */ /* 0x000fe20000000000 */
.L_x_9:
[----:B------:R-:W2:Y:S01]  /*06f0*/  SHFL.IDX PT, R2, R86, RZ, 0x1f ;  /* 0x00001fff56027589 */ /* 0x000ea200000e0000 */
[----:B------:R-:W-:Y:S01]  /*0700*/  NOP ;  /* 0x0000000000007918 */ /* 0x000fe20000000000 */
[----:B--2---:R-:W-:-:S13]  /*0710*/  ISETP.NE.AND P0, PT, R2, 0x1, PT ;  /* 0x000000010200780c */ /* 0x004fda0003f05270 */
[----:B------:R-:W-:Y:S05]  /*0720*/  @P0 BRA `(.L_x_10) ;  /* 0x0000000000500947 */ /* 0x000fea0003800000 */
[----:B-1----:R-:W1:Y:S01]  /*0730*/  S2UR UR4, SR_CgaCtaId ;  /* 0x00000000000479c3 */ /* 0x002e620000008800 */
        /* <DEDUP_REMOVED lines=12> */
[----:B-1----:R2:W1:Y:S01]  /*0800*/  SYNCS.EXCH.64 URZ, [UR4+0x40], UR8 ;  /* 0x0000400804ff75b2 */ /* 0x0024620008000100 */
[----:B------:R2:W1:Y:S01]  /*0810*/  SYNCS.EXCH.64 URZ, [UR4+0x58], UR6 ;  /* 0x0000580604ff75b2 */ /* 0x0004620008000100 */
[----:B------:R2:W1:Y:S01]  /*0820*/  SYNCS.EXCH.64 URZ, [UR4+0x48], UR8 ;  /* 0x0000480804ff75b2 */ /* 0x0004620008000100 */
[----:B------:R2:W1:Y:S01]  /*0830*/  SYNCS.EXCH.64 URZ, [UR4+0x60], UR6 ;  /* 0x0000600604ff75b2 */ /* 0x0004620008000100 */
[----:B------:R2:W1:Y:S01]  /*0840*/  SYNCS.EXCH.64 URZ, [UR4+0x50], UR8 ;  /* 0x0000500804ff75b2 */ /* 0x0004620008000100 */
[----:B------:R2:W1:Y:S02]  /*0850*/  SYNCS.EXCH.64 URZ, [UR4+0x68], UR6 ;  /* 0x0000680604ff75b2 */ /* 0x0004640008000100 */
[----:B--2---:R-:W-:Y:S01]  /*0860*/  NOP ;  /* 0x0000000000007918 */ /* 0x004fe20000000000 */
.L_x_10:
[----:B------:R-:W2:Y:S01]  /*0870*/  SHFL.IDX PT, R2, R86, RZ, 0x1f ;  /* 0x00001fff56027589 */ /* 0x000ea200000e0000 */
[----:B------:R-:W-:Y:S01]  /*0880*/  NOP ;  /* 0x0000000000007918 */ /* 0x000fe20000000000 */
[----:B--2---:R-:W-:-:S13]  /*0890*/  ISETP.NE.AND P0, PT, R2, 0x3, PT ;  /* 0x000000030200780c */ /* 0x004fda0003f05270 */
[----:B------:R-:W-:Y:S05]  /*08a0*/  @P0 BRA `(.L_x_11) ;  /* 0x0000000000300947 */ /* 0x000fea0003800000 */
[----:B-1----:R-:W1:Y:S01]  /*08b0*/  S2UR UR4, SR_CgaCtaId ;  /* 0x00000000000479c3 */ /* 0x002e620000008800 */
[----:B------:R-:W-:Y:S01]  /*08c0*/  UMOV UR6, 0x400 ;  /* 0x0000040000067882 */ /* 0x000fe20000000000 */
[----:B------:R-:W-:Y:S01]  /*08d0*/  UMOV UR5, 0x20 ;  /* 0x0000002000057882 */ /* 0x000fe20000000000 */
[----:B------:R-:W-:Y:S01]  /*08e0*/  ELECT P0, URZ, PT ;  /* 0x0000000000ff782f */ /* 0x000fe20003800000 */
[----:B-1----:R-:W-:Y:S02]  /*08f0*/  ULEA UR6, UR4, UR6, 0x18 ;  /* 0x0000000604067291 */ /* 0x002fe4000f8ec0ff */
[----:B------:R-:W-:-:S04]  /*0900*/  UIADD3 UR4, UPT, UPT, -UR5, 0x100000, URZ ;  /* 0x0010000005047890 */ /* 0x000fc8000fffe1ff */
[----:B------:R-:W-:Y:S02]  /*0910*/  USHF.L.U32 UR5, UR4, 0xb, URZ ;  /* 0x0000000b04057899 */ /* 0x000fe400080006ff */
[----:B------:R-:W-:Y:S01]  /*0920*/  USHF.L.U32 UR4, UR4, 0x1, URZ ;  /* 0x0000000104047899 */ /* 0x000fe200080006ff */
[----:B------:R-:W1:Y:S11]  /*0930*/  FENCE.VIEW.ASYNC.S ;  /* 0x00000000000073c6 */ /* 0x000e760000000000 */
[----:B-1----:R2:W1:Y:S01]  /*0940*/  SYNCS.EXCH.64 URZ, [UR6+0x70], UR4 ;  /* 0x0000700406ff75b2 */ /* 0x0024620008000100 */
[----:B------:R2:W1:Y:S02]  /*0950*/  SYNCS.EXCH.64 URZ, [UR6+0x78], UR4 ;  /* 0x0000780406ff75b2 */ /* 0x0004640008000100 */
[----:B--2---:R-:W-:Y:S01]  /*0960*/  NOP ;  /* 0x0000000000007918 */ /* 0x004fe20000000000 */
.L_x_11:
[----:B------:R-:W2:Y:S01]  /*0970*/  SHFL.IDX PT, R2, R86, RZ, 0x1f ;  /* 0x00001fff56027589 */ /* 0x000ea200000e0000 */
[----:B------:R-:W-:Y:S01]  /*0980*/  NOP ;  /* 0x0000000000007918 */ /* 0x000fe20000000000 */
[----:B--2---:R-:W-:-:S13]  /*0990*/  ISETP.NE.AND P0, PT, R2, 0x4, PT ;  /* 0x000000040200780c */ /* 0x004fda0003f05270 */
[----:B------:R-:W-:Y:S05]  /*09a0*/  @P0 BRA `(.L_x_12) ;  /* 0x00000000004c0947 */ /* 0x000fea0003800000 */
[----:B-1----:R-:W1:Y:S01]  /*09b0*/  S2UR UR6, SR_CgaCtaId ;  /* 0x00000000000679c3 */ /* 0x002e620000008800 */
[----:B------:R-:W-:Y:S01]  /*09c0*/  UMOV UR4, 0x1e0 ;  /* 0x000001e000047882 */ /* 0x000fe20000000000 */
[----:B------:R-:W-:Y:S01]  /*09d0*/  UMOV UR5, 0x400 ;  /* 0x0000040000057882 */ /* 0x000fe20000000000 */
[----:B------:R-:W-:Y:S01]  /*09e0*/  USEL UR4, UR4, 0x1a0, UP3 ;  /* 0x000001a004047887 */ /* 0x000fe20009800000 */
[----:B------:R-:W-:Y:S01]  /*09f0*/  UMOV UR8, 0x1 ;  /* 0x0000000100087882 */ /* 0x000fe20000000000 */
[----:B------:R-:W-:Y:S01]  /*0a00*/  ELECT P0, URZ, PT ;  /* 0x0000000000ff782f */ /* 0x000fe20003800000 */
[----:B------:R-:W-:-:S04]  /*0a10*/  UIADD3 UR8, UPT, UPT, -UR8, 0x100000, URZ ;  /* 0x0010000008087890 */ /* 0x000fc8000fffe1ff */
[----:B------:R-:W-:Y:S02]  /*0a20*/  USHF.L.U32 UR9, UR8, 0xb, URZ ;  /* 0x0000000b08097899 */ /* 0x000fe400080006ff */
[----:B------:R-:W-:Y:S02]  /*0a30*/  USHF.L.U32 UR8, UR8, 0x1, URZ ;  /* 0x0000000108087899 */ /* 0x000fe400080006ff */
[----:B-1----:R-:W-:Y:S02]  /*0a40*/  ULEA UR6, UR6, UR5, 0x18 ;  /* 0x0000000506067291 */ /* 0x002fe4000f8ec0ff */
[----:B------:R-:W-:-:S04]  /*0a50*/  UIADD3 UR4, UPT, UPT, -UR4, 0x100000, URZ ;  /* 0x0010000004047890 */ /* 0x000fc8000fffe1ff */
[----:B------:R-:W-:Y:S02]  /*0a60*/  USHF.L.U32 UR5, UR4, 0xb, URZ ;  /* 0x0000000b04057899 */ /* 0x000fe400080006ff */
[----:B------:R-:W-:Y:S01]  /*0a70*/  USHF.L.U32 UR4, UR4, 0x1, URZ ;  /* 0x0000000104047899 */ /* 0x000fe200080006ff */
[----:B------:R-:W1:Y:S03]  /*0a80*/  FENCE.VIEW.ASYNC.S ;  /* 0x00000000000073c6 */ /* 0x000e660000000000 */
[----:B-1----:R2:W1:Y:S08]  /*0a90*/  SYNCS.EXCH.64 URZ, [UR6+0x80], UR8 ;  /* 0x0000800806ff75b2 */ /* 0x0024700008000100 */
[----:B------:R2:W1:Y:S01]  /*0aa0*/  SYNCS.EXCH.64 URZ, [UR6+0x90], UR4 ;  /* 0x0000900406ff75b2 */ /* 0x0004620008000100 */
[----:B------:R2:W1:Y:S01]  /*0ab0*/  SYNCS.EXCH.64 URZ, [UR6+0x88], UR8 ;  /* 0x0000880806ff75b2 */ /* 0x0004620008000100 */
[----:B------:R2:W1:Y:S02]  /*0ac0*/  SYNCS.EXCH.64 URZ, [UR6+0x98], UR4 ;  /* 0x0000980406ff75b2 */ /* 0x0004640008000100 */
[----:B--2---:R-:W-:Y:S01]  /*0ad0*/  NOP ;  /* 0x0000000000007918 */ /* 0x004fe20000000000 */
.L_x_12:
        /* <DEDUP_REMOVED lines=20> */
[----:B------:R2:W1:Y:S02]  /*0c20*/  SYNCS.EXCH.64 URZ, [UR4+0xb8], UR6 ;  /* 0x0000b80604ff75b2 */ /* 0x0004640008000100 */
[----:B--2---:R-:W-:Y:S01]  /*0c30*/  NOP ;  /* 0x0000000000007918 */ /* 0x004fe20000000000 */
.L_x_13:
[----:B------:R-:W2:Y:S01]  /*0c40*/  SHFL.IDX PT, R2, R86, RZ, 0x1f ;  /* 0x00001fff56027589 */ /* 0x000ea200000e0000 */
[----:B------:R-:W1:Y:S01]  /*0c50*/  S2UR UR62, SR_CgaCtaId ;  /* 0x00000000003e79c3 */ /* 0x000e620000008800 */
[----:B------:R-:W-:Y:S01]  /*0c60*/  NOP ;  /* 0x0000000000007918 */ /* 0x000fe20000000000 */
[----:B--2---:R-:W-:-:S13]  /*0c70*/  ISETP.NE.AND P0, PT, R2, 0x3, PT ;  /* 0x000000030200780c */ /* 0x004fda0003f05270 */
[----:B-1----:R-:W-:Y:S05]  /*0c80*/  @P0 BRA `(.L_x_14) ;  /* 0x0000000000340947 */ /* 0x002fea0003800000 */
[----:B------:R-:W-:Y:S01]  /*0c90*/  UMOV UR4, 0x400 ;  /* 0x0000040000047882 */ /* 0x000fe20000000000 */
[----:B------:R-:W-:Y:S01]  /*0ca0*/  UMOV UR6, 0x20 ;  /* 0x0000002000067882 */ /* 0x000fe20000000000 */
[----:B------:R-:W-:Y:S02]  /*0cb0*/  ULEA UR4, UR62, UR4, 0x18 ;  /* 0x000000043e047291 */ /* 0x000fe4000f8ec0ff */
[----:B------:R-:W-:-:S04]  /*0cc0*/  UIADD3 UR6, UPT, UPT, -UR6, 0x100000, URZ ;  /* 0x0010000006067890 */ /* 0x000fc8000fffe1ff */
[----:B------:R-:W-:Y:S02]  /*0cd0*/  USHF.L.U32 UR7, UR6, 0xb, URZ ;  /* 0x0000000b06077899 */ /* 0x000fe400080006ff */
[----:B------:R-:W-:Y:S01]  /*0ce0*/  USHF.L.U32 UR6, UR6, 0x1, URZ ;  /* 0x0000000106067899 */ /* 0x000fe200080006ff */
[----:B------:R-:W-:Y:S01]  /*0cf0*/  ELECT P0, URZ, PT ;  /* 0x0000000000ff782f */ /* 0x000fe20003800000 */
[----:B------:R-:W1:Y:S10]  /*0d00*/  FENCE.VIEW.ASYNC.S ;  /* 0x00000000000073c6 */ /* 0x000e740000000000 */
[----:B-1----:R1:W2:Y:S01]  /*0d10*/  SYNCS.EXCH.64 URZ, [UR4+0xc0], UR6 ;  /* 0x0000c00604ff75b2 */ /* 0x0022a20008000100 */
[----:B------:R1:W1:Y:S01]  /*0d20*/  SYNCS.EXCH.64 URZ, [UR4+0xd0], UR6 ;  /* 0x0000d00604ff75b2 */ /* 0x0002620008000100 */
[----:B------:R1:W1:Y:S01]  /*0d30*/  SYNCS.EXCH.64 URZ, [UR4+0xc8], UR6 ;  /* 0x0000c80604ff75b2 */ /* 0x0002620008000100 */
[----:B------:R1:W1:Y:S01]  /*0d40*/  SYNCS.EXCH.64 URZ, [UR4+0xd8], UR6 ;  /* 0x0000d80604ff75b2 */ /* 0x0002620008000100 */
[----:B------:R-:W-:Y:S01]  /*0d50*/  NOP ;  /* 0x0000000000007918 */ /* 0x000fe20000000000 */
.L_x_14:
[----:B-1----:R-:W1:Y:S01]  /*0d60*/  LDCU UR4, c[0x0][0x36c] ;  /* 0x00006d80ff0477ac */ /* 0x002e620008000800 */
[----:B------:R-:W-:Y:S01]  /*0d70*/  ISETP.NE.OR P4, PT, R0, 0x2, !P4 ;  /* 0x000000020000780c */ /* 0x000fe20006785670 */
[----:B------:R-:W-:Y:S01]  /*0d80*/  NOP ;  /* 0x0000000000007918 */ /* 0x000fe20000000000 */
[----:B------:R-:W-:Y:S01]  /*0d90*/  LOP3.LUT R2, R81, 0x1f, RZ, 0xc0, !PT ;  /* 0x0000001f51027812 */ /* 0x000fe200078ec0ff */
[----:B------:R-:W-:Y:S02]  /*0da0*/  UISETP.NE.AND UP4, UPT, UR18, URZ, UPT ;  /* 0x000000ff1200728c */ /* 0x000fe4000bf85270 */
[----:B-1----:R-:W-:-:S09]  /*0db0*/  UISETP.EQ.U32.AND UP6, UPT, UR4, 0x1, UPT ;  /* 0x000000010400788c */ /* 0x002fd2000bfc2070 */
[----:B------:R-:W-:Y:S05]  /*0dc0*/  BRA.U !UP6, `(.L_x_15) ;  /* 0x000000010e087547 */ /* 0x000fea000b800000 */
[----:B--234-:R-:W-:Y:S01]  /*0dd0*/  UCGABAR_ARV ;  /* 0x00000000000079c7 */ /* 0x01cfe20008000000 */
[----:B------:R-:W-:Y:S05]  /*0de0*/  BRA `(.L_x_16) ;  /* 0x0000000000047947 */ /* 0x000fea0003800000 */
.L_x_15:
[----:B--234-:R-:W-:Y:S01]  /*0df0*/  NOP ;  /* 0x0000000000007918 */ /* 0x01cfe20000000000 */
.L_x_16:
[----:B------:R-:W1:Y:S01]  /*0e00*/  S2UR UR20, SR_CTAID.X ;  /* 0x00000000001479c3 */ /* 0x000e620000002500 */
[----:B------:R-:W-:-:S05]  /*0e10*/  CS2R.32 R94, SR_CgaSize ;  /* 0x00000000005e7805 */ /* 0x000fca0000008a00 */
[----:B------:R-:W-:-:S05]  /*0e20*/  IMAD R94, R94, -0xa0, RZ ;  /* 0xffffff605e5e7824 */ /* 0x000fca00078e02ff */
[----:B------:R-:W-:-:S14]  /*0e30*/  R2UR UR5, R94 ;  /* 0x000000005e0572ca */ /* 0x000fdc00000e0000 */
[----:B------:R-:W2:Y:S01]  /*0e40*/  LDCU UR5, c[0x0][UR5+0x2b0] ;  /* 0x00005600050577ac */ /* 0x000ea20008000800 */
[----:B------:R-:W-:-:S05]  /*0e50*/  CS2R.32 R94, SR_CgaSize ;  /* 0x00000000005e7805 */ /* 0x000fca0000008a00 */
[----:B------:R-:W-:-:S05]  /*0e60*/  IMAD R94, R94, -0xa0, RZ ;  /* 0xffffff605e5e7824 */ /* 0x000fca00078e02ff */
[----:B------:R-:W-:-:S14]  /*0e70*/  R2UR UR4, R94 ;  /* 0x000000005e0472ca */ /* 0x000fdc00000e0000 */
[----:B------:R-:W3:Y:S01]  /*0e80*/  LDCU UR4, c[0x0][UR4+0x2b4] ;  /* 0x00005680040477ac */ /* 0x000ee20008000800 */
[----:B------:R-:W4:Y:S01]  /*0e90*/  S2UR UR26, SR_CTAID.Y ;  /* 0x00000000001a79c3 */ /* 0x000f220000002600 */
[----:B------:R-:W-:-:S05]  /*0ea0*/  CS2R.32 R94, SR_CgaSize ;  /* 0x00000000005e7805 */ /* 0x000fca0000008a00 */
[----:B------:R-:W-:-:S05]  /*0eb0*/  IMAD R94, R94, -0xa0, RZ ;  /* 0xffffff605e5e7824 */ /* 0x000fca00078e02ff */
[----:B------:R-:W-:-:S14]  /*0ec0*/  R2UR UR6, R94 ;  /* 0x000000005e0672ca */ /* 0x000fdc00000e0000 */
[----:B------:R-:W3:Y:S01]  /*0ed0*/  LDCU UR6, c[0x0][UR6+0x2a0] ;  /* 0x00005400060677ac */ /* 0x000ee20008000800 */
[----:B------:R-:W-:-:S05]  /*0ee0*/  CS2R.32 R94, SR_CgaSize ;  /* 0x00000000005e7805 */ /* 0x000fca0000008a00 */
[----:B------:R-:W-:-:S05]  /*0ef0*/  IMAD R94, R94, -0xa0, RZ ;  /* 0xffffff605e5e7824 */ /* 0x000fca00078e02ff */
[----:B------:R-:W-:-:S14]  /*0f00*/  R2UR UR7, R94 ;  /* 0x000000005e0772ca */ /* 0x000fdc00000e0000 */
[----:B------:R-:W3:Y:S01]  /*0f10*/  LDCU UR7, c[0x0][UR7+0x2a4] ;  /* 0x00005480070777ac */ /* 0x000ee20008000800 */
[----:B------:R-:W-:Y:S02]  /*0f20*/  USHF.L.U32 UR38, UR62, 0xc, URZ ;  /* 0x0000000c3e267899 */ /* 0x000fe400080006ff */
[----:B------:R-:W-:Y:S01]  /*0f30*/  USHF.L.U32 UR37, UR62, 0x9, URZ ;  /* 0x000000093e257899 */ /* 0x000fe200080006ff */
[----:B------:R-:W3:Y:S01]  /*0f40*/  LDCU UR19, c[0x0][0xf24] ;  /* 0x0001e480ff1377ac */ /* 0x000ee20008000800 */
[----:B-1----:R-:W-:Y:S01]  /*0f50*/  I2FP.F32.U32 R3, UR20 ;  /* 0x0000001400037c45 */ /* 0x002fe20008201000 */
[----:B------:R-:W1:Y:S04]  /*0f60*/  LDCU UR39, c[0x0][0xf24] ;  /* 0x0001e480ff2777ac */ /* 0x000e680008000800 */
[----:B--2---:R-:W-:Y:S01]  /*0f70*/  FMUL R3, R3, UR5 ;  /* 0x0000000503037c20 */ /* 0x004fe20008400000 */
[----:B------:R-:W2:Y:S01]  /*0f80*/  LDCU UR23, c[0x0][0xf30] ;  /* 0x0001e600ff1777ac */ /* 0x000ea20008000800 */
[----:B----4-:R-:W-:Y:S01]  /*0f90*/  I2FP.F32.U32 R0, UR26 ;  /* 0x0000001a00007c45 */ /* 0x010fe20008201000 */
[----:B------:R-:W-:-:S03]  /*0fa0*/  ULOP3.LUT UR38, UR38, 0x1000, URZ, 0xc0, !UPT ;  /* 0x0000100026267892 */ /* 0x000fc6000f8ec0ff */
[----:B------:R-:W4:Y:S01]  /*0fb0*/  F2I.U32.TRUNC.NTZ R3, R3 ;  /* 0x0000000300037305 */ /* 0x000f22000020f000 */
[----:B------:R-:W-:Y:S01]  /*0fc0*/  ULOP3.LUT UR37, UR37, 0x200, URZ, 0xc0, !UPT ;  /* 0x0000020025257892 */ /* 0x000fe2000f8ec0ff */
[----:B---3--:R-:W-:-:S06]  /*0fd0*/  FMUL R0, R0, UR4 ;  /* 0x0000000400007c20 */ /* 0x008fcc0008400000 */
[----:B------:R-:W3:Y:S01]  /*0fe0*/  F2I.U32.TRUNC.NTZ R0, R0 ;  /* 0x0000000000007305 */ /* 0x000ee2000020f000 */
[----:B----4-:R-:W-:Y:S02]  /*0ff0*/  R2UR UR5, R3 ;  /* 0x00000000030572ca */ /* 0x010fe400000e0000 */
[----:B---3--:R-:W-:Y:S02]  /*1000*/  R2UR UR4, R0 ;  /* 0x00000000000472ca */ /* 0x008fe400000e0000 */
[----:B------:R-:W-:-:S09]  /*1010*/  PRMT R0, RZ, 0x7610, R0 ;  /* 0x00007610ff007816 */ /* 0x000fd20000000000 */
[----:B------:R-:W-:-:S04]  /*1020*/  UIADD3 UR5, UPT, UPT, -UR5, URZ, URZ ;  /* 0x000000ff05057290 */ /* 0x000fc8000fffe1ff */
[----:B------:R-:W-:Y:S02]  /*1030*/  UIMAD UR5, UR6, UR5, UR20 ;  /* 0x00000005060572a4 */ /* 0x000fe4000f8e0214 */
[----:B------:R-:W-:-:S04]  /*1040*/  UIADD3 UR4, UPT, UPT, -UR4, URZ, URZ ;  /* 0x000000ff04047290 */ /* 0x000fc8000fffe1ff */
[----:B------:R-:W-:Y:S01]  /*1050*/  IMAD.U32 R94, RZ, RZ, UR5 ;  /* 0x00000005ff5e7e24 */ /* 0x000fe2000f8e00ff */
[----:B------:R-:W-:-:S06]  /*1060*/  UIMAD UR4, UR7, UR4, UR26 ;  /* 0x00000004070472a4 */ /* 0x000fcc000f8e021a */
[----:B------:R-:W-:Y:S01]  /*1070*/  IMAD.U32 R93, RZ, RZ, UR4 ;  /* 0x00000004ff5d7e24 */ /* 0x000fe2000f8e00ff */
[----:B-12---:R-:W-:Y:S06]  /*1080*/  BRA.U UP4, `(.L_x_17) ;  /* 0x00000001042c7547 */ /* 0x006fec000b800000 */
[----:B------:R-:W-:Y:S02]  /*1090*/  R2UR UR4, R93 ;  /* 0x000000005d0472ca */ /* 0x000fe400000e0000 */
[----:B------:R-:W-:-:S11]  /*10a0*/  R2UR UR6, R94 ;  /* 0x000000005e0672ca */ /* 0x000fd600000e0000 */
[----:B------:R-:W-:-:S04]  /*10b0*/  UISETP.NE.AND UP0, UPT, UR4, URZ, UPT ;  /* 0x000000ff0400728c */ /* 0x000fc8000bf05270 */
[----:B------:R-:W-:-:S04]  /*10c0*/  UISETP.EQ.OR UP0, UPT, UR6, URZ, !UP0 ;  /* 0x000000ff0600728c */ /* 0x000fc8000c702670 */
[----:B------:R-:W-:Y:S02]  /*10d0*/  USEL UR5, URZ, 0x1, !UP0 ;  /* 0x00000001ff057887 */ /* 0x000fe4000c000000 */
[----:B------:R-:W-:-:S04]  /*10e0*/  UISETP.NE.AND UP0, UPT, UR4, URZ, UPT ;  /* 0x000000ff0400728c */ /* 0x000fc8000bf05270 */
[----:B------:R-:W-:Y:S02]  /*10f0*/  USEL UR4, URZ, 0x2, UP0 ;  /* 0x00000002ff047887 */ /* 0x000fe40008000000 */
[----:B------:R-:W-:-:S04]  /*1100*/  UISETP.NE.AND UP0, UPT, UR6, 0x1, UPT ;  /* 0x000000010600788c */ /* 0x000fc8000bf05270 */
[----:B------:R-:W-:-:S04]  /*1110*/  USEL UR4, UR4, 0x2, UP0 ;  /* 0x0000000204047887 */ /* 0x000fc80008000000 */
[----:B------:R-:W-:-:S06]  /*1120*/  UIADD3 UR4, UPT, UPT, UR5, UR4, URZ ;  /* 0x0000000405047290 */ /* 0x000fcc000fffe0ff */
[----:B------:R-:W-:-:S07]  /*1130*/  IMAD.U32 R0, RZ, RZ, UR4 ;  /* 0x00000004ff007e24 */ /* 0x000fce000f8e00ff */
.L_x_17:
[----:B------:R-:W1:Y:S01]  /*1140*/  S2UR UR52, SR_CTAID.Z ;  /* 0x00000000003479c3 */ /* 0x000e620000002700 */
[----:B------:R-:W-:-:S09]  /*1150*/  UISETP.GE.AND UP0, UPT, UR19, 0x1, UPT ;  /* 0x000000011300788c */ /* 0x000fd2000bf06270 */
[----:B------:R-:W-:Y:S05]  /*1160*/  BRA.U !UP0, `(.L_x_18) ;  /* 0x0000000108d07547 */ /* 0x000fea000b800000 */
[----:B------:R-:W2:Y:S01]  /*1170*/  LDCU UR21, c[0x0][0xf0c] ;  /* 0x0001e180ff1577ac */ /* 0x000ea20008000800 */
[----:B------:R-:W3:Y:S01]  /*1180*/  LDCU.128 UR12, c[0x0][0xf10] ;  /* 0x0001e200ff0c77ac */ /* 0x000ee20008000c00 */
[----:B------:R-:W4:Y:S01]  /*1190*/  LDCU UR6, c[0x0][0x370] ;  /* 0x00006e00ff0677ac */ /* 0x000f220008000800 */
[----:B------:R-:W1:Y:S01]  /*11a0*/  LDCU UR7, c[0x0][0x374] ;  /* 0x00006e80ff0777ac */ /* 0x000e620008000800 */
[----:B------:R-:W1:Y:S01]  /*11b0*/  LDCU UR22, c[0x0][0xf20] ;  /* 0x0001e400ff1677ac */ /* 0x000e620008000800 */
[----:B--2---:R-:W-:Y:S02]  /*11c0*/  UISETP.NE.AND UP0, UPT, UR21, 0x1, UPT ;  /* 0x000000011500788c */ /* 0x004fe4000bf05270 */
[----:B---3--:R-:W-:Y:S01]  /*11d0*/  UIMAD.WIDE.U32 UR4, UR20, UR12, URZ ;  /* 0x0000000c140472a5 */ /* 0x008fe2000f8e00ff */
[----:B------:R-:W2:Y:S01]  /*11e0*/  LDCU.64 UR8, c[0x0][0xf28] ;  /* 0x0001e500ff0877ac */ /* 0x000ea20008000a00 */
[----:B----4-:R-:W-:Y:S02]  /*11f0*/  UIMAD.WIDE.U32 UR10, UR6, UR12, URZ ;  /* 0x0000000c060a72a5 */ /* 0x010fe4000f8e00ff */
[----:B------:R-:W-:-:S02]  /*1200*/  USHF.R.U32.HI UR5, URZ, UR13, UR5 ;  /* 0x0000000dff057299 */ /* 0x000fc40008011605 */
[----:B------:R-:W-:Y:S02]  /*1210*/  UISETP.NE.AND UP2, UPT, UR19, 0x1, UPT ;  /* 0x000000011300788c */ /* 0x000fe4000bf45270 */
[----:B------:R-:W-:Y:S01]  /*1220*/  USEL UR5, UR20, UR5, !UP0 ;  /* 0x0000000514057287 */ /* 0x000fe2000c000000 */
[----:B------:R-:W-:Y:S01]  /*1230*/  UMOV UR10, UR11 ;  /* 0x0000000b000a7c82 */ /* 0x000fe20008000000 */
[----:B------:R-:W-:Y:S02]  /*1240*/  UIMAD.WIDE.U32 UR16, UR26, UR15, URZ ;  /* 0x0000000f1a1072a5 */ /* 0x000fe4000f8e00ff */
[----:B------:R-:W-:Y:S02]  /*1250*/  @UP0 USHF.R.U32.HI UR6, URZ, UR13, UR10 ;  /* 0x0000000dff060299 */ /* 0x000fe4000801160a */
[----:B------:R-:W-:Y:S02]  /*1260*/  UISETP.NE.AND UP0, UPT, UR14, 0x1, UPT ;  /* 0x000000010e00788c */ /* 0x000fe4000bf05270 */
[----:B-1----:R-:W-:-:S02]  /*1270*/  UIMAD.WIDE.U32 UR10, UR7, UR15, URZ ;  /* 0x0000000f070a72a5 */ /* 0x002fc4000f8e00ff */
[----:B--2---:R-:W-:Y:S01]  /*1280*/  UIMAD.WIDE.U32 UR12, UR6, UR8, URZ ;  /* 0x00000008060c72a5 */ /* 0x004fe2000f8e00ff */
[----:B------:R-:W-:Y:S02]  /*1290*/  UMOV UR4, UR17 ;  /* 0x0000001100047c82 */ /* 0x000fe40008000000 */
[----:B------:R-:W-:Y:S02]  /*12a0*/  USHF.R.U32.HI UR4, URZ, UR22, UR4 ;  /* 0x00000016ff047299 */ /* 0x000fe40008011604 */
[----:B------:R-:W-:Y:S02]  /*12b0*/  UMOV UR10, UR11 ;  /* 0x0000000b000a7c82 */ /* 0x000fe40008000000 */
[----:B------:R-:W-:Y:S01]  /*12c0*/  UMOV UR12, UR13 ;  /* 0x0000000d000c7c82 */ /* 0x000fe20008000000 */
[----:B------:R-:W-:Y:S02]  /*12d0*/  @UP0 USHF.R.U32.HI UR7, URZ, UR22, UR10 ;  /* 0x00000016ff070299 */ /* 0x000fe4000801160a */
[----:B------:R-:W-:-:S02]  /*12e0*/  USEL UR4, UR26, UR4, !UP0 ;  /* 0x000000041a047287 */ /* 0x000fc4000c000000 */
[----:B------:R-:W-:Y:S02]  /*12f0*/  UIMAD.WIDE.U32 UR10, UR7, UR8, URZ ;  /* 0x00000008070a72a5 */ /* 0x000fe4000f8e00ff */
[----:B------:R-:W-:Y:S02]  /*1300*/  @UP2 USHF.R.U32.HI UR6, URZ, UR9, UR12 ;  /* 0x00000009ff062299 */ /* 0x000fe4000801160c */
[----:B------:R-:W-:-:S03]  /*1310*/  UIMAD.WIDE.U32 UR12, UR4, UR8, URZ ;  /* 0x00000008040c72a5 */ /* 0x000fc6000f8e00ff */
[----:B------:R-:W-:Y:S02]  /*1320*/  UMOV UR10, UR11 ;  /* 0x0000000b000a7c82 */ /* 0x000fe40008000000 */
[----:B------:R-:W-:Y:S02]  /*1330*/  @UP2 USHF.R.U32.HI UR7, URZ, UR9, UR10 ;  /* 0x00000009ff072299 */ /* 0x000fe4000801160a */
[----:B------:R-:W-:Y:S02]  /*1340*/  UIMAD UR10, UR6, UR19, URZ ;  /* 0x00000013060a72a4 */ /* 0x000fe4000f8e02ff */
[----:B------:R-:W-:-:S04]  /*1350*/  UIMAD UR7, UR7, UR19, URZ ;  /* 0x00000013070772a4 */ /* 0x000fc8000f8e02ff */
[----:B------:R-:W-:-:S03]  /*1360*/  UISETP.GE.AND UP0, UPT, UR4, UR7, UPT ;  /* 0x000000070400728c */ /* 0x000fc6000bf06270 */
[----:B------:R-:W-:Y:S01]  /*1370*/  UMOV UR7, UR13 ;  /* 0x0000000d00077c82 */ /* 0x000fe20008000000 */
[----:B------:R-:W-:Y:S02]  /*1380*/  UISETP.GE.OR UP0, UPT, UR5, UR10, UP0 ;  /* 0x0000000a0500728c */ /* 0x000fe40008706670 */
[----:B------:R-:W-:Y:S02]  /*1390*/  UIMAD.WIDE.U32 UR10, UR5, UR8, URZ ;  /* 0x00000008050a72a5 */ /* 0x000fe4000f8e00ff */
[----:B------:R-:W-:Y:S02]  /*13a0*/  USHF.R.U32.HI UR7, URZ, UR9, UR7 ;  /* 0x00000009ff077299 */ /* 0x000fe40008011607 */
[----:B------:R-:W-:Y:S02]  /*13b0*/  UIADD3 UR10, UPT, UPT, -UR4, URZ, URZ ;  /* 0x000000ff040a7290 */ /* 0x000fe4000fffe1ff */
[----:B------:R-:W-:Y:S02]  /*13c0*/  USEL UR7, UR4, UR7, !UP2 ;  /* 0x0000000704077287 */ /* 0x000fe4000d000000 */
[----:B------:R-:W-:Y:S01]  /*13d0*/  UIMAD UR10, UR14, UR10, UR26 ;  /* 0x0000000a0e0a72a4 */ /* 0x000fe2000f8e021a */
[----:B------:R-:W-:Y:S01]  /*13e0*/  @!UP0 UMOV UR8, UR11 ;  /* 0x0000000b00088c82 */ /* 0x000fe20008000000 */
[----:B------:R-:W-:-:S02]  /*13f0*/  UIADD3 UR11, UPT, UPT, -UR5, URZ, URZ ;  /* 0x000000ff050b7290 */ /* 0x000fc4000fffe1ff */
[----:B------:R-:W-:Y:S02]  /*1400*/  @!UP0 USHF.R.U32.HI UR8, URZ, UR9, UR8 ;  /* 0x00000009ff088299 */ /* 0x000fe40008011608 */
[----:B------:R-:W-:Y:S02]  /*1410*/  UIADD3 UR9, UPT, UPT, -UR7, URZ, URZ ;  /* 0x000000ff07097290 */ /* 0x000fe4000fffe1ff */
[----:B------:R-:W-:Y:S02]  /*1420*/  @!UP0 USEL UR8, UR5, UR8, !UP2 ;  /* 0x0000000805088287 */ /* 0x000fe4000d000000 */
[----:B------:R-:W-:Y:S02]  /*1430*/  UIMAD UR9, UR19, UR9, UR4 ;  /* 0x00000009130972a4 */ /* 0x000fe4000f8e0204 */
[----:B------:R-:W-:Y:S02]  /*1440*/  @!UP0 UIADD3 UR7, UPT, UPT, UR7, -UR8, URZ ;  /* 0x8000000807078290 */ /* 0x000fe4000fffe0ff */
[----:B------:R-:W-:-:S02]  /*1450*/  @!UP0 UIMAD UR6, UR9, UR6, UR8 ;  /* 0x00000006090682a4 */ /* 0x000fc4000f8e0208 */
[----:B------:R-:W-:Y:S02]  /*1460*/  @!UP0 UIMAD UR4, UR7, UR19, UR5 ;  /* 0x00000013070482a4 */ /* 0x000fe4000f8e0205 */
[----:B------:R-:W-:Y:S02]  /*1470*/  UIMAD UR20, UR21, UR11, UR20 ;  /* 0x0000000b151472a4 */ /* 0x000fe4000f8e0214 */
[----:B------:R-:W-:Y:S01]  /*1480*/  UIMAD UR26, UR4, UR14, UR10 ;  /* 0x0000000e041a72a4 */ /* 0x000fe2000f8e020a */
[----:B------:R-:W-:Y:S02]  /*1490*/  @!UP0 UMOV UR5, UR6 ;  /* 0x0000000600058c82 */ /* 0x000fe40008000000 */
[----:B------:R-:W-:-:S12]  /*14a0*/  UIMAD UR20, UR5, UR21, UR20 ;  /* 0x00000015051472a4 */ /* 0x000fd8000f8e0214 */
.L_x_18:
[----:B------:R-:W-:-:S09]  /*14b0*/  UISETP.NE.AND UP0, UPT, UR23, 0x1, UPT ;  /* 0x000000011700788c */ /* 0x000fd2000bf05270 */
[----:B------:R-:W-:Y:S05]  /*14c0*/  BRA.U UP0, `(.L_x_19) ;  /* 0x0000000100407547 */ /* 0x000fea000b800000 */
[----:B------:R-:W2:Y:S01]  /*14d0*/  LDCU.128 UR8, c[0x0][0xf10] ;  /* 0x0001e200ff0877ac */ /* 0x000ea20008000c00 */
[----:B------:R-:W3:Y:S01]  /*14e0*/  LDCU UR12, c[0x0][0xf0c] ;  /* 0x0001e180ff0c77ac */ /* 0x000ee20008000800 */
[----:B------:R-:W4:Y:S01]  /*14f0*/  LDCU UR13, c[0x0][0xf20] ;  /* 0x0001e400ff0d77ac */ /* 0x000f220008000800 */
[----:B--2---:R-:W-:Y:S02]  /*1500*/  UIMAD.WIDE.U32 UR4, UR20, UR8, URZ ;  /* 0x00000008140472a5 */ /* 0x004fe4000f8e00ff */
[----:B------:R-:W-:Y:S02]  /*1510*/  UIMAD.WIDE.U32 UR6, UR26, UR11, URZ ;  /* 0x0000000b1a0672a5 */ /* 0x000fe4000f8e00ff */
[----:B---3--:R-:W-:Y:S02]  /*1520*/  UISETP.NE.AND UP0, UPT, UR12, 0x1, UPT ;  /* 0x000000010c00788c */ /* 0x008fe4000bf05270 */
[----:B------:R-:W-:-:S03]  /*1530*/  USHF.R.U32.HI UR5, URZ, UR9, UR5 ;  /* 0x00000009ff057299 */ /* 0x000fc60008011605 */
[----:B------:R-:W-:Y:S01]  /*1540*/  UMOV UR4, UR7 ;  /* 0x0000000700047c82 */ /* 0x000fe20008000000 */
[----:B------:R-:W-:Y:S02]  /*1550*/  USEL UR5, UR20, UR5, !UP0 ;  /* 0x0000000514057287 */ /* 0x000fe4000c000000 */
[----:B------:R-:W-:Y:S02]  /*1560*/  UISETP.NE.AND UP0, UPT, UR10, 0x1, UPT ;  /* 0x000000010a00788c */ /* 0x000fe4000bf05270 */
[----:B----4-:R-:W-:-:S04]  /*1570*/  USHF.R.U32.HI UR4, URZ, UR13, UR4 ;  /* 0x0000000dff047299 */ /* 0x010fc80008011604 */
[----:B------:R-:W-:-:S04]  /*1580*/  USEL UR4, UR26, UR4, !UP0 ;  /* 0x000000041a047287 */ /* 0x000fc8000c000000 */
[----:B------:R-:W-:Y:S02]  /*1590*/  UIADD3 UR6, UPT, UPT, UR5, -UR4, URZ ;  /* 0x8000000405067290 */ /* 0x000fe4000fffe0ff */
[----:B------:R-:W-:Y:S02]  /*15a0*/  UIADD3 UR4, UPT, UPT, -UR5, UR4, URZ ;  /* 0x0000000405047290 */ /* 0x000fe4000fffe1ff */
[----:B------:R-:W-:Y:S02]  /*15b0*/  UIMAD UR26, UR6, UR10, UR26 ;  /* 0x0000000a061a72a4 */ /* 0x000fe4000f8e021a */
[----:B------:R-:W-:-:S12]  /*15c0*/  UIMAD UR20, UR4, UR12, UR20 ;  /* 0x0000000c041472a4 */ /* 0x000fd8000f8e0214 */
.L_x_19:
[----:B------:R-:W-:Y:S01]  /*15d0*/  UISETP.NE.AND UP0, UPT, UR18, 0x2, UPT ;  /* 0x000000021200788c */ /* 0x000fe2000bf05270 */
[----:B------:R-:W-:Y:S09]  /*15e0*/  BRA.U !UP6, `(.L_x_20) ;  /* 0x000000010e0c7547 */ /* 0x000ff2000b800000 */
[----:B------:R-:W-:Y:S01]  /*15f0*/  UCGABAR_WAIT ;  /* 0x0000000000007dc7 */ /* 0x000fe20008000000 */
[----:B------:R-:W-:Y:S01]  /*1600*/  CCTL.IVALL ;  /* 0x00000000ff00798f */ /* 0x000fe20002000000 */
[----:B------:R-:W-:Y:S05]  /*1610*/  BRA `(.L_x_21) ;  /* 0x0000000000047947 */ /* 0x000fea0003800000 */
.L_x_20:
[----:B------:R-:W-:Y:S06]  /*1620*/  BAR.SYNC.DEFER_BLOCKING 0x0 ;  /* 0x0000000000007b1d */ /* 0x000fec0000010000 */
.L_x_21:
[----:B------:R-:W-:Y:S05]  /*1630*/  BRA.U UP0, `(.L_x_22) ;  /* 0x0000001500ec7547 */ /* 0x000fea000b800000 */
[----:B------:R-:W2:Y:S01]  /*1640*/  LDCU UR6, c[0x0][0x38c] ;  /* 0x00007180ff0677ac */ /* 0x000ea20008000800 */
[----:B------:R-:W-:Y:S01]  /*1650*/  PLOP3.LUT P2, PT, PT, PT, UP3, 0x80, 0x8 ;  /* 0x000000000008781c */ /* 0x000fe20003f4f038 */
[----:B------:R-:W-:Y:S01]  /*1660*/  IMAD.MOV.U32 R12, RZ, RZ, 0x1 ;  /* 0x00000001ff0c7424 */ /* 0x000fe200078e00ff */
[----:B------:R-:W-:Y:S01]  /*1670*/  ISETP.EQ.OR P3, PT, R2, RZ, P4 ;  /* 0x000000ff0200720c */ /* 0x000fe20002762670 */
[----:B------:R-:W-:Y:S01]  /*1680*/  UISETP.NE.AND UP1, UPT, UR18, URZ, UPT ;  /* 0x000000ff1200728c */ /* 0x000fe2000bf25270 */
[----:B------:R-:W-:Y:S01]  /*1690*/  PLOP3.LUT P2, PT, P2, PT, PT, 0x8, 0x80 ;  /* 0x000000000080781c */ /* 0x000fe2000174e170 */
[----:B------:R-:W-:Y:S01]  /*16a0*/  USEL UR53, URZ, 0x1, UP5 ;  /* 0x00000001ff357887 */ /* 0x000fe2000a800000 */
[----:B------:R-:W-:Y:S01]  /*16b0*/  CS2R R10, SRZ ;  /* 0x00000000000a7805 */ /* 0x000fe2000001ff00 */
[----:B------:R-:W-:Y:S01]  /*16c0*/  IMAD.MOV.U32 R9, RZ, RZ, RZ ;  /* 0x000000ffff097224 */ /* 0x000fe200078e00ff */
[----:B------:R-:W3:Y:S01]  /*16d0*/  LDCU UR64, c[0x0][0x370] ;  /* 0x00006e00ff4077ac */ /* 0x000ee20008000800 */
[----:B------:R-:W-:Y:S01]  /*16e0*/  IMAD.MOV.U32 R8, RZ, RZ, 0x1 ;  /* 0x00000001ff087424 */ /* 0x000fe200078e00ff */
[----:B------:R-:W4:Y:S01]  /*16f0*/  LDCU.64 UR56, c[0x0][0x348] ;  /* 0x00006900ff3877ac */ /* 0x000f220008000a00 */
[----:B------:R-:W1:Y:S01]  /*1700*/  LDCU UR63, c[0x0][0x374] ;  /* 0x00006e80ff3f77ac */ /* 0x000e620008000800 */
[----:B--2---:R-:W-:-:S02]  /*1710*/  UIADD3 UR5, UPT, UPT, UR6, 0xff, URZ ;  /* 0x000000ff06057890 */ /* 0x004fc4000fffe0ff */
[----:B------:R-:W-:Y:S02]  /*1720*/  UIADD3 UR69, UPT, UPT, UR6, 0x1fe, URZ ;  /* 0x000001fe06457890 */ /* 0x000fe4000fffe0ff */
[----:B------:R-:W-:Y:S02]  /*1730*/  USHF.R.S32.HI UR4, URZ, 0x1f, UR5 ;  /* 0x0000001fff047899 */ /* 0x000fe40008011405 */
[----:B------:R-:W-:Y:S02]  /*1740*/  USEL UR53, UR53, 0x2, UP1 ;  /* 0x0000000235357887 */ /* 0x000fe40008800000 */
[----:B------:R-:W-:Y:S02]  /*1750*/  ULEA.HI UR5, UR4, UR5, URZ, 0x8 ;  /* 0x0000000504057291 */ /* 0x000fe4000f8f40ff */
[----:B------:R-:W-:Y:S02]  /*1760*/  USHF.L.U32 UR4, UR62, 0x5, URZ ;  /* 0x000000053e047899 */ /* 0x000fe400080006ff */
[----:B------:R-:W-:-:S02]  /*1770*/  USHF.R.S32.HI UR66, URZ, 0x8, UR5 ;  /* 0x00000008ff427899 */ /* 0x000fc40008011405 */
[----:B------:R-:W-:Y:S02]  /*1780*/  UIADD3 UR5, UPT, UPT, UR6, -0x1, URZ ;  /* 0xffffffff06057890 */ /* 0x000fe4000fffe0ff */
[----:B------:R-:W-:Y:S02]  /*1790*/  UISETP.LT.U32.AND UP0, UPT, UR66, 0x4, UPT ;  /* 0x000000044200788c */ /* 0x000fe4000bf01070 */
[----:B------:R-:W-:Y:S02]  /*17a0*/  UISETP.GE.U32.AND UP2, UPT, UR5, -0x1ff, UPT ;  /* 0xfffffe010500788c */ /* 0x000fe4000bf46070 */
[----:B------:R-:W-:Y:S02]  /*17b0*/  USEL UR65, UR66, 0x4, UP0 ;  /* 0x0000000442417887 */ /* 0x000fe40008000000 */
[----:B------:R-:W-:Y:S02]  /*17c0*/  ULOP3.LUT UR68, UR4, 0x20, URZ, 0xe2, !UPT ;  /* 0x0000002004447892 */ /* 0x000fe4000f8ee2ff */
[----:B------:R-:W-:-:S02]  /*17d0*/  UIADD3 UR45, UPT, UPT, UR65, -0x1, URZ ;  /* 0xffffffff412d7890 */ /* 0x000fc4000fffe0ff */
[----:B------:R-:W-:Y:S01]  /*17e0*/  UIADD3 UR67, UPT, UPT, UR66, -UR65, URZ ;  /* 0x8000004142437290 */ /* 0x000fe2000fffe0ff */
[----:B------:R-:W-:Y:S02]  /*17f0*/  UMOV UR29, URZ ;  /* 0x000000ff001d7c82 */ /* 0x000fe40008000000 */
[----:B------:R-:W-:-:S04]  /*1800*/  @UP2 UIADD3 UR45, UPT, UPT, UR65, URZ, URZ ;  /* 0x000000ff412d2290 */ /* 0x000fc8000fffe0ff */
[----:B-1-34-:R-:W-:-:S12]  /*1810*/  UIADD3 UR45, UPT, UPT, UR45, 0x1, URZ ;  /* 0x000000012d2d7890 */ /* 0x01afd8000fffe0ff */
.L_x_46:
[----:B------:R-:W-:Y:S01]  /*1820*/  UISETP.NE.AND UP0, UPT, UR62, URZ, UPT ;  /* 0x000000ff3e00728c */ /* 0x000fe2000bf05270 */
[----:B------:R-:W1:Y:S08]  /*1830*/  S2UR UR62, SR_CgaCtaId ;  /* 0x00000000003e79c3 */ /* 0x000e700000008800 */
[----:B---3--:R-:W-:Y:S05]  /*1840*/  BRA.U UP0, `(.L_x_23) ;  /* 0x0000000100347547 */ /* 0x008fea000b800000 */
[----:B------:R-:W2:Y:S01]  /*1850*/  S2R R0, SR_CgaCtaId ;  /* 0x0000000000007919 */ /* 0x000ea20000008800 */
[----:B------:R-:W-:-:S04]  /*1860*/  MOV R2, 0x400 ;  /* 0x0000040000027802 */ /* 0x000fc80000000f00 */
[----:B--2---:R-:W-:Y:S02]  /*1870*/  LEA R0, R0, R2, 0x18 ;  /* 0x0000000200007211 */ /* 0x004fe400078ec0ff */
[----:B------:R-:W-:-:S03]  /*1880*/  SHF.L.U32 R2, R8, 0x1f, RZ ;  /* 0x0000001f08027819 */ /* 0x000fc600000006ff */
[----:B------:R-:W-:-:S04]  /*1890*/  IMAD R0, R9, 0x8, R0 ;  /* 0x0000000809007824 */ /* 0x000fc800078e0200 */
[----:B------:R-:W2:Y:S02]  /*18a0*/  SYNCS.PHASECHK.TRANS64.TRYWAIT P0, [R0+URZ+0xd0], R2 ;  /* 0x0000d002000075a7 */ /* 0x000ea400080011ff */
[----:B--2---:R-:W-:Y:S05]  /*18b0*/  @!P0 BRA `(.L_x_24) ;  /* 0x000000a0005c8947 */ /* 0x004fea0003800000 */
.L_x_156:
[----:B------:R-:W-:Y:S01]  /*18c0*/  VIADD R9, R9, 0x1 ;  /* 0x0000000109097836 */ /* 0x000fe20000000000 */
[----:B------:R2:W-:Y:S04]  /*18d0*/  SYNCS.ARRIVE.TRANS64.A1T0 RZ, [R0+URZ+0xc0], RZ ;  /* 0x0000c0ff00ff79a7 */ /* 0x0005e800081000ff */
[----:B------:R-:W-:-:S04]  /*18e0*/  ISETP.NE.AND P0, PT, R9, 0x2, PT ;  /* 0x000000020900780c */ /* 0x000fc80003f05270 */
[----:B------:R-:W-:Y:S02]  /*18f0*/  SEL R9, R9, RZ, P0 ;  /* 0x000000ff09097207 */ /* 0x000fe40000000000 */
[----:B--2---:R-:W-:-:S04]  /*1900*/  SEL R0, RZ, 0x1, P0 ;  /* 0x00000001ff007807 */ /* 0x004fc80000000000 */
[----:B------:R-:W-:-:S07]  /*1910*/  LOP3.LUT R8, R8, R0, RZ, 0x3c, !PT ;  /* 0x0000000008087212 */ /* 0x000fce00078e3cff */
.L_x_23:
[----:B------:R-:W-:Y:S01]  /*1920*/  UMOV UR6, 0x400 ;  /* 0x0000040000067882 */ /* 0x000fe20000000000 */
[----:B------:R-:W-:Y:S01]  /*1930*/  SHF.L.U32 R0, R12, 0x1f, RZ ;  /* 0x0000001f0c007819 */ /* 0x000fe200000006ff */
[----:B-1----:R-:W-:Y:S02]  /*1940*/  ULEA UR6, UR62, UR6, 0x18 ;  /* 0x000000063e067291 */ /* 0x002fe4000f8ec0ff */
[----:B------:R-:W-:Y:S02]  /*1950*/  UISETP.GE.U32.AND UP0, UPT, UR69, 0x1ff, UPT ;  /* 0x000001ff4500788c */ /* 0x000fe4000bf06070 */
[----:B------:R-:W-:Y:S02]  /*1960*/  ULEA UR4, UR29, UR6, 0x3 ;  /* 0x000000061d047291 */ /* 0x000fe4000f8e18ff */
[----:B------:R-:W-:Y:S02]  /*1970*/  ULEA.HI UR12, UR26, UR26, URZ, 0x1 ;  /* 0x0000001a1a0c7291 */ /* 0x000fe4000f8f08ff */
[----:B------:R-:W-:-:S02]  /*1980*/  USHF.L.U32 UR51, UR20, 0x7, URZ ;  /* 0x0000000714337899 */ /* 0x000fc400080006ff */
[----:B------:R-:W-:Y:S02]  /*1990*/  ULEA UR35, UR26, UR68, 0x6 ;  /* 0x000000441a237291 */ /* 0x000fe4000f8e30ff */
[----:B------:R-:W-:Y:S01]  /*19a0*/  USHF.R.S32.HI UR12, URZ, 0x1, UR12 ;  /* 0x00000001ff0c7899 */ /* 0x000fe2000801140c */
[----:B------:R1:W2:Y:S01]  /*19b0*/  SYNCS.PHASECHK.TRANS64.TRYWAIT P1, [UR4+0x20], R0 ;  /* 0x00002000ff0075a7 */ /* 0x0002a20008021104 */
[----:B------:R-:W-:Y:S01]  /*19c0*/  UMOV UR14, URZ ;  /* 0x000000ff000e7c82 */ /* 0x000fe20008000000 */
[----:B------:R-:W-:Y:S09]  /*19d0*/  BRA.U !UP0, `(.L_x_25) ;  /* 0x00000005084c7547 */ /* 0x000ff2000b800000 */
[----:B------:R-:W-:Y:S01]  /*19e0*/  UMOV UR7, URZ ;  /* 0x000000ff00077c82 */ /* 0x000fe20008000000 */
[----:B------:R-:W-:-:S05]  /*19f0*/  UMOV UR5, UR29 ;  /* 0x0000001d00057c82 */ /* 0x000fca0008000000 */
.L_x_33:
[----:B------:R-:W-:Y:S01]  /*1a00*/  ULEA UR49, UR5, UR6, 0x3 ;  /* 0x0000000605317291 */ /* 0x000fe2000f8e18ff */
[----:B--2---:R-:W-:Y:S01]  /*1a10*/  @!P4 MOV R2, 0xc800 ;  /* 0x0000c8000002c802 */ /* 0x004fe20000000f00 */
[----:B--23--:R-:W-:Y:S10]  /*1a20*/  @P1 BRA `(.L_x_26) ;  /* 0x00000000000c1947 */ /* 0x00cff40003800000 */
[----:B------:R-:W-:-:S04]  /*1a30*/  SHF.L.U32 R3, R12, 0x1f, RZ ;  /* 0x0000001f0c037819 */ /* 0x000fc800000006ff */
[----:B------:R-:W2:Y:S02]  /*1a40*/  SYNCS.PHASECHK.TRANS64.TRYWAIT P0, [UR49+0x20], R3 ;  /* 0x00002003ff0075a7 */ /* 0x000ea40008001131 */
[----:B--2---:R-:W-:Y:S05]  /*1a50*/  @!P0 BRA `(.L_x_27) ;  /* 0x000000a000088947 */ /* 0x004fea0003800000 */
.L_x_26:
[----:B------:R2:W-:Y:S01]  /*1a60*/  @!P4 SYNCS.ARRIVE.TRANS64 RZ, [UR49], R2 ;  /* 0x00000002ffffc9a7 */ /* 0x0005e20008000031 */
[----:B------:R-:W-:-:S04]  /*1a70*/  ULOP3.LUT UR4, UR53, 0x2, URZ, 0xfc, !UPT ;  /* 0x0000000235047892 */ /* 0x000fc8000f8efcff */
[----:B------:R-:W-:-:S09]  /*1a80*/  UISETP.NE.AND UP0, UPT, UR4, 0x2, UPT ;  /* 0x000000020400788c */ /* 0x000fd2000bf05270 */
[----:B------:R-:W-:Y:S05]  /*1a90*/  BRA.U UP0, `(.L_x_28) ;  /* 0x0000000100047547 */ /* 0x000fea000b800000 */
[----:B------:R-:W-:Y:S05]  /*1aa0*/  BPT.TRAP 0x1 ;  /* 0x000000040000795c */ /* 0x000fea0000300000 */
.L_x_28:
[----:B------:R-:W-:Y:S04]  /*1ab0*/  BSSY.RECONVERGENT B0, `(.L_x_29) ;  /* 0x0000003000007945 */ /* 0x000fe80003800200 */
[----:B------:R-:W-:Y:S05]  /*1ac0*/  @P3 BRA `(.L_x_30) ;  /* 0x0000000000043947 */ /* 0x000fea0003800000 */
[----:B------:R-:W-:Y:S05]  /*1ad0*/  BPT.TRAP 0x1 ;  /* 0x000000040000795c */ /* 0x000fea0000300000 */
.L_x_30:
[----:B------:R-:W-:Y:S05]  /*1ae0*/  BSYNC.RECONVERGENT B0 ;  /* 0x0000000000007941 */ /* 0x000fea0003800200 */
.L_x_29:
[----:B------:R-:W-:Y:S01]  /*1af0*/  UIADD3 UR4, UPT, UPT, UR5, 0x1, URZ ;  /* 0x0000000105047890 */ /* 0x000fe2000fffe0ff */
[----:B------:R-:W-:Y:S01]  /*1b00*/  BSSY.RECONVERGENT B0, `(.L_x_31) ;  /* 0x000003b000007945 */ /* 0x000fe20003800200 */
[----:B------:R-:W-:Y:S02]  /*1b10*/  ELECT P0, URZ, PT ;  /* 0x0000000000ff782f */ /* 0x000fe40003800000 */
[----:B------:R-:W-:-:S04]  /*1b20*/  UISETP.NE.AND UP0, UPT, UR4, 0x4, UPT ;  /* 0x000000040400788c */ /* 0x000fc8000bf05270 */
[----:B------:R-:W-:Y:S02]  /*1b30*/  USEL UR8, URZ, 0x1, UP0 ;  /* 0x00000001ff087887 */ /* 0x000fe40008000000 */
[----:B------:R-:W-:-:S04]  /*1b40*/  USEL UR29, UR4, URZ, UP0 ;  /* 0x000000ff041d7287 */ /* 0x000fc80008000000 */
[----:B------:R-:W-:Y:S01]  /*1b50*/  ULEA UR4, UR29, UR6, 0x3 ;  /* 0x000000061d047291 */ /* 0x000fe2000f8e18ff */
[----:B------:R-:W-:-:S04]  /*1b60*/  LOP3.LUT R12, R12, UR8, RZ, 0x3c, !PT ;  /* 0x000000080c0c7c12 */ /* 0x000fc8000f8e3cff */
[----:B-1----:R-:W-:-:S04]  /*1b70*/  SHF.L.U32 R0, R12, 0x1f, RZ ;  /* 0x0000001f0c007819 */ /* 0x002fc800000006ff */
[----:B------:R1:W3:Y:S01]  /*1b80*/  SYNCS.PHASECHK.TRANS64.TRYWAIT P1, [UR4+0x20], R0 ;  /* 0x00002000ff0075a7 */ /* 0x0002e20008021104 */
[----:B------:R-:W-:Y:S05]  /*1b90*/  @!P0 BRA `(.L_x_32) ;  /* 0x0000000000c48947 */ /* 0x000fea0003800000 */
[----:B------:R-:W-:Y:S02]  /*1ba0*/  ULEA UR40, UR5, UR6, 0xf ;  /* 0x0000000605287291 */ /* 0x000fe4000f8e78ff */
[----:B------:R-:W-:Y:S02]  /*1bb0*/  UIADD3 UR8, UP3, UPT, UR56, 0x80, URZ ;  /* 0x0000008038087890 */ /* 0x000fe4000ff7e0ff */
[----:B------:R-:W-:Y:S02]  /*1bc0*/  USHF.L.U32 UR50, UR7, 0x8, URZ ;  /* 0x0000000807327899 */ /* 0x000fe400080006ff */
[----:B------:R-:W-:Y:S02]  /*1bd0*/  ULEA UR24, UR5, UR38, 0xe ;  /* 0x0000002605187291 */ /* 0x000fe4000f8e70ff */
[----:B------:R-:W-:Y:S02]  /*1be0*/  UIADD3.X UR9, UPT, UPT, URZ, UR57, URZ, UP3, !UPT ;  /* 0x00000039ff097290 */ /* 0x000fe40009ffe4ff */
[----:B------:R-:W-:-:S02]  /*1bf0*/  UIADD3 UR48, UPT, UPT, UR40, 0x3300, URZ ;  /* 0x0000330028307890 */ /* 0x000fc4000fffe0ff */
[----:B------:R-:W-:Y:S02]  /*1c00*/  UIADD3 UR42, UPT, UPT, UR50, 0x80, URZ ;  /* 0x00000080322a7890 */ /* 0x000fe4000fffe0ff */
[----:B------:R-:W-:Y:S02]  /*1c10*/  UIADD3 UR40, UPT, UPT, UR40, 0x7300, URZ ;  /* 0x0000730028287890 */ /* 0x000fe4000fffe0ff */
[----:B------:R-:W-:Y:S02]  /*1c20*/  USHF.L.U32 UR16, UR5, 0xa, URZ ;  /* 0x0000000a05107899 */ /* 0x000fe400080006ff */
[----:B------:R-:W-:Y:S02]  /*1c30*/  UIADD3 UR14, UP2, UPT, UR56, 0x180, URZ ;  /* 0x00000180380e7890 */ /* 0x000fe4000ff5e0ff */
[----:B------:R-:W-:Y:S02]  /*1c40*/  UIADD3 UR24, UPT, UPT, UR6, UR24, URZ ;  /* 0x0000001806187290 */ /* 0x000fe4000fffe0ff */
[----:B------:R-:W-:Y:S01]  /*1c50*/  UIADD3 UR30, UP1, UPT, UR56, 0x280, URZ ;  /* 0x00000280381e7890 */ /* 0x000fe2000ff3e0ff */
[----:B------:R-:W-:Y:S01]  /*1c60*/  UMOV UR46, 0x0 ;  /* 0x00000000002e7882 */ /* 0x000fe20000000000 */
[----:B------:R-:W-:Y:S01]  /*1c70*/  UMOV UR47, 0x10000000 ;  /* 0x10000000002f7882 */ /* 0x000fe20000000000 */
[----:B------:R-:W-:Y:S01]  /*1c80*/  UIADD3 UR22, UP0, UPT, UR56, 0x380, URZ ;  /* 0x0000038038167890 */ /* 0x000fe2000ff1e0ff */
[----:B------:R-:W-:Y:S01]  /*1c90*/  UTMALDG.3D [UR48], [UR8], desc[UR46] ;  /* 0x00002e30080075b4 */ /* 0x000fe20008011000 */
[----:B------:R-:W-:-:S02]  /*1ca0*/  USHF.L.U32 UR19, UR7, 0x1, URZ ;  /* 0x0000000107137899 */ /* 0x000fc400080006ff */
[----:B------:R-:W-:Y:S01]  /*1cb0*/  ULOP3.LUT UR4, UR16, UR37, URZ, 0xfc, !UPT ;  /* 0x0000002510047292 */ /* 0x000fe2000f8efcff */
[----:B------:R-:W-:Y:S01]  /*1cc0*/  UMOV UR41, UR49 ;  /* 0x0000003100297c82 */ /* 0x000fe20008000000 */
[----:B------:R-:W-:Y:S01]  /*1cd0*/  UMOV UR43, UR51 ;  /* 0x00000033002b7c82 */ /* 0x000fe20008000000 */
[----:B------:R-:W-:Y:S01]  /*1ce0*/  UMOV UR44, UR52 ;  /* 0x00000034002c7c82 */ /* 0x000fe20008000000 */
[----:B------:R-:W-:Y:S01]  /*1cf0*/  UIADD3.X UR15, UPT, UPT, URZ, UR57, URZ, UP2, !UPT ;  /* 0x00000039ff0f7290 */ /* 0x000fe200097fe4ff */
[----:B------:R4:W-:Y:S01]  /*1d00*/  UTMALDG.3D [UR40], [UR8], desc[UR46] ;  /* 0x00002e28080075b4 */ /* 0x0009e20008011000 */
[----:B------:R-:W-:Y:S02]  /*1d10*/  UIADD3 UR32, UPT, UPT, UR24, 0x23300, URZ ;  /* 0x0002330018207890 */ /* 0x000fe4000fffe0ff */
[----:B------:R-:W-:Y:S02]  /*1d20*/  UIADD3 UR24, UPT, UPT, UR24, 0x25300, URZ ;  /* 0x0002530018187890 */ /* 0x000fe4000fffe0ff */
[----:B------:R-:W-:-:S02]  /*1d30*/  UIADD3.X UR31, UPT, UPT, URZ, UR57, URZ, UP1, !UPT ;  /* 0x00000039ff1f7290 */ /* 0x000fc40008ffe4ff */
[----:B------:R-:W-:Y:S02]  /*1d40*/  UIADD3 UR16, UPT, UPT, UR6, 0x33300, UR16 ;  /* 0x0003330006107890 */ /* 0x000fe4000fffe010 */
[----:B------:R-:W-:Y:S02]  /*1d50*/  ULEA.HI UR11, UR37, UR19, URZ, 0x17 ;  /* 0x00000013250b7291 */ /* 0x000fe4000f8fb8ff */
[----:B------:R-:W-:Y:S01]  /*1d60*/  UIADD3.X UR23, UPT, UPT, URZ, UR57, URZ, UP0, !UPT ;  /* 0x00000039ff177290 */ /* 0x000fe200087fe4ff */
[----:B------:R-:W-:Y:S01]  /*1d70*/  UMOV UR54, 0x30000 ;  /* 0x0003000000367882 */ /* 0x000fe20000000000 */
[----:B------:R-:W-:Y:S01]  /*1d80*/  UMOV UR33, UR49 ;  /* 0x0000003100217c82 */ /* 0x000fe20008000000 */
[----:B------:R-:W-:Y:S01]  /*1d90*/  UMOV UR36, UR52 ;  /* 0x0000003400247c82 */ /* 0x000fe20008000000 */
[----:B------:R-:W-:Y:S01]  /*1da0*/  UMOV UR34, UR50 ;  /* 0x0000003200227c82 */ /* 0x000fe20008000000 */
[----:B------:R-:W-:Y:S01]  /*1db0*/  UMOV UR25, UR49 ;  /* 0x0000003100197c82 */ /* 0x000fe20008000000 */
[----:B------:R-:W-:Y:S01]  /*1dc0*/  UMOV UR27, UR35 ;  /* 0x00000023001b7c82 */ /* 0x000fe20008000000 */
[----:B------:R-:W-:Y:S01]  /*1dd0*/  UMOV UR28, UR52 ;  /* 0x00000034001c7c82 */ /* 0x000fe20008000000 */
[----:B------:R-:W-:Y:S01]  /*1de0*/  UMOV UR18, URZ ;  /* 0x000000ff00127c82 */ /* 0x000fe20008000000 */
[----:B------:R-:W-:Y:S01]  /*1df0*/  UMOV UR26, UR42 ;  /* 0x0000002a001a7c82 */ /* 0x000fe20008000000 */
[----:B------:R-:W-:Y:S01]  /*1e00*/  UMOV UR17, UR49 ;  /* 0x0000003100117c82 */ /* 0x000fe20008000000 */
[----:B------:R1:W-:Y:S01]  /*1e10*/  UTMALDG.3D.MULTICAST [UR32], [UR14], UR54, desc[UR46] ;  /* 0x00002e200e0073b4 */ /* 0x0003e20008011836 */
[----:B------:R-:W-:Y:S01]  /*1e20*/  UMOV UR21, UR52 ;  /* 0x0000003400157c82 */ /* 0x000fe20008000000 */
[----:B------:R-:W-:Y:S01]  /*1e30*/  UMOV UR13, UR52 ;  /* 0x00000034000d7c82 */ /* 0x000fe20008000000 */
[----:B------:R-:W-:Y:S01]  /*1e40*/  UMOV UR10, UR18 ;  /* 0x00000012000a7c82 */ /* 0x000fe20008000000 */
[----:B------:R1:W-:Y:S01]  /*1e50*/  UTMALDG.3D.MULTICAST [UR24], [UR14], UR54, desc[UR46] ;  /* 0x00002e180e0073b4 */ /* 0x0003e20008011836 */
[----:B----4-:R-:W-:Y:S01]  /*1e60*/  UIADD3 UR8, UPT, UPT, UR6, 0x34300, UR4 ;  /* 0x0003430006087890 */ /* 0x010fe2000fffe004 */
[----:B------:R1:W-:Y:S01]  /*1e70*/  UTMALDG.4D [UR16], [UR30], desc[UR46] ;  /* 0x00002e101e0075b4 */ /* 0x0003e20008019000 */
[----:B------:R-:W-:-:S07]  /*1e80*/  UMOV UR9, UR49 ;  /* 0x0000003100097c82 */ /* 0x000fce0008000000 */
[----:B------:R1:W-:Y:S02]  /*1e90*/  UTMALDG.4D.MULTICAST [UR8], [UR22], UR54, desc[UR46] ;  /* 0x00002e08160073b4 */ /* 0x0003e40008019836 */
[----:B-1----:R-:W-:Y:S01]  /*1ea0*/  NOP ;  /* 0x0000000000007918 */ /* 0x002fe20000000000 */
.L_x_32:
[----:B------:R-:W-:Y:S05]  /*1eb0*/  BSYNC.RECONVERGENT B0 ;  /* 0x0000000000007941 */ /* 0x000fea0003800200 */
.L_x_31:
[----:B------:R-:W-:Y:S01]  /*1ec0*/  UIADD3 UR7, UPT, UPT, UR7, 0x1, URZ ;  /* 0x0000000107077890 */ /* 0x000fe2000fffe0ff */
[----:B------:R-:W-:Y:S01]  /*1ed0*/  UMOV UR5, UR29 ;  /* 0x0000001d00057c82 */ /* 0x000fe20008000000 */
[----:B------:R-:W-:Y:S02]  /*1ee0*/  UMOV UR14, UR45 ;  /* 0x0000002d000e7c82 */ /* 0x000fe40008000000 */
[----:B------:R-:W-:-:S09]  /*1ef0*/  UISETP.NE.AND UP0, UPT, UR7, UR45, UPT ;  /* 0x0000002d0700728c */ /* 0x000fd2000bf05270 */
[----:B------:R-:W-:Y:S05]  /*1f00*/  BRA.U UP0, `(.L_x_33) ;  /* 0xfffffff900bc7547 */ /* 0x000fea000b83ffff */
.L_x_25:
[----:B------:R-:W-:Y:S01]  /*1f10*/  ULEA UR4, UR29, UR6, 0x3 ;  /* 0x000000061d047291 */ /* 0x000fe2000f8e18ff */
[----:B-1----:R-:W-:Y:S01]  /*1f20*/  SHF.L.U32 R0, R12, 0x1f, RZ ;  /* 0x0000001f0c007819 */ /* 0x002fe200000006ff */
[----:B------:R-:W-:Y:S01]  /*1f30*/  @!P2 SYNCS.ARRIVE.TRANS64.A1T0 RZ, [UR6+0x78], RZ ;  /* 0x000078ffffffa9a7 */ /* 0x000fe20008100006 */
[----:B------:R-:W-:-:S06]  /*1f40*/  UISETP.GT.AND UP0, UPT, UR66, UR65, UPT ;  /* 0x000000414200728c */ /* 0x000fcc000bf04270 */
[----:B--23--:R1:W2:Y:S03]  /*1f50*/  SYNCS.PHASECHK.TRANS64.TRYWAIT P1, [UR4+0x20], R0 ;  /* 0x00002000ff0075a7 */ /* 0x00c2a60008021104 */
[----:B------:R-:W-:Y:S05]  /*1f60*/  BRA.U !UP0, `(.L_x_34) ;  /* 0x0000000508487547 */ /* 0x000fea000b800000 */
[----:B------:R-:W-:Y:S01]  /*1f70*/  UIADD3 UR15, UPT, UPT, UR67, UR14, URZ ;  /* 0x0000000e430f7290 */ /* 0x000fe2000fffe0ff */
[----:B------:R-:W-:-:S11]  /*1f80*/  UMOV UR5, UR29 ;  /* 0x0000001d00057c82 */ /* 0x000fd60008000000 */
.L_x_42:
[----:B------:R-:W-:Y:S01]  /*1f90*/  ULEA UR49, UR5, UR6, 0x3 ;  /* 0x0000000605317291 */ /* 0x000fe2000f8e18ff */
[----:B--2---:R-:W-:Y:S01]  /*1fa0*/  @!P4 MOV R2, 0xc800 ;  /* 0x0000c8000002c802 */ /* 0x004fe20000000f00 */
[----:B--23--:R-:W-:Y:S10]  /*1fb0*/  @P1 BRA `(.L_x_35) ;  /* 0x00000000000c1947 */ /* 0x00cff40003800000 */
[----:B------:R-:W-:-:S04]  /*1fc0*/  SHF.L.U32 R3, R12, 0x1f, RZ ;  /* 0x0000001f0c037819 */ /* 0x000fc800000006ff */
[----:B------:R-:W2:Y:S02]  /*1fd0*/  SYNCS.PHASECHK.TRANS64.TRYWAIT P0, [UR49+0x20], R3 ;  /* 0x00002003ff0075a7 */ /* 0x000ea40008001131 */
[----:B--2---:R-:W-:Y:S05]  /*1fe0*/  @!P0 BRA `(.L_x_36) ;  /* 0x0000009800bc8947 */ /* 0x004fea0003800000 */
.L_x_35:
[----:B------:R2:W-:Y:S01]  /*1ff0*/  @!P4 SYNCS.ARRIVE.TRANS64 RZ, [UR49], R2 ;  /* 0x00000002ffffc9a7 */ /* 0x0005e20008000031 */
[----:B------:R-:W-:-:S04]  /*2000*/  ULOP3.LUT UR4, UR53, 0x2, URZ, 0xfc, !UPT ;  /* 0x0000000235047892 */ /* 0x000fc8000f8efcff */
[----:B------:R-:W-:-:S09]  /*2010*/  UISETP.NE.AND UP0, UPT, UR4, 0x2, UPT ;  /* 0x000000020400788c */ /* 0x000fd2000bf05270 */
[----:B------:R-:W-:Y:S05]  /*2020*/  BRA.U UP0, `(.L_x_37) ;  /* 0x0000000100047547 */ /* 0x000fea000b800000 */
[----:B------:R-:W-:Y:S05]  /*2030*/  BPT.TRAP 0x1 ;  /* 0x000000040000795c */ /* 0x000fea0000300000 */
.L_x_37:
[----:B------:R-:W-:Y:S04]  /*2040*/  BSSY.RECONVERGENT B0, `(.L_x_38) ;  /* 0x0000003000007945 */ /* 0x000fe80003800200 */
[----:B------:R-:W-:Y:S05]  /*2050*/  @P3 BRA `(.L_x_39) ;  /* 0x0000000000043947 */ /* 0x000fea0003800000 */
[----:B------:R-:W-:Y:S05]  /*2060*/  BPT.TRAP 0x1 ;  /* 0x000000040000795c */ /* 0x000fea0000300000 */
.L_x_39:
[----:B------:R-:W-:Y:S05]  /*2070*/  BSYNC.RECONVERGENT B0 ;  /* 0x0000000000007941 */ /* 0x000fea0003800200 */
.L_x_38:
        /* <DEDUP_REMOVED lines=12> */
[----:B------:R-:W-:Y:S02]  /*2140*/  ULEA UR40, UR5, UR6, 0xf ;  /* 0x0000000605287291 */ /* 0x000fe4000f8e78ff */
[----:B------:R-:W-:Y:S02]  /*2150*/  UIADD3 UR22, UP3, UPT, UR56, 0x80, URZ ;  /* 0x0000008038167890 */ /* 0x000fe4000ff7e0ff */
[----:B------:R-:W-:Y:S02]  /*2160*/  USHF.L.U32 UR16, UR5, 0xa, URZ ;  /* 0x0000000a05107899 */ /* 0x000fe400080006ff */
[----:B------:R-:W-:Y:S02]  /*2170*/  USHF.L.U32 UR50, UR14, 0x8, URZ ;  /* 0x000000080e327899 */ /* 0x000fe400080006ff */
[----:B------:R-:W-:-:S02]  /*2180*/  UIADD3 UR30, UP2, UPT, UR56, 0x180, URZ ;  /* 0x00000180381e7890 */ /* 0x000fc4000ff5e0ff */
[----:B------:R-:W-:Y:S02]  /*2190*/  UIADD3 UR24, UPT, UPT, UR6, UR24, URZ ;  /* 0x0000001806187290 */ /* 0x000fe4000fffe0ff */
[----:B------:R-:W-:Y:S02]  /*21a0*/  UIADD3 UR46, UP1, UPT, UR56, 0x280, URZ ;  /* 0x00000280382e7890 */ /* 0x000fe4000ff3e0ff */
[----:B------:R-:W-:Y:S02]  /*21b0*/  UIADD3.X UR23, UPT, UPT, URZ, UR57, URZ, UP3, !UPT ;  /* 0x00000039ff177290 */ /* 0x000fe40009ffe4ff */
[----:B------:R-:W-:Y:S02]  /*21c0*/  UIADD3 UR48, UPT, UPT, UR40, 0x3300, URZ ;  /* 0x0000330028307890 */ /* 0x000fe4000fffe0ff */
[----:B------:R-:W-:Y:S02]  /*21d0*/  UIADD3 UR54, UP0, UPT, UR56, 0x380, URZ ;  /* 0x0000038038367890 */ /* 0x000fe4000ff1e0ff */
[----:B------:R-:W-:-:S02]  /*21e0*/  USHF.L.U32 UR19, UR14, 0x1, URZ ;  /* 0x000000010e137899 */ /* 0x000fc400080006ff */
[----:B------:R-:W-:Y:S02]  /*21f0*/  ULOP3.LUT UR8, UR16, UR37, URZ, 0xfc, !UPT ;  /* 0x0000002510087292 */ /* 0x000fe4000f8efcff */
[----:B------:R-:W-:Y:S02]  /*2200*/  UIADD3 UR42, UPT, UPT, UR50, 0x80, URZ ;  /* 0x00000080322a7890 */ /* 0x000fe4000fffe0ff */
[----:B------:R-:W-:Y:S02]  /*2210*/  UIADD3 UR40, UPT, UPT, UR40, 0x7300, URZ ;  /* 0x0000730028287890 */ /* 0x000fe4000fffe0ff */
[----:B------:R-:W-:Y:S02]  /*2220*/  UIADD3.X UR31, UPT, UPT, URZ, UR57, URZ, UP2, !UPT ;  /* 0x00000039ff1f7290 */ /* 0x000fe400097fe4ff */
[----:B------:R-:W-:Y:S02]  /*2230*/  UIADD3 UR32, UPT, UPT, UR24, 0x23300, URZ ;  /* 0x0002330018207890 */ /* 0x000fe4000fffe0ff */
[----:B------:R-:W-:-:S02]  /*2240*/  UIADD3 UR24, UPT, UPT, UR24, 0x25300, URZ ;  /* 0x0002530018187890 */ /* 0x000fc4000fffe0ff */
[----:B------:R-:W-:Y:S02]  /*2250*/  UIADD3.X UR47, UPT, UPT, URZ, UR57, URZ, UP1, !UPT ;  /* 0x00000039ff2f7290 */ /* 0x000fe40008ffe4ff */
[----:B------:R-:W-:Y:S02]  /*2260*/  UIADD3 UR16, UPT, UPT, UR6, 0x33300, UR16 ;  /* 0x0003330006107890 */ /* 0x000fe4000fffe010 */
[----:B------:R-:W-:Y:S02]  /*2270*/  ULEA.HI UR11, UR37, UR19, URZ, 0x17 ;  /* 0x00000013250b7291 */ /* 0x000fe4000f8fb8ff */
[----:B------:R-:W-:Y:S02]  /*2280*/  UIADD3 UR8, UPT, UPT, UR6, 0x34300, UR8 ;  /* 0x0003430006087890 */ /* 0x000fe4000fffe008 */
[----:B------:R-:W-:Y:S01]  /*2290*/  UIADD3.X UR55, UPT, UPT, URZ, UR57, URZ, UP0, !UPT ;  /* 0x00000039ff377290 */ /* 0x000fe200087fe4ff */
[----:B------:R-:W-:Y:S01]  /*22a0*/  UMOV UR58, 0x0 ;  /* 0x00000000003a7882 */ /* 0x000fe20000000000 */
[----:B------:R-:W-:Y:S01]  /*22b0*/  UMOV UR59, 0x10000000 ;  /* 0x10000000003b7882 */ /* 0x000fe20000000000 */
[----:B------:R-:W-:Y:S01]  /*22c0*/  UMOV UR41, UR49 ;  /* 0x0000003100297c82 */ /* 0x000fe20008000000 */
[----:B------:R-:W-:Y:S01]  /*22d0*/  UMOV UR43, UR51 ;  /* 0x00000033002b7c82 */ /* 0x000fe20008000000 */
[----:B------:R-:W-:Y:S01]  /*22e0*/  UMOV UR44, UR52 ;  /* 0x00000034002c7c82 */ /* 0x000fe20008000000 */
[----:B------:R-:W-:Y:S01]  /*22f0*/  UMOV UR4, 0x30000 ;  /* 0x0003000000047882 */ /* 0x000fe20000000000 */
[----:B------:R-:W-:Y:S01]  /*2300*/  UMOV UR33, UR49 ;  /* 0x0000003100217c82 */ /* 0x000fe20008000000 */
[----:B------:R-:W-:Y:S01]  /*2310*/  UMOV UR36, UR52 ;  /* 0x0000003400247c82 */ /* 0x000fe20008000000 */
[----:B------:R-:W-:Y:S01]  /*2320*/  UMOV UR34, UR50 ;  /* 0x0000003200227c82 */ /* 0x000fe20008000000 */
[----:B------:R4:W-:Y:S01]  /*2330*/  UTMALDG.3D [UR48], [UR22], desc[UR58] ;  /* 0x00003a30160075b4 */ /* 0x0009e20008011000 */
[----:B------:R-:W-:Y:S01]  /*2340*/  UMOV UR25, UR49 ;  /* 0x0000003100197c82 */ /* 0x000fe20008000000 */
[----:B------:R-:W-:Y:S01]  /*2350*/  UMOV UR27, UR35 ;  /* 0x00000023001b7c82 */ /* 0x000fe20008000000 */
[----:B------:R-:W-:Y:S01]  /*2360*/  UMOV UR28, UR52 ;  /* 0x00000034001c7c82 */ /* 0x000fe20008000000 */
[----:B------:R-:W-:Y:S01]  /*2370*/  UMOV UR18, URZ ;  /* 0x000000ff00127c82 */ /* 0x000fe20008000000 */
[----:B------:R-:W-:Y:S01]  /*2380*/  UMOV UR26, UR42 ;  /* 0x0000002a001a7c82 */ /* 0x000fe20008000000 */
[----:B------:R-:W-:Y:S01]  /*2390*/  UMOV UR17, UR49 ;  /* 0x0000003100117c82 */ /* 0x000fe20008000000 */
[----:B------:R-:W-:Y:S01]  /*23a0*/  UMOV UR21, UR52 ;  /* 0x0000003400157c82 */ /* 0x000fe20008000000 */
[----:B------:R4:W-:Y:S01]  /*23b0*/  UTMALDG.3D [UR40], [UR22], desc[UR58] ;  /* 0x00003a28160075b4 */ /* 0x0009e20008011000 */
[----:B------:R-:W-:Y:S01]  /*23c0*/  UMOV UR9, UR49 ;  /* 0x0000003100097c82 */ /* 0x000fe20008000000 */
[----:B------:R-:W-:Y:S01]  /*23d0*/  UMOV UR13, UR52 ;  /* 0x00000034000d7c82 */ /* 0x000fe20008000000 */
[----:B------:R-:W-:Y:S01]  /*23e0*/  UMOV UR10, UR18 ;  /* 0x00000012000a7c82 */ /* 0x000fe20008000000 */
[----:B------:R4:W-:Y:S01]  /*23f0*/  UTMALDG.3D.MULTICAST [UR32], [UR30], UR4, desc[UR58] ;  /* 0x00003a201e0073b4 */ /* 0x0009e20008011804 */
[----:B------:R4:W-:Y:S01]  /*2400*/  UTMALDG.3D.MULTICAST [UR24], [UR30], UR4, desc[UR58] ;  /* 0x00003a181e0073b4 */ /* 0x0009e20008011804 */
[----:B------:R4:W-:Y:S01]  /*2410*/  UTMALDG.4D [UR16], [UR46], desc[UR58] ;  /* 0x00003a102e0075b4 */ /* 0x0009e20008019000 */
[----:B------:R4:W-:Y:S02]  /*2420*/  UTMALDG.4D.MULTICAST [UR8], [UR54], UR4, desc[UR58] ;  /* 0x00003a08360073b4 */ /* 0x0009e40008019804 */
[----:B----4-:R-:W-:Y:S01]  /*2430*/  NOP ;  /* 0x0000000000007918 */ /* 0x010fe20000000000 */
.L_x_41:
[----:B------:R-:W-:Y:S05]  /*2440*/  BSYNC.RECONVERGENT B0 ;  /* 0x0000000000007941 */ /* 0x000fea0003800200 */
.L_x_40:
[----:B------:R-:W-:Y:S01]  /*2450*/  UIADD3 UR14, UPT, UPT, UR14, 0x1, URZ ;  /* 0x000000010e0e7890 */ /* 0x000fe2000fffe0ff */
[----:B------:R-:W-:-:S03]  /*2460*/  UMOV UR5, UR29 ;  /* 0x0000001d00057c82 */ /* 0x000fc60008000000 */
[----:B------:R-:W-:-:S09]  /*2470*/  UISETP.NE.AND UP0, UPT, UR14, UR15, UPT ;  /* 0x0000000f0e00728c */ /* 0x000fd2000bf05270 */
[----:B------:R-:W-:Y:S05]  /*2480*/  BRA.U UP0, `(.L_x_42) ;  /* 0xfffffff900c07547 */ /* 0x000fea000b83ffff */
.L_x_34:
[C---:B------:R-:W-:Y:S01]  /*2490*/  LEA R3, R11.reuse, UR6, 0x3 ;  /* 0x000000060b037c11 */ /* 0x040fe2000f8e18ff */
[----:B------:R-:W-:Y:S01]  /*24a0*/  NOP ;  /* 0x0000000000007918 */ /* 0x000fe20000000000 */
[----:B-1----:R-:W-:Y:S02]  /*24b0*/  SHF.L.U32 R0, R10, 0x1f, RZ ;  /* 0x0000001f0a007819 */ /* 0x002fe400000006ff */
[----:B------:R-:W-:Y:S02]  /*24c0*/  LEA R4, R11, UR6, 0x4 ;  /* 0x000000060b047c11 */ /* 0x000fe4000f8e20ff */
[----:B------:R-:W1:Y:S02]  /*24d0*/  SYNCS.PHASECHK.TRANS64.TRYWAIT P0, [R3+URZ+0x80], R0 ;  /* 0x00008000030075a7 */ /* 0x000e6400080011ff */
[----:B-1----:R-:W-:Y:S05]  /*24e0*/  @!P0 BRA `(.L_x_43) ;  /* 0x0000009400948947 */ /* 0x002fea0003800000 */
.L_x_159:
[----:B------:R-:W4:Y:S01]  /*24f0*/  LDS.128 R4, [R4+0xf0] ;  /* 0x0000f00004047984 */ /* 0x000f220000000c00 */
[----:B------:R-:W-:Y:S01]  /*2500*/  UISETP.GE.AND UP0, UPT, UR39, 0x1, UPT ;  /* 0x000000012700788c */ /* 0x000fe2000bf06270 */
[----:B------:R-:W-:Y:S01]  /*2510*/  @!PT LDS RZ, [RZ] ;  /* 0x00000000fffff984 */ /* 0x000fe20000000800 */
[----:B------:R-:W-:Y:S01]  /*2520*/  @!PT LDS RZ, [RZ] ;  /* 0x00000000fffff984 */ /* 0x000fe20000000800 */
[----:B------:R-:W-:Y:S01]  /*2530*/  @!PT LDS RZ, [RZ] ;  /* 0x00000000fffff984 */ /* 0x000fe20000000800 */
[----:B------:R-:W-:Y:S01]  /*2540*/  @!PT LDS RZ, [RZ] ;  /* 0x00000000fffff984 */ /* 0x000fe20000000800 */
[----:B------:R1:W-:Y:S06]  /*2550*/  MEMBAR.ALL.CTA ;  /* 0x0000000000007992 */ /* 0x0003ec0000008000 */
[----:B-1----:R-:W1:Y:S01]  /*2560*/  FENCE.VIEW.ASYNC.S ;  /* 0x00000000000073c6 */ /* 0x002e620000000000 */
[----:B----4-:R-:W-:-:S13]  /*2570*/  LOP3.LUT P0, RZ, R6, 0x1, RZ, 0xc0, !PT ;  /* 0x0000000106ff7812 */ /* 0x010fda000780c0ff */
[----:B-1----:R-:W-:Y:S01]  /*2580*/  VOTEU.ANY UP1, P0 ;  /* 0x0000000000ff7886 */ /* 0x002fe20000020100 */
[----:B------:R-:W-:-:S13]  /*2590*/  PLOP3.LUT P0, PT, PT, PT, UP1, 0x80, 0x8 ;  /* 0x000000000008781c */ /* 0x000fda0003f0f018 */
[----:B------:R-:W-:Y:S02]  /*25a0*/  @P0 LOP3.LUT R0, R5, 0xffff, RZ, 0xc0, !PT ;  /* 0x0000ffff05000812 */ /* 0x000fe400078ec0ff */
[----:B--2---:R-:W-:Y:S02]  /*25b0*/  @P0 MOV R2, R4 ;  /* 0x0000000400020202 */ /* 0x004fe40000000f00 */
[----:B------:R-:W-:Y:S01]  /*25c0*/  @P0 R2UR UR5, R0 ;  /* 0x00000000000502ca */ /* 0x000fe200000e0000 */
[----:B------:R-:W-:Y:S01]  /*25d0*/  VIADD R0, R3, 0x90 ;  /* 0x0000009003007836 */ /* 0x000fe20000000000 */
[----:B------:R-:W-:Y:S02]  /*25e0*/  @P0 SHF.R.U32.HI R4, RZ, 0x10, R5 ;  /* 0x00000010ff040819 */ /* 0x000fe40000011605 */
[----:B------:R-:W-:Y:S02]  /*25f0*/  @P0 R2UR UR7, R2 ;  /* 0x00000000020702ca */ /* 0x000fe400000e0000 */
[----:B------:R-:W-:-:S02]  /*2600*/  PRMT R0, RZ, 0x654, R0 ;  /* 0x00000654ff007816 */ /* 0x000fc40000000000 */
[----:B------:R-:W-:Y:S02]  /*2610*/  @P0 R2UR UR4, R4 ;  /* 0x00000000040402ca */ /* 0x000fe400000e0000 */
[----:B------:R1:W-:Y:S03]  /*2620*/  SYNCS.ARRIVE.TRANS64.RED.A1T0 RZ, [R0+URZ], RZ ;  /* 0x000000ff00ff79a7 */ /* 0x0003e600081004ff */
[----:B------:R-:W-:-:S04]  /*2630*/  @UP1 UMOV UR60, UR5 ;  /* 0x00000005003c1c82 */ /* 0x000fc80008000000 */
[----:B------:R-:W-:-:S04]  /*2640*/  @UP1 UMOV UR61, UR7 ;  /* 0x00000007003d1c82 */ /* 0x000fc80008000000 */
[----:B------:R-:W-:Y:S01]  /*2650*/  @UP1 UMOV UR52, UR4 ;  /* 0x0000000400341c82 */ /* 0x000fe20008000000 */
[----:B------:R-:W-:Y:S05]  /*2660*/  BRA.U !UP0, `(.L_x_44) ;  /* 0x0000000108d47547 */ /* 0x000fea000b800000 */
[----:B------:R-:W2:Y:S01]  /*2670*/  LDCU.128 UR12, c[0x0][0xf10] ;  /* 0x0001e200ff0c77ac */ /* 0x000ea20008000c00 */
[----:B------:R-:W4:Y:S01]  /*2680*/  LDCU UR21, c[0x0][0xf20] ;  /* 0x0001e400ff1577ac */ /* 0x000f220008000800 */
[----:B------:R-:W3:Y:S01]  /*2690*/  LDCU UR20, c[0x0][0xf0c] ;  /* 0x0001e180ff1477ac */ /* 0x000ee20008000800 */
[----:B------:R-:W1:Y:S01]  /*26a0*/  LDCU.64 UR8, c[0x0][0xf28] ;  /* 0x0001e500ff0877ac */ /* 0x000e620008000a00 */
[----:B------:R-:W-:Y:S02]  /*26b0*/  UISETP.NE.AND UP3, UPT, UR39, 0x1, UPT ;  /* 0x000000012700788c */ /* 0x000fe4000bf65270 */
[----:B--2---:R-:W-:Y:S02]  /*26c0*/  UIMAD.WIDE.U32 UR10, UR63, UR15, URZ ;  /* 0x0000000f3f0a72a5 */ /* 0x004fe4000f8e00ff */
[----:B------:R-:W-:Y:S02]  /*26d0*/  UIMAD.WIDE.U32 UR4, UR64, UR12, URZ ;  /* 0x0000000c400472a5 */ /* 0x000fe4000f8e00ff */
[----:B------:R-:W-:-:S02]  /*26e0*/  UISETP.NE.AND UP0, UPT, UR14, 0x1, UPT ;  /* 0x000000010e00788c */ /* 0x000fc4000bf05270 */
[----:B------:R-:W-:Y:S01]  /*26f0*/  UIMAD.WIDE.U32 UR18, UR60, UR15, URZ ;  /* 0x0000000f3c1272a5 */ /* 0x000fe2000f8e00ff */
[----:B------:R-:W-:Y:S02]  /*2700*/  UMOV UR10, UR11 ;  /* 0x0000000b000a7c82 */ /* 0x000fe40008000000 */
[----:B------:R-:W-:Y:S01]  /*2710*/  UMOV UR4, UR5 ;  /* 0x0000000500047c82 */ /* 0x000fe20008000000 */
[----:B----4-:R-:W-:Y:S02]  /*2720*/  USHF.R.U32.HI UR10, URZ, UR21, UR10 ;  /* 0x00000015ff0a7299 */ /* 0x010fe4000801160a */
[----:B---3--:R-:W-:Y:S02]  /*2730*/  UISETP.NE.AND UP2, UPT, UR20, 0x1, UPT ;  /* 0x000000011400788c */ /* 0x008fe4000bf45270 */
[----:B------:R-:W-:Y:S02]  /*2740*/  USHF.R.U32.HI UR4, URZ, UR13, UR4 ;  /* 0x0000000dff047299 */ /* 0x000fe40008011604 */
[----:B------:R-:W-:-:S02]  /*2750*/  USEL UR5, UR63, UR10, !UP0 ;  /* 0x0000000a3f057287 */ /* 0x000fc4000c000000 */
[----:B------:R-:W-:Y:S02]  /*2760*/  USEL UR7, UR64, UR4, !UP2 ;  /* 0x0000000440077287 */ /* 0x000fe4000d000000 */
[----:B-1----:R-:W-:Y:S01]  /*2770*/  UIMAD.WIDE.U32 UR10, UR5, UR8, URZ ;  /* 0x00000008050a72a5 */ /* 0x002fe2000f8e00ff */
[----:B------:R-:W-:Y:S01]  /*2780*/  UMOV UR4, UR19 ;  /* 0x0000001300047c82 */ /* 0x000fe20008000000 */
[----:B------:R-:W-:Y:S02]  /*2790*/  UIMAD.WIDE.U32 UR16, UR61, UR12, URZ ;  /* 0x0000000c3d1072a5 */ /* 0x000fe4000f8e00ff */
[----:B------:R-:W-:-:S03]  /*27a0*/  UIMAD.WIDE.U32 UR18, UR7, UR8, URZ ;  /* 0x00000008071272a5 */ /* 0x000fc6000f8e00ff */
[----:B------:R-:W-:Y:S01]  /*27b0*/  UMOV UR10, UR11 ;  /* 0x0000000b000a7c82 */ /* 0x000fe20008000000 */
[----:B------:R-:W-:Y:S02]  /*27c0*/  USHF.R.U32.HI UR4, URZ, UR21, UR4 ;  /* 0x00000015ff047299 */ /* 0x000fe40008011604 */
[----:B------:R-:W-:Y:S01]  /*27d0*/  @UP3 USHF.R.U32.HI UR5, URZ, UR9, UR10 ;  /* 0x00000009ff053299 */ /* 0x000fe2000801160a */
[----:B------:R-:W-:Y:S01]  /*27e0*/  UMOV UR16, UR17 ;  /* 0x0000001100107c82 */ /* 0x000fe20008000000 */
[----:B------:R-:W-:Y:S01]  /*27f0*/  UMOV UR18, UR19 ;  /* 0x0000001300127c82 */ /* 0x000fe20008000000 */
[----:B------:R-:W-:Y:S02]  /*2800*/  USHF.R.U32.HI UR13, URZ, UR13, UR16 ;  /* 0x0000000dff0d7299 */ /* 0x000fe40008011610 */
[----:B------:R-:W-:Y:S02]  /*2810*/  USEL UR4, UR60, UR4, !UP0 ;  /* 0x000000043c047287 */ /* 0x000fe4000c000000 */
[----:B------:R-:W-:-:S02]  /*2820*/  @UP3 USHF.R.U32.HI UR7, URZ, UR9, UR18 ;  /* 0x00000009ff073299 */ /* 0x000fc40008011612 */
[----:B------:R-:W-:Y:S02]  /*2830*/  UIMAD UR10, UR39, UR5, URZ ;  /* 0x00000005270a72a4 */ /* 0x000fe4000f8e02ff */
[----:B------:R-:W-:Y:S02]  /*2840*/  USEL UR5, UR61, UR13, !UP2 ;  /* 0x0000000d3d057287 */ /* 0x000fe4000d000000 */
[----:B------:R-:W-:Y:S02]  /*2850*/  UIMAD UR12, UR39, UR7, URZ ;  /* 0x00000007270c72a4 */ /* 0x000fe4000f8e02ff */
[----:B------:R-:W-:Y:S02]  /*2860*/  UISETP.GE.AND UP0, UPT, UR4, UR10, UPT ;  /* 0x0000000a0400728c */ /* 0x000fe4000bf06270 */
[----:B------:R-:W-:Y:S02]  /*2870*/  UIMAD.WIDE.U32 UR10, UR4, UR8, URZ ;  /* 0x00000008040a72a5 */ /* 0x000fe4000f8e00ff */
[----:B------:R-:W-:-:S02]  /*2880*/  UISETP.GE.OR UP0, UPT, UR5, UR12, UP0 ;  /* 0x0000000c0500728c */ /* 0x000fc40008706670 */
[----:B------:R-:W-:Y:S02]  /*2890*/  UIMAD.WIDE.U32 UR12, UR5, UR8, URZ ;  /* 0x00000008050c72a5 */ /* 0x000fe4000f8e00ff */
[----:B------:R-:W-:Y:S01]  /*28a0*/  UIADD3 UR12, UPT, UPT, -UR5, URZ, URZ ;  /* 0x000000ff050c7290 */ /* 0x000fe2000fffe1ff */
[----:B------:R-:W-:Y:S01]  /*28b0*/  UMOV UR10, UR11 ;  /* 0x0000000b000a7c82 */ /* 0x000fe20008000000 */
[----:B------:R-:W-:Y:S02]  /*28c0*/  UIADD3 UR11, UPT, UPT, -UR4, URZ, URZ ;  /* 0x000000ff040b7290 */ /* 0x000fe4000fffe1ff */
[----:B------:R-:W-:-:S03]  /*28d0*/  USHF.R.U32.HI UR10, URZ, UR9, UR10 ;  /* 0x00000009ff0a7299 */ /* 0x000fc6000801160a */
[----:B------:R-:W-:Y:S01]  /*28e0*/  @!UP0 UMOV UR8, UR13 ;  /* 0x0000000d00088c82 */ /* 0x000fe20008000000 */
[----:B------:R-:W-:Y:S02]  /*28f0*/  UIMAD UR11, UR14, UR11, UR60 ;  /* 0x0000000b0e0b72a4 */ /* 0x000fe4000f8e023c */
[----:B------:R-:W-:Y:S02]  /*2900*/  USEL UR10, UR4, UR10, !UP3 ;  /* 0x0000000a040a7287 */ /* 0x000fe4000d800000 */
[----:B------:R-:W-:Y:S02]  /*2910*/  @!UP0 USHF.R.U32.HI UR8, URZ, UR9, UR8 ;  /* 0x00000009ff088299 */ /* 0x000fe40008011608 */
[----:B------:R-:W-:Y:S02]  /*2920*/  UIADD3 UR9, UPT, UPT, -UR10, URZ, URZ ;  /* 0x000000ff0a097290 */ /* 0x000fe4000fffe1ff */
[----:B------:R-:W-:Y:S02]  /*2930*/  @!UP0 USEL UR8, UR5, UR8, !UP3 ;  /* 0x0000000805088287 */ /* 0x000fe4000d800000 */
[----:B------:R-:W-:-:S02]  /*2940*/  UIMAD UR9, UR39, UR9, UR4 ;  /* 0x00000009270972a4 */ /* 0x000fc4000f8e0204 */
[----:B------:R-:W-:Y:S02]  /*2950*/  @!UP0 UIADD3 UR10, UPT, UPT, UR10, -UR8, URZ ;  /* 0x800000080a0a8290 */ /* 0x000fe4000fffe0ff */
[----:B------:R-:W-:Y:S02]  /*2960*/  @!UP0 UIMAD UR8, UR9, UR7, UR8 ;  /* 0x00000007090882a4 */ /* 0x000fe4000f8e0208 */
[----:B------:R-:W-:Y:S02]  /*2970*/  @!UP0 UIMAD UR4, UR39, UR10, UR5 ;  /* 0x0000000a270482a4 */ /* 0x000fe4000f8e0205 */
[----:B------:R-:W-:Y:S02]  /*2980*/  UIMAD UR7, UR20, UR12, UR61 ;  /* 0x0000000c140772a4 */ /* 0x000fe4000f8e023d */
[----:B------:R-:W-:Y:S01]  /*2990*/  UIMAD UR60, UR4, UR14, UR11 ;  /* 0x0000000e043c72a4 */ /* 0x000fe2000f8e020b */
[----:B------:R-:W-:Y:S02]  /*29a0*/  @!UP0 UMOV UR5, UR8 ;  /* 0x0000000800058c82 */ /* 0x000fe40008000000 */
[----:B------:R-:W-:-:S12]  /*29b0*/  UIMAD UR61, UR5, UR20, UR7 ;  /* 0x00000014053d72a4 */ /* 0x000fd8000f8e0207 */
.L_x_44:
[----:B------:R-:W2:Y:S02]  /*29c0*/  LDCU UR4, c[0x0][0xf30] ;  /* 0x0001e600ff0477ac */ /* 0x000ea40008000800 */
[----:B--2---:R-:W-:-:S09]  /*29d0*/  UISETP.NE.AND UP0, UPT, UR4, 0x1, UPT ;  /* 0x000000010400788c */ /* 0x004fd2000bf05270 */
[----:B------:R-:W-:Y:S05]  /*29e0*/  BRA.U UP0, `(.L_x_45) ;  /* 0x0000000100447547 */ /* 0x000fea000b800000 */
[----:B------:R-:W2:Y:S01]  /*29f0*/  LDCU.128 UR12, c[0x0][0xf10] ;  /* 0x0001e200ff0c77ac */ /* 0x000ea20008000c00 */
[----:B------:R-:W4:Y:S01]  /*2a00*/  LDCU UR10, c[0x0][0xf0c] ;  /* 0x0001e180ff0a77ac */ /* 0x000f220008000800 */
[----:B------:R-:W1:Y:S01]  /*2a10*/  LDCU UR7, c[0x0][0xf20] ;  /* 0x0001e400ff0777ac */ /* 0x000e620008000800 */
[----:B--2---:R-:W-:Y:S02]  /*2a20*/  UIMAD.WIDE.U32 UR8, UR61, UR12, URZ ;  /* 0x0000000c3d0872a5 */ /* 0x004fe4000f8e00ff */
[----:B------:R-:W-:Y:S02]  /*2a30*/  UIMAD.WIDE.U32 UR4, UR60, UR15, URZ ;  /* 0x0000000f3c0472a5 */ /* 0x000fe4000f8e00ff */
[----:B----4-:R-:W-:Y:S02]  /*2a40*/  UISETP.NE.AND UP2, UPT, UR10, 0x1, UPT ;  /* 0x000000010a00788c */ /* 0x010fe4000bf45270 */
[----:B------:R-:W-:Y:S01]  /*2a50*/  UISETP.NE.AND UP0, UPT, UR14, 0x1, UPT ;  /* 0x000000010e00788c */ /* 0x000fe2000bf05270 */
[----:B------:R-:W-:-:S02]  /*2a60*/  UMOV UR8, UR9 ;  /* 0x0000000900087c82 */ /* 0x000fc40008000000 */
[----:B------:R-:W-:Y:S01]  /*2a70*/  UMOV UR4, UR5 ;  /* 0x0000000500047c82 */ /* 0x000fe20008000000 */
[----:B------:R-:W-:Y:S02]  /*2a80*/  USHF.R.U32.HI UR13, URZ, UR13, UR8 ;  /* 0x0000000dff0d7299 */ /* 0x000fe40008011608 */
[----:B-1----:R-:W-:Y:S02]  /*2a90*/  USHF.R.U32.HI UR4, URZ, UR7, UR4 ;  /* 0x00000007ff047299 */ /* 0x002fe40008011604 */
[----:B------:R-:W-:Y:S02]  /*2aa0*/  USEL UR5, UR61, UR13, !UP2 ;  /* 0x0000000d3d057287 */ /* 0x000fe4000d000000 */
[----:B------:R-:W-:-:S04]  /*2ab0*/  USEL UR4, UR60, UR4, !UP0 ;  /* 0x000000043c047287 */ /* 0x000fc8000c000000 */
[----:B------:R-:W-:Y:S02]  /*2ac0*/  UIADD3 UR7, UPT, UPT, UR5, -UR4, URZ ;  /* 0x8000000405077290 */ /* 0x000fe4000fffe0ff */
[----:B------:R-:W-:Y:S02]  /*2ad0*/  UIADD3 UR4, UPT, UPT, -UR5, UR4, URZ ;  /* 0x0000000405047290 */ /* 0x000fe4000fffe1ff */
[----:B------:R-:W-:Y:S02]  /*2ae0*/  UIMAD UR60, UR7, UR14, UR60 ;  /* 0x0000000e073c72a4 */ /* 0x000fe4000f8e023c */
[----:B------:R-:W-:-:S12]  /*2af0*/  UIMAD UR61, UR4, UR10, UR61 ;  /* 0x0000000a043d72a4 */ /* 0x000fd8000f8e023d */
.L_x_45:
[----:B------:R-:W-:Y:S01]  /*2b00*/  VIADD R11, R11, 0x1 ;  /* 0x000000010b0b7836 */ /* 0x000fe20000000000 */
[----:B------:R-:W-:Y:S02]  /*2b10*/  R2UR UR5, R93 ;  /* 0x000000005d0572ca */ /* 0x000fe400000e0000 */
[----:B------:R-:W-:Y:S02]  /*2b20*/  R2UR UR4, R94 ;  /* 0x000000005e0472ca */ /* 0x000fe400000e0000 */
[C---:B------:R-:W-:Y:S02]  /*2b30*/  ISETP.NE.AND P0, PT, R11.reuse, 0x2, PT ;  /* 0x000000020b00780c */ /* 0x040fe40003f05270 */
[----:B------:R-:W-:Y:S02]  /*2b40*/  PLOP3.LUT P2, PT, PT, PT, PT, 0x80, 0x8 ;  /* 0x000000000008781c */ /* 0x000fe40003f4f070 */
[----:B-1----:R-:W-:Y:S02]  /*2b50*/  SEL R0, RZ, 0x1, P0 ;  /* 0x00000001ff007807 */ /* 0x002fe40000000000 */
[----:B------:R-:W-:-:S02]  /*2b60*/  SEL R11, R11, RZ, P0 ;  /* 0x000000ff0b0b7207 */ /* 0x000fc40000000000 */
[----:B------:R-:W-:Y:S01]  /*2b70*/  LOP3.LUT R10, R10, R0, RZ, 0x3c, !PT ;  /* 0x000000000a0a7212 */ /* 0x000fe200078e3cff */
[----:B------:R-:W-:Y:S02]  /*2b80*/  UIADD3 UR26, UPT, UPT, UR60, UR5, URZ ;  /* 0x000000053c1a7290 */ /* 0x000fe4000fffe0ff */
[----:B------:R-:W-:Y:S01]  /*2b90*/  UIADD3 UR20, UPT, UPT, UR61, UR4, URZ ;  /* 0x000000043d147290 */ /* 0x000fe2000fffe0ff */
[----:B------:R-:W-:Y:S11]  /*2ba0*/  BRA.U UP1, `(.L_x_46) ;  /* 0xffffffed011c7547 */ /* 0x000ff6000b83ffff */
[----:B------:R-:W-:Y:S01]  /*2bb0*/  UIADD3 UR7, UPT, UPT, UR6, 0x20, URZ ;  /* 0x0000002006077890 */ /* 0x000fe2000fffe0ff */
[----:B------:R-:W-:-:S03]  /*2bc0*/  SHF.L.U32 R2, R12, 0x1f, RZ ;  /* 0x0000001f0c027819 */ /* 0x000fc600000006ff */
[----:B------:R-:W-:-:S09]  /*2bd0*/  ULEA UR4, UR29, UR7, 0x3 ;  /* 0x000000071d047291 */ /* 0x000fd2000f8e18ff */
[----:B------:R-:W1:Y:S02]  /*2be0*/  SYNCS.PHASECHK.TRANS64.TRYWAIT P0, [UR4], R2 ;  /* 0x00000002ff0075a7 */ /* 0x000e640008001104 */
[----:B-1----:R-:W-:Y:S05]  /*2bf0*/  @!P0 BRA `(.L_x_47) ;  /* 0x0000008c00e48947 */ /* 0x002fea0003800000 */
.L_x_161:
[----:B------:R-:W-:-:S04]  /*2c00*/  UIADD3 UR4, UPT, UPT, UR29, 0x1, URZ ;  /* 0x000000011d047890 */ /* 0x000fc8000fffe0ff */
[----:B------:R-:W-:-:S04]  /*2c10*/  UISETP.NE.AND UP0, UPT, UR4, 0x4, UPT ;  /* 0x000000040400788c */ /* 0x000fc8000bf05270 */
[----:B------:R-:W-:Y:S02]  /*2c20*/  USEL UR6, URZ, 0x1, UP0 ;  /* 0x00000001ff067887 */ /* 0x000fe40008000000 */
[----:B------:R-:W-:-:S04]  /*2c30*/  USEL UR4, UR4, URZ, UP0 ;  /* 0x000000ff04047287 */ /* 0x000fc80008000000 */
[----:B------:R-:W-:Y:S01]  /*2c40*/  ULEA UR5, UR4, UR7, 0x3 ;  /* 0x0000000704057291 */ /* 0x000fe2000f8e18ff */
[----:B-1----:R-:W-:-:S04]  /*2c50*/  LOP3.LUT R2, R12, UR6, RZ, 0x3c, !PT ;  /* 0x000000060c027c12 */ /* 0x002fc8000f8e3cff */
[----:B------:R-:W-:-:S04]  /*2c60*/  SHF.L.U32 R3, R2, 0x1f, RZ ;  /* 0x0000001f02037819 */ /* 0x000fc800000006ff */
[----:B------:R-:W1:Y:S02]  /*2c70*/  SYNCS.PHASECHK.TRANS64.TRYWAIT P0, [UR5], R3 ;  /* 0x00000003ff0075a7 */ /* 0x000e640008001105 */
[----:B-1----:R-:W-:Y:S05]  /*2c80*/  @!P0 BRA `(.L_x_48) ;  /* 0x0000008c00d88947 */ /* 0x002fea0003800000 */
.L_x_163:
[----:B------:R-:W-:-:S04]  /*2c90*/  UIADD3 UR4, UPT, UPT, UR4, 0x1, URZ ;  /* 0x0000000104047890 */ /* 0x000fc8000fffe0ff */
[----:B------:R-:W-:-:S04]  /*2ca0*/  UISETP.NE.AND UP0, UPT, UR4, 0x4, UPT ;  /* 0x000000040400788c */ /* 0x000fc8000bf05270 */
[----:B------:R-:W-:Y:S02]  /*2cb0*/  USEL UR6, URZ, 0x1, UP0 ;  /* 0x00000001ff067887 */ /* 0x000fe40008000000 */
[----:B------:R-:W-:-:S04]  /*2cc0*/  USEL UR4, UR4, URZ, UP0 ;  /* 0x000000ff04047287 */ /* 0x000fc80008000000 */
[----:B------:R-:W-:Y:S01]  /*2cd0*/  ULEA UR5, UR4, UR7, 0x3 ;  /* 0x0000000704057291 */ /* 0x000fe2000f8e18ff */
[----:B------:R-:W-:-:S04]  /*2ce0*/  LOP3.LUT R2, R2, UR6, RZ, 0x3c, !PT ;  /* 0x0000000602027c12 */ /* 0x000fc8000f8e3cff */
[----:B-1----:R-:W-:-:S04]  /*2cf0*/  SHF.L.U32 R3, R2, 0x1f, RZ ;  /* 0x0000001f02037819 */ /* 0x002fc800000006ff */
[----:B------:R-:W1:Y:S02]  /*2d00*/  SYNCS.PHASECHK.TRANS64.TRYWAIT P0, [UR5], R3 ;  /* 0x00000003ff0075a7 */ /* 0x000e640008001105 */
[----:B-1----:R-:W-:Y:S05]  /*2d10*/  @!P0 BRA `(.L_x_49) ;  /* 0x0000008c00cc8947 */ /* 0x002fea0003800000 */
.L_x_165:
[----:B------:R-:W-:-:S04]  /*2d20*/  UIADD3 UR4, UPT, UPT, UR4, 0x1, URZ ;  /* 0x0000000104047890 */ /* 0x000fc8000fffe0ff */
[----:B------:R-:W-:-:S04]  /*2d30*/  UISETP.NE.AND UP0, UPT, UR4, 0x4, UPT ;  /* 0x000000040400788c */ /* 0x000fc8000bf05270 */
[----:B------:R-:W-:Y:S02]  /*2d40*/  USEL UR5, URZ, 0x1, UP0 ;  /* 0x00000001ff057887 */ /* 0x000fe40008000000 */
[----:B------:R-:W-:-:S04]  /*2d50*/  USEL UR4, UR4, URZ, UP0 ;  /* 0x000000ff04047287 */ /* 0x000fc80008000000 */
[----:B------:R-:W-:Y:S01]  /*2d60*/  ULEA UR4, UR4, UR7, 0x3 ;  /* 0x0000000704047291 */ /* 0x000fe2000f8e18ff */
[----:B------:R-:W-:-:S04]  /*2d70*/  LOP3.LUT R2, R2, UR5, RZ, 0x3c, !PT ;  /* 0x0000000502027c12 */ /* 0x000fc8000f8e3cff */
[----:B------:R-:W-:Y:S01]  /*2d80*/  SHF.L.U32 R2, R2, 0x1f, RZ ;  /* 0x0000001f02027819 */ /* 0x000fe200000006ff */
[----:B-1----:R-:W-:-:S07]  /*2d90*/  IMAD.U32 R0, RZ, RZ, UR4 ;  /* 0x00000004ff007e24 */ /* 0x002fce000f8e00ff */
.L_x_50:
[----:B-1----:R1:W2:Y:S02]  /*2da0*/  SYNCS.PHASECHK.TRANS64.TRYWAIT P0, [R0+URZ], R2 ;  /* 0x00000002000075a7 */ /* 0x0022a400080011ff */
[----:B--2---:R-:W-:Y:S05]  /*2db0*/  @!P0 NANOSLEEP.SYNCS 0x989680 ;  /* 0x009896800000895d */ /* 0x004fea0003900000 */
[----:B------:R-:W2:Y:S02]  /*2dc0*/  @!P0 SYNCS.PHASECHK.TRANS64 P0, [R0+URZ], R2 ;  /* 0x00000002000085a7 */ /* 0x000ea400080010ff */
[----:B--2---:R-:W-:Y:S05]  /*2dd0*/  @P0 EXIT ;  /* 0x000000000000094d */ /* 0x004fea0003800000 */
[----:B------:R-:W-:Y:S05]  /*2de0*/  BRA `(.L_x_50) ;  /* 0xfffffffc00ec7947 */ /* 0x000fea000383ffff */
.L_x_22:
[----:B------:R-:W-:-:S04]  /*2df0*/  UISETP.NE.AND UP0, UPT, UR62, URZ, UPT ;  /* 0x000000ff3e00728c */ /* 0x000fc8000bf05270 */
[----:B------:R-:W-:-:S09]  /*2e00*/  UISETP.NE.OR UP0, UPT, UR18, 0x1, UP0 ;  /* 0x000000011200788c */ /* 0x000fd20008705670 */
[----:B------:R-:W-:Y:S05]  /*2e10*/  BRA.U UP0, `(.L_x_51) ;  /* 0x0000000500487547 */ /* 0x000fea000b800000 */
[----:B------:R-:W-:Y:S01]  /*2e20*/  ISETP.GE.U32.AND P2, PT, R2, 0x2, PT ;  /* 0x000000020200780c */ /* 0x000fe20003f46070 */
[----:B------:R-:W-:Y:S01]  /*2e30*/  IMAD.MOV.U32 R12, RZ, RZ, 0x1 ;  /* 0x00000001ff0c7424 */ /* 0x000fe200078e00ff */
[----:B------:R-:W-:Y:S02]  /*2e40*/  CS2R R10, SRZ ;  /* 0x00000000000a7805 */ /* 0x000fe4000001ff00 */
[----:B------:R-:W-:Y:S01]  /*2e50*/  CS2R R8, SRZ ;  /* 0x0000000000087805 */ /* 0x000fe2000001ff00 */
[----:B------:R-:W-:Y:S01]  /*2e60*/  UMOV UR6, 0x400 ;  /* 0x0000040000067882 */ /* 0x000fe20000000000 */
[----:B------:R-:W-:Y:S01]  /*2e70*/  UMOV UR5, URZ ;  /* 0x000000ff00057c82 */ /* 0x000fe20008000000 */
[----:B------:R-:W-:-:S12]  /*2e80*/  ULEA UR6, UR62, UR6, 0x18 ;  /* 0x000000063e067291 */ /* 0x000fd8000f8ec0ff */
.L_x_55:
[----:B------:R-:W-:Y:S02]  /*2e90*/  LEA R0, R8, UR6, 0x3 ;  /* 0x0000000608007c11 */ /* 0x000fe4000f8e18ff */
[----:B------:R-:W-:-:S03]  /*2ea0*/  SHF.L.U32 R4, R9, 0x1f, RZ ;  /* 0x0000001f09047819 */ /* 0x000fc600000006ff */
[----:B------:R-:W-:Y:S01]  /*2eb0*/  VIADD R5, R0, 0xd0 ;  /* 0x000000d000057836 */ /* 0x000fe20000000000 */
[----:B------:R-:W2:Y:S02]  /*2ec0*/  SYNCS.PHASECHK.TRANS64.TRYWAIT P0, [R0+URZ+0xc0], R4 ;  /* 0x0000c004000075a7 */ /* 0x000ea400080011ff */
[----:B--2---:R-:W-:Y:S05]  /*2ed0*/  @!P0 BRA `(.L_x_52) ;  /* 0x0000008c00748947 */ /* 0x004fea0003800000 */
.L_x_166:
[----:B------:R-:W-:Y:S01]  /*2ee0*/  ULEA UR4, UR5, UR6, 0x3 ;  /* 0x0000000605047291 */ /* 0x000fe2000f8e18ff */
[----:B--2---:R-:W-:Y:S01]  /*2ef0*/  PRMT R0, RZ, 0x654, R5 ;  /* 0x00000654ff007816 */ /* 0x004fe20000000005 */
[----:B------:R-:W-:Y:S01]  /*2f00*/  @!P2 IMAD.MOV.U32 R4, RZ, RZ, 0x10 ;  /* 0x00000010ff04a424 */ /* 0x000fe200078e00ff */
[----:B------:R-:W-:Y:S01]  /*2f10*/  SHF.L.U32 R5, R12, 0x1f, RZ ;  /* 0x0000001f0c057819 */ /* 0x000fe200000006ff */
[----:B------:R-:W-:Y:S01]  /*2f20*/  UIADD3 UR7, UPT, UPT, UR4, 0x80, URZ ;  /* 0x0000008004077890 */ /* 0x000fe2000fffe0ff */
[----:B------:R2:W-:Y:S05]  /*2f30*/  SYNCS.ARRIVE.TRANS64.RED.A1T0 RZ, [R0+URZ], RZ ;  /* 0x000000ff00ff79a7 */ /* 0x0005ea00081004ff */
[----:B------:R-:W-:Y:S01]  /*2f40*/  IMAD.U32 R6, RZ, RZ, UR7 ;  /* 0x00000007ff067e24 */ /* 0x000fe2000f8e00ff */
[----:B------:R-:W3:Y:S04]  /*2f50*/  SYNCS.PHASECHK.TRANS64.TRYWAIT P0, [UR4+0x90], R5 ;  /* 0x00009005ff0075a7 */ /* 0x000ee80008001104 */
[----:B------:R-:W-:Y:S01]  /*2f60*/  PRMT R6, R2, 0x654, R6 ;  /* 0x0000065402067816 */ /* 0x000fe20000000006 */
[----:B--23--:R-:W-:Y:S06]  /*2f70*/  @!P0 BRA `(.L_x_53) ;  /* 0x0000008c00608947 */ /* 0x00cfec0003800000 */
.L_x_168:
[----:B------:R-:W-:Y:S01]  /*2f80*/  ULEA UR8, UR5, UR6, 0x4 ;  /* 0x0000000605087291 */ /* 0x000fe2000f8e20ff */
[----:B------:R-:W-:Y:S01]  /*2f90*/  SEL R3, R6, R3, !P2 ;  /* 0x0000000306037207 */ /* 0x000fe20005000000 */
[----:B------:R-:W-:Y:S01]  /*2fa0*/  UIADD3 UR9, UPT, UPT, UR4, 0x80, URZ ;  /* 0x0000008004097890 */ /* 0x000fe2000fffe0ff */
[----:B--2---:R-:W-:Y:S01]  /*2fb0*/  LEA R0, R11, UR6, 0x3 ;  /* 0x000000060b007c11 */ /* 0x004fe2000f8e18ff */
[----:B------:R-:W-:Y:S01]  /*2fc0*/  UIADD3 UR8, UPT, UPT, UR8, 0xf0, URZ ;  /* 0x000000f008087890 */ /* 0x000fe2000fffe0ff */
[----:B------:R2:W-:Y:S01]  /*2fd0*/  @!P2 SYNCS.ARRIVE.TRANS64.RED RZ, [R3+URZ], R4 ;  /* 0x0000000403ffa9a7 */ /* 0x0005e200080004ff */
[----:B------:R-:W-:Y:S01]  /*2fe0*/  UIADD3 UR4, UPT, UPT, UR5, 0x1, URZ ;  /* 0x0000000105047890 */ /* 0x000fe2000fffe0ff */
[----:B------:R-:W-:-:S03]  /*2ff0*/  VIADD R8, R8, 0x1 ;  /* 0x0000000108087836 */ /* 0x000fc60000000000 */
[----:B------:R-:W-:Y:S02]  /*3000*/  UISETP.NE.AND UP0, UPT, UR4, 0x2, UPT ;  /* 0x000000020400788c */ /* 0x000fe4000bf05270 */
[----:B------:R-:W-:Y:S01]  /*3010*/  ISETP.NE.AND P0, PT, R8, 0x2, PT ;  /* 0x000000020800780c */ /* 0x000fe20003f05270 */
[----:B------:R-:W-:Y:S06]  /*3020*/  UGETNEXTWORKID.BROADCAST [UR8], [UR9] ;  /* 0x00000000080073ca */ /* 0x000fec0008000100 */
[----:B------:R-:W-:Y:S02]  /*3030*/  USEL UR7, URZ, 0x1, UP0 ;  /* 0x00000001ff077887 */ /* 0x000fe40008000000 */
[----:B------:R-:W-:-:S04]  /*3040*/  USEL UR5, UR4, URZ, UP0 ;  /* 0x000000ff04057287 */ /* 0x000fc80008000000 */
[----:B------:R-:W-:Y:S02]  /*3050*/  LOP3.LUT R12, R12, UR7, RZ, 0x3c, !PT ;  /* 0x000000070c0c7c12 */ /* 0x000fe4000f8e3cff */
[----:B--2---:R-:W-:-:S04]  /*3060*/  SHF.L.U32 R4, R10, 0x1f, RZ ;  /* 0x0000001f0a047819 */ /* 0x004fc800000006ff */
[----:B------:R-:W2:Y:S02]  /*3070*/  SYNCS.PHASECHK.TRANS64.TRYWAIT P1, [R0+URZ+0x80], R4 ;  /* 0x00008004000075a7 */ /* 0x000ea400080211ff */
[----:B--2---:R-:W-:Y:S05]  /*3080*/  @!P1 BRA `(.L_x_54) ;  /* 0x0000008c00349947 */ /* 0x004fea0003800000 */
.L_x_169:
[C---:B--2---:R-:W-:Y:S01]  /*3090*/  LEA R4, R11.reuse, UR6, 0x4 ;  /* 0x000000060b047c11 */ /* 0x044fe2000f8e20ff */
[----:B------:R-:W-:Y:S01]  /*30a0*/  VIADD R0, R0, 0x90 ;  /* 0x0000009000007836 */ /* 0x000fe20000000000 */
[----:B------:R-:W-:Y:S01]  /*30b0*/  SEL R8, R8, RZ, P0 ;  /* 0x000000ff08087207 */ /* 0x000fe20000000000 */
[----:B------:R-:W-:-:S03]  /*30c0*/  VIADD R11, R11, 0x1 ;  /* 0x000000010b0b7836 */ /* 0x000fc60000000000 */
[----:B------:R-:W2:Y:S01]  /*30d0*/  LDS.128 R4, [R4+0xf0] ;  /* 0x0000f00004047984 */ /* 0x000ea20000000c00 */
[----:B------:R-:W-:Y:S02]  /*30e0*/  PRMT R0, RZ, 0x654, R0 ;  /* 0x00000654ff007816 */ /* 0x000fe40000000000 */
[C---:B------:R-:W-:Y:S01]  /*30f0*/  ISETP.NE.AND P1, PT, R11.reuse, 0x2, PT ;  /* 0x000000020b00780c */ /* 0x040fe20003f25270 */
[----:B------:R-:W-:Y:S01]  /*3100*/  @!PT LDS RZ, [RZ] ;  /* 0x00000000fffff984 */ /* 0x000fe20000000800 */
[----:B------:R-:W-:Y:S01]  /*3110*/  @!PT LDS RZ, [RZ] ;  /* 0x00000000fffff984 */ /* 0x000fe20000000800 */
[----:B------:R-:W-:Y:S01]  /*3120*/  @!PT LDS RZ, [RZ] ;  /* 0x00000000fffff984 */ /* 0x000fe20000000800 */
[----:B------:R-:W-:Y:S01]  /*3130*/  @!PT LDS RZ, [RZ] ;  /* 0x00000000fffff984 */ /* 0x000fe20000000800 */
[----:B------:R3:W-:Y:S06]  /*3140*/  MEMBAR.ALL.CTA ;  /* 0x0000000000007992 */ /* 0x0007ec0000008000 */
[----:B---3--:R-:W3:Y:S01]  /*3150*/  FENCE.VIEW.ASYNC.S ;  /* 0x00000000000073c6 */ /* 0x008ee20000000000 */
[----:B------:R-:W-:Y:S01]  /*3160*/  SEL R11, R11, RZ, P1 ;  /* 0x000000ff0b0b7207 */ /* 0x000fe20000800000 */
[----:B---3--:R3:W-:Y:S01]  /*3170*/  SYNCS.ARRIVE.TRANS64.RED.A1T0 RZ, [R0+URZ], RZ ;  /* 0x000000ff00ff79a7 */ /* 0x0087e200081004ff */
[----:B--2---:R-:W-:-:S02]  /*3180*/  LOP3.LUT P3, RZ, R6, 0x1, RZ, 0xc0, !PT ;  /* 0x0000000106ff7812 */ /* 0x004fc4000786c0ff */
[----:B------:R-:W-:-:S04]  /*3190*/  SEL R4, RZ, 0x1, P1 ;  /* 0x00000001ff047807 */ /* 0x000fc80000800000 */
[----:B------:R-:W-:Y:S02]  /*31a0*/  LOP3.LUT R10, R10, R4, RZ, 0x3c, !PT ;  /* 0x000000040a0a7212 */ /* 0x000fe400078e3cff */
[----:B---3--:R-:W-:-:S04]  /*31b0*/  SEL R0, RZ, 0x1, P0 ;  /* 0x00000001ff007807 */ /* 0x008fc80000000000 */
[----:B------:R-:W-:Y:S01]  /*31c0*/  LOP3.LUT R9, R9, R0, RZ, 0x3c, !PT ;  /* 0x0000000009097212 */ /* 0x000fe200078e3cff */
[----:B------:R-:W-:Y:S06]  /*31d0*/  @P3 BRA `(.L_x_55) ;  /* 0xfffffffc002c3947 */ /* 0x000fec000383ffff */
[----:B------:R-:W-:Y:S01]  /*31e0*/  ULEA UR4, UR5, UR6, 0x3 ;  /* 0x0000000605047291 */ /* 0x000fe2000f8e18ff */
[----:B------:R-:W-:-:S08]  /*31f0*/  SHF.L.U32 R2, R12, 0x1f, RZ ;  /* 0x0000001f0c027819 */ /* 0x000fd000000006ff */
[----:B------:R-:W2:Y:S02]  /*3200*/  SYNCS.PHASECHK.TRANS64 P0, [UR4+0x90], R2 ;  /* 0x00009002ff0075a7 */ /* 0x000ea40008001004 */
[----:B--2---:R-:W-:Y:S05]  /*3210*/  @P0 BRA `(.L_x_56) ;  /* 0x0000000000080947 */ /* 0x004fea0003800000 */
[----:B------:R-:W2:Y:S02]  /*3220*/  SYNCS.PHASECHK.TRANS64.TRYWAIT P0, [UR4+0x90], R2 ;  /* 0x00009002ff0075a7 */ /* 0x000ea40008001104 */
[----:B--2---:R-:W-:Y:S05]  /*3230*/  @!P0 BRA `(.L_x_57) ;  /* 0x0000008800dc8947 */ /* 0x004fea0003800000 */
.L_x_56:
[----:B------:R-:W-:-:S04]  /*3240*/  UIADD3 UR7, UPT, UPT, UR5, 0x1, URZ ;  /* 0x0000000105077890 */ /* 0x000fc8000fffe0ff */
[----:B------:R-:W-:-:S04]  /*3250*/  UISETP.NE.AND UP0, UPT, UR7, 0x2, UPT ;  /* 0x000000020700788c */ /* 0x000fc8000bf05270 */
[----:B------:R-:W-:Y:S02]  /*3260*/  USEL UR8, URZ, 0x1, UP0 ;  /* 0x00000001ff087887 */ /* 0x000fe40008000000 */
[----:B------:R-:W-:-:S04]  /*3270*/  USEL UR7, UR7, URZ, UP0 ;  /* 0x000000ff07077287 */ /* 0x000fc80008000000 */
[----:B------:R-:W-:Y:S01]  /*3280*/  ULEA UR7, UR7, UR6, 0x3 ;  /* 0x0000000607077291 */ /* 0x000fe2000f8e18ff */
[----:B--2---:R-:W-:-:S04]  /*3290*/  LOP3.LUT R2, R12, UR8, RZ, 0x3c, !PT ;  /* 0x000000080c027c12 */ /* 0x004fc8000f8e3cff */
[----:B------:R-:W-:-:S04]  /*32a0*/  SHF.L.U32 R0, R2, 0x1f, RZ ;  /* 0x0000001f02007819 */ /* 0x000fc800000006ff */
[----:B------:R-:W2:Y:S02]  /*32b0*/  SYNCS.PHASECHK.TRANS64 P0, [UR7+0x90], R0 ;  /* 0x00009000ff0075a7 */ /* 0x000ea40008001007 */
[----:B-12---:R-:W-:Y:S05]  /*32c0*/  @P0 EXIT ;  /* 0x000000000000094d */ /* 0x006fea0003800000 */
[----:B------:R-:W-:Y:S02]  /*32d0*/  SHF.L.U32 R2, R2, 0x1f, RZ ;  /* 0x0000001f02027819 */ /* 0x000fe400000006ff */
[----:B------:R-:W-:-:S07]  /*32e0*/  MOV R0, UR7 ;  /* 0x0000000700007c02 */ /* 0x000fce0008000f00 */
.L_x_58:
[----:B-1----:R1:W2:Y:S02]  /*32f0*/  SYNCS.PHASECHK.TRANS64.TRYWAIT P0, [R0+URZ+0x90], R2 ;  /* 0x00009002000075a7 */ /* 0x0022a400080011ff */
[----:B--2---:R-:W-:Y:S05]  /*3300*/  @!P0 NANOSLEEP.SYNCS 0x989680 ;  /* 0x009896800000895d */ /* 0x004fea0003900000 */
[----:B------:R-:W2:Y:S02]  /*3310*/  @!P0 SYNCS.PHASECHK.TRANS64 P0, [R0+URZ+0x90], R2 ;  /* 0x00009002000085a7 */ /* 0x000ea400080010ff */
[----:B--2---:R-:W-:Y:S05]  /*3320*/  @P0 EXIT ;  /* 0x000000000000094d */ /* 0x004fea0003800000 */
[----:B------:R-:W-:Y:S05]  /*3330*/  BRA `(.L_x_58) ;  /* 0xfffffffc00ec7947 */ /* 0x000fea000383ffff */
.L_x_51:
[----:B------:R-:W-:Y:S05]  /*3340*/  BRA.U UP4, `(.L_x_59) ;  /* 0x0000001d04087547 */ /* 0x000fea000b800000 */
[----:B------:R-:W-:Y:S01]  /*3350*/  UMOV UR5, 0x40 ;  /* 0x0000004000057882 */ /* 0x000fe20000000000 */
[----:B------:R-:W-:Y:S01]  /*3360*/  NOP ;  /* 0x0000000000007918 */ /* 0x000fe20000000000 */
[----:B------:R-:W-:Y:S01]  /*3370*/  ULEA UR5, UR62, UR5, 0x18 ;  /* 0x000000053e057291 */ /* 0x000fe2000f8ec0ff */
[----:B------:R-:W-:Y:S02]  /*3380*/  UMOV UR6, 0x400 ;  /* 0x0000040000067882 */ /* 0x000fe40000000000 */
[----:B------:R-:W-:-:S06]  /*3390*/  ULEA UR6, UR62, UR6, 0x18 ;  /* 0x000000063e067291 */ /* 0x000fcc000f8ec0ff */
[----:B------:R-:W2:Y:S02]  /*33a0*/  LDS.U8 R2, [UR5+0x1c] ;  /* 0x00001c05ff027984 */ /* 0x000ea40008000000 */
[----:B--2---:R-:W-:-:S13]  /*33b0*/  ISETP.NE.AND P0, PT, R2, RZ, PT ;  /* 0x000000ff0200720c */ /* 0x004fda0003f05270 */
[----:B------:R-:W-:Y:S05]  /*33c0*/  @P0 BRA `(.L_x_60) ;  /* 0x0000000000580947 */ /* 0x000fea0003800000 */
[----:B------:R-:W-:-:S13]  /*33d0*/  ELECT P0, URZ, PT ;  /* 0x0000000000ff782f */ /* 0x000fda0003800000 */
[----:B------:R-:W-:Y:S05]  /*33e0*/  @!P0 BRA `(.L_x_61) ;  /* 0x0000000000608947 */ /* 0x000fea0003800000 */
[----:B------:R-:W-:Y:S01]  /*33f0*/  UMOV UR4, 0x10 ;  /* 0x0000001000047882 */ /* 0x000fe20000000000 */
[----:B------:R-:W-:Y:S01]  /*3400*/  HFMA2 R2, -RZ, RZ, 0, 5.9604644775390625e-08 ;  /* 0x00000001ff027431 */ /* 0x000fe200000001ff */
[----:B------:R-:W-:-:S03]  /*3410*/  MOV R3, 0xffff ;  /* 0x0000ffff00037802 */ /* 0x000fc60000000f00 */
[----:B------:R-:W-:Y:S04]  /*3420*/  DEPBAR.LE SB2, 0x36 ;  /* 0x0000ad800000791a */ /* 0x000fe80000000000 */
[----:B------:R-:W2:Y:S02]  /*3430*/  UTCATOMSWS.FIND_AND_SET.ALIGN UP0, UR4, UR4 ;  /* 0x00000004000475e3 */ /* 0x000ea40008000800 */
[----:B--2---:R-:W-:Y:S01]  /*3440*/  MOV R4, UR4 ;  /* 0x0000000400047c02 */ /* 0x004fe20008000f00 */
[----:B------:R-:W-:Y:S06]  /*3450*/  BRA.U UP0, `(.L_x_62) ;  /* 0x0000000100187547 */ /* 0x000fec000b800000 */
.L_x_63:
[----:B------:R-:W-:Y:S05]  /*3460*/  NANOSLEEP 0x64 ;  /* 0x000000640000795d */ /* 0x000fea0003800000 */
[----:B------:R-:W-:-:S05]  /*3470*/  UMOV UR4, 0x10 ;  /* 0x0000001000047882 */ /* 0x000fca0000000000 */
[----:B------:R-:W-:Y:S04]  /*3480*/  DEPBAR.LE SB2, 0x36 ;  /* 0x0000ad800000791a */ /* 0x000fe80000000000 */
[----:B------:R-:W2:Y:S02]  /*3490*/  UTCATOMSWS.FIND_AND_SET.ALIGN UP0, UR4, UR4 ;  /* 0x00000004000475e3 */ /* 0x000ea40008000800 */
[----:B--2---:R-:W-:Y:S01]  /*34a0*/  MOV R4, UR4 ;  /* 0x0000000400047c02 */ /* 0x004fe20008000f00 */
[----:B------:R-:W-:Y:S05]  /*34b0*/  BRA.U !UP0, `(.L_x_63) ;  /* 0xfffffffd08e87547 */ /* 0x000fea000b83ffff */
.L_x_62:
[-C--:B------:R-:W-:Y:S02]  /*34c0*/  SHF.L.U32 R3, R3, R4.reuse, RZ ;  /* 0x0000000403037219 */ /* 0x080fe400000006ff */
[----:B------:R-:W-:Y:S01]  /*34d0*/  SHF.L.U32 R2, R2, R4, RZ ;  /* 0x0000000402027219 */ /* 0x000fe200000006ff */
[----:B------:R-:W-:Y:S02]  /*34e0*/  IMAD.SHL.U32 R4, R4, 0x20, RZ ;  /* 0x0000002004047824 */ /* 0x000fe400078e00ff */
[----:B------:R2:W-:Y:S04]  /*34f0*/  ATOMS.OR RZ, [UR5+0x14], R3 ;  /* 0x00001403ffff798c */ /* 0x0005e8000b000005 */
[----:B------:R2:W-:Y:S04]  /*3500*/  ATOMS.OR RZ, [UR5+0x18], R2 ;  /* 0x00001802ffff798c */ /* 0x0005e8000b000005 */
[----:B------:R2:W-:Y:S01]  /*3510*/  STS [UR6+0x110], R4 ;  /* 0x00011004ff007988 */ /* 0x0005e20008000806 */
[----:B------:R-:W-:Y:S05]  /*3520*/  BRA `(.L_x_61) ;  /* 0x0000000000107947 */ /* 0x000fea0003800000 */
.L_x_60:
[----:B------:R-:W-:-:S05]  /*3530*/  MOV R2, 0xffffffff ;  /* 0xffffffff00027802 */ /* 0x000fca0000000f00 */
[----:B------:R2:W-:Y:S02]  /*3540*/  STS [UR6+0x110], R2 ;  /* 0x00011002ff007988 */ /* 0x0005e40008000806 */
[----:B--2---:R-:W-:Y:S02]  /*3550*/  MOV R2, 0x3570 ;  /* 0x0000357000027802 */ /* 0x004fe40000000f00 */
[----:B-1---5:R-:W-:Y:S05]  /*3560*/  CALL.REL.NOINC `($__internal_1_$__cuda_sm10x_tcgen05_guardrail_trap_phase_invalid_during_alloc) ;  /* 0x0000008c00e07944 */ /* 0x022fea0003c00000 */
.L_x_61:
[----:B------:R-:W-:Y:S05]  /*3570*/  WARPSYNC.ALL ;  /* 0x0000000000007948 */ /* 0x000fea0003800000 */
[----:B------:R-:W3:Y:S01]  /*3580*/  S2UR UR38, SR_CgaCtaId ;  /* 0x00000000002679c3 */ /* 0x000ee20000008800 */
[----:B------:R-:W-:Y:S01]  /*3590*/  UMOV UR4, 0x400 ;  /* 0x0000040000047882 */ /* 0x000fe20000000000 */
[----:B------:R-:W-:-:S06]  /*35a0*/  NOP ;  /* 0x0000000000007918 */ /* 0x000fcc0000000000 */
[----:B------:R-:W-:Y:S06]  /*35b0*/  BAR.ARV 0x6, 0xa0 ;  /* 0x0182800000007b1d */ /* 0x000fec0000002000 */
[----:B------:R-:W4:Y:S01]  /*35c0*/  LDCU UR11, c[0x0][0x38c] ;  /* 0x00007180ff0b77ac */ /* 0x000f220008000800 */
[----:B------:R-:W-:Y:S01]  /*35d0*/  LOP3.LUT R0, R0, 0xffff, RZ, 0xc0, !PT ;  /* 0x0000ffff00007812 */ /* 0x000fe200078ec0ff */
[----:B------:R-:W-:Y:S01]  /*35e0*/  IMAD.MOV.U32 R10, RZ, RZ, 0x1 ;  /* 0x00000001ff0a7424 */ /* 0x000fe200078e00ff */
[----:B------:R-:W-:Y:S01]  /*35f0*/  CS2R R8, SRZ ;  /* 0x0000000000087805 */ /* 0x000fe2000001ff00 */
[----:B--2---:R-:W-:Y:S01]  /*3600*/  IMAD.MOV.U32 R3, RZ, RZ, RZ ;  /* 0x000000ffff037224 */ /* 0x004fe200078e00ff */
[----:B------:R-:W-:Y:S01]  /*3610*/  R2UR UR72, R0 ;  /* 0x00000000004872ca */ /* 0x000fe200000e0000 */
[----:B------:R-:W-:-:S02]  /*3620*/  UISETP.GE.AND UP5, UPT, UR39, 0x1, UPT ;  /* 0x000000012700788c */ /* 0x000fc4000bfa6270 */
[----:B------:R-:W-:Y:S02]  /*3630*/  UISETP.NE.AND UP4, UPT, UR39, 0x1, UPT ;  /* 0x000000012700788c */ /* 0x000fe4000bf85270 */
[----:B---3--:R-:W-:Y:S01]  /*3640*/  ULEA UR38, UR38, UR4, 0x18 ;  /* 0x0000000426267291 */ /* 0x008fe2000f8ec0ff */
[----:B------:R-:W2:Y:S03]  /*3650*/  LDCU UR4, c[0x0][0x370] ;  /* 0x00006e00ff0477ac */ /* 0x000ea60008000800 */
[----:B------:R-:W-:Y:S02]  /*3660*/  UIADD3 UR6, UPT, UPT, UR38, 0x3300, URZ ;  /* 0x0000330026067890 */ /* 0x000fe4000fffe0ff */
[----:B----4-:R-:W-:-:S03]  /*3670*/  UIADD3 UR11, UPT, UPT, UR11, 0xff, URZ ;  /* 0x000000ff0b0b7890 */ /* 0x010fc6000fffe0ff */
[----:B------:R-:W3:Y:S01]  /*3680*/  LDS R2, [UR38+0x110] ;  /* 0x00011026ff027984 */ /* 0x000ee20008000800 */
[----:B------:R-:W-:Y:S02]  /*3690*/  USHF.R.U32.HI UR10, URZ, 0x4, UR6 ;  /* 0x00000004ff0a7899 */ /* 0x000fe40008011606 */
[----:B------:R-:W-:Y:S02]  /*36a0*/  USHF.R.S32.HI UR9, URZ, 0x1f, UR11 ;  /* 0x0000001fff097899 */ /* 0x000fe4000801140b */
[----:B------:R-:W-:Y:S02]  /*36b0*/  UIADD3 UR5, UPT, UPT, UR38, 0x23300, URZ ;  /* 0x0002330026057890 */ /* 0x000fe4000fffe0ff */
[----:B------:R-:W-:Y:S02]  /*36c0*/  UIADD3 UR7, UPT, UPT, UR38, 0x34300, URZ ;  /* 0x0003430026077890 */ /* 0x000fe4000fffe0ff */
[----:B------:R-:W-:Y:S01]  /*36d0*/  USHF.R.U32.HI UR8, URZ, 0x4, UR5 ;  /* 0x00000004ff087899 */ /* 0x000fe20008011605 */
[----:B--2---:R-:W-:Y:S01]  /*36e0*/  IMAD.U32 R14, RZ, RZ, UR4 ;  /* 0x00000004ff0e7e24 */ /* 0x004fe2000f8e00ff */
[----:B------:R-:W2:Y:S01]  /*36f0*/  LDCU UR4, c[0x0][0x374] ;  /* 0x00006e80ff0477ac */ /* 0x000ea20008000800 */
[----:B------:R-:W-:-:S02]  /*3700*/  USHF.R.U32.HI UR5, URZ, 0x4, UR7 ;  /* 0x00000004ff057899 */ /* 0x000fc40008011607 */
[----:B------:R-:W-:Y:S02]  /*3710*/  ULOP3.LUT UR10, UR10, 0x3fff, URZ, 0xc0, !UPT ;  /* 0x00003fff0a0a7892 */ /* 0x000fe4000f8ec0ff */
[----:B------:R-:W-:Y:S02]  /*3720*/  ULOP3.LUT UR8, UR8, 0x3fff, URZ, 0xc0, !UPT ;  /* 0x00003fff08087892 */ /* 0x000fe4000f8ec0ff */
[----:B------:R-:W-:Y:S02]  /*3730*/  ULOP3.LUT UR5, UR5, 0x3fff, URZ, 0xc0, !UPT ;  /* 0x00003fff05057892 */ /* 0x000fe4000f8ec0ff */
[----:B------:R-:W-:Y:S02]  /*3740*/  ULOP3.LUT UR73, UR10, 0x10000, URZ, 0xfc, !UPT ;  /* 0x000100000a497892 */ /* 0x000fe4000f8efcff */
[----:B------:R-:W-:Y:S02]  /*3750*/  ULOP3.LUT UR74, UR8, 0x10000, URZ, 0xfc, !UPT ;  /* 0x00010000084a7892 */ /* 0x000fe4000f8efcff */
[----:B------:R-:W-:Y:S01]  /*3760*/  ULOP3.LUT UR76, UR5, 0x10000, URZ, 0xfc, !UPT ;  /* 0x00010000054c7892 */ /* 0x000fe2000f8efcff */
[----:B--2---:R-:W-:Y:S01]  /*3770*/  IMAD.U32 R13, RZ, RZ, UR4 ;  /* 0x00000004ff0d7e24 */ /* 0x004fe2000f8e00ff */
[----:B------:R-:W-:Y:S01]  /*3780*/  UIADD3 UR4, UPT, UPT, UR38, 0x33300, URZ ;  /* 0x0003330026047890 */ /* 0x000fe2000fffe0ff */
[----:B------:R-:W-:-:S03]  /*3790*/  UMOV UR36, URZ ;  /* 0x000000ff00247c82 */ /* 0x000fc60008000000 */
[----:B------:R-:W-:Y:S02]  /*37a0*/  USHF.R.U32.HI UR6, URZ, 0x4, UR4 ;  /* 0x00000004ff067899 */ /* 0x000fe40008011604 */
[----:B------:R-:W-:Y:S02]  /*37b0*/  ULEA.HI UR4, UR9, UR11, URZ, 0x8 ;  /* 0x0000000b09047291 */ /* 0x000fe4000f8f40ff */
[----:B------:R-:W-:Y:S01]  /*37c0*/  ULOP3.LUT UR6, UR6, 0x3fff, URZ, 0xc0, !UPT ;  /* 0x00003fff06067892 */ /* 0x000fe2000f8ec0ff */
[----:B---3--:R-:W-:Y:S01]  /*37d0*/  R2UR UR33, R2 ;  /* 0x00000000022172ca */ /* 0x008fe200000e0000 */
[----:B------:R-:W-:Y:S02]  /*37e0*/  USHF.R.S32.HI UR12, URZ, 0x8, UR4 ;  /* 0x00000008ff0c7899 */ /* 0x000fe40008011404 */
[----:B------:R-:W-:Y:S02]  /*37f0*/  ULOP3.LUT UR75, UR6, 0x10000, URZ, 0xfc, !UPT ;  /* 0x00010000064b7892 */ /* 0x000fe4000f8efcff */
[----:B------:R-:W-:-:S02]  /*3800*/  UISETP.LT.AND UP0, UPT, UR12, 0x1, UPT ;  /* 0x000000010c00788c */ /* 0x000fc4000bf01270 */
[----:B------:R-:W-:Y:S02]  /*3810*/  IMAD.U32 R11, RZ, RZ, UR12 ;  /* 0x0000000cff0b7e24 */ /* 0x000fe4000f8e00ff */
[----:B------:R-:W-:-:S04]  /*3820*/  USEL UR12, UR12, 0x1, !UP0 ;  /* 0x000000010c0c7887 */ /* 0x000fc8000c000000 */
[----:B------:R-:W-:Y:S02]  /*3830*/  UIADD3 UR4, UPT, UPT, UR33, 0x88, URZ ;  /* 0x0000008821047890 */ /* 0x000fe4000fffe0ff */
[----:B------:R-:W-:Y:S02]  /*3840*/  UIADD3 UR58, UPT, UPT, UR33, -0x3fffff7c, URZ ;  /* 0xc0000084213a7890 */ /* 0x000fe4000fffe0ff */
[----:B------:R-:W-:Y:S02]  /*3850*/  UIADD3 UR56, UPT, UPT, UR33, 0x80, URZ ;  /* 0x0000008021387890 */ /* 0x000fe4000fffe0ff */
[----:B------:R-:W-:Y:S01]  /*3860*/  UIADD3 UR70, UPT, UPT, UR33, 0x84, URZ ;  /* 0x0000008421467890 */ /* 0x000fe2000fffe0ff */
[----:B------:R-:W-:Y:S01]  /*3870*/  MOV R24, UR4 ;  /* 0x0000000400187c02 */ /* 0x000fe20008000f00 */
[----:B------:R-:W-:Y:S02]  /*3880*/  UIADD3 UR68, UPT, UPT, UR33, 0x40000080, URZ ;  /* 0x4000008021447890 */ /* 0x000fe4000fffe0ff */
[----:B------:R-:W-:-:S02]  /*3890*/  UIADD3 UR66, UPT, UPT, UR33, -0x7fffff80, URZ ;  /* 0x8000008021427890 */ /* 0x000fc4000fffe0ff */
[----:B------:R-:W-:Y:S02]  /*38a0*/  UIADD3 UR64, UPT, UPT, UR33, -0x3fffff80, URZ ;  /* 0xc000008021407890 */ /* 0x000fe4000fffe0ff */
[----:B------:R-:W-:Y:S02]  /*38b0*/  UIADD3 UR62, UPT, UPT, UR33, 0x40000084, URZ ;  /* 0x40000084213e7890 */ /* 0x000fe4000fffe0ff */
[----:B------:R-:W-:Y:S02]  /*38c0*/  UIADD3 UR60, UPT, UPT, UR33, -0x7fffff7c, URZ ;  /* 0x80000084213c7890 */ /* 0x000fe4000fffe0ff */
[----:B------:R-:W-:Y:S02]  /*38d0*/  USHF.R.U32.HI UR4, URZ, 0x11, UR58 ;  /* 0x00000011ff047899 */ /* 0x000fe4000801163a */
[----:B------:R-:W-:Y:S02]  /*38e0*/  USHF.R.U32.HI UR11, URZ, 0x11, UR56 ;  /* 0x00000011ff0b7899 */ /* 0x000fe40008011638 */
[----:B------:R-:W-:-:S02]  /*38f0*/  USHF.R.U32.HI UR10, URZ, 0x11, UR68 ;  /* 0x00000011ff0a7899 */ /* 0x000fc40008011644 */
[----:B------:R-:W-:Y:S02]  /*3900*/  USHF.R.U32.HI UR9, URZ, 0x11, UR66 ;  /* 0x00000011ff097899 */ /* 0x000fe40008011642 */
[----:B------:R-:W-:Y:S02]  /*3910*/  USHF.R.U32.HI UR8, URZ, 0x11, UR64 ;  /* 0x00000011ff087899 */ /* 0x000fe40008011640 */
[----:B------:R-:W-:Y:S02]  /*3920*/  USHF.R.U32.HI UR7, URZ, 0x11, UR70 ;  /* 0x00000011ff077899 */ /* 0x000fe40008011646 */
[----:B------:R-:W-:Y:S02]  /*3930*/  USHF.R.U32.HI UR6, URZ, 0x11, UR62 ;  /* 0x00000011ff067899 */ /* 0x000fe4000801163e */
[----:B------:R-:W-:Y:S02]  /*3940*/  USHF.R.U32.HI UR5, URZ, 0x11, UR60 ;  /* 0x00000011ff057899 */ /* 0x000fe4000801163c */
[----:B------:R-:W-:-:S02]  /*3950*/  ULOP3.LUT UR4, UR4, 0x6000, URZ, 0xc0, !UPT ;  /* 0x0000600004047892 */ /* 0x000fc4000f8ec0ff */
[----:B------:R-:W-:Y:S02]  /*3960*/  ULOP3.LUT UR11, UR11, 0x6000, URZ, 0xc0, !UPT ;  /* 0x000060000b0b7892 */ /* 0x000fe4000f8ec0ff */
[----:B------:R-:W-:Y:S02]  /*3970*/  ULOP3.LUT UR10, UR10, 0x6000, URZ, 0xc0, !UPT ;  /* 0x000060000a0a7892 */ /* 0x000fe4000f8ec0ff */
[----:B------:R-:W-:Y:S02]  /*3980*/  ULOP3.LUT UR9, UR9, 0x6000, URZ, 0xc0, !UPT ;  /* 0x0000600009097892 */ /* 0x000fe4000f8ec0ff */
[----:B------:R-:W-:Y:S02]  /*3990*/  ULOP3.LUT UR8, UR8, 0x6000, URZ, 0xc0, !UPT ;  /* 0x0000600008087892 */ /* 0x000fe4000f8ec0ff */
[----:B------:R-:W-:Y:S02]  /*39a0*/  ULOP3.LUT UR7, UR7, 0x6000, URZ, 0xc0, !UPT ;  /* 0x0000600007077892 */ /* 0x000fe4000f8ec0ff */
[----:B------:R-:W-:-:S02]  /*39b0*/  ULOP3.LUT UR6, UR6, 0x6000, URZ, 0xc0, !UPT ;  /* 0x0000600006067892 */ /* 0x000fc4000f8ec0ff */
[----:B------:R-:W-:Y:S02]  /*39c0*/  ULOP3.LUT UR5, UR5, 0x6000, URZ, 0xc0, !UPT ;  /* 0x0000600005057892 */ /* 0x000fe4000f8ec0ff */
[----:B------:R-:W-:Y:S02]  /*39d0*/  ULOP3.LUT UR4, UR4, 0x890, URZ, 0xfc, !UPT ;  /* 0x0000089004047892 */ /* 0x000fe4000f8efcff */
[----:B------:R-:W-:Y:S02]  /*39e0*/  UIADD3 UR12, UPT, UPT, -UR12, URZ, URZ ;  /* 0x000000ff0c0c7290 */ /* 0x000fe4000fffe1ff */
[----:B------:R-:W-:Y:S02]  /*39f0*/  ULOP3.LUT UR11, UR11, 0x890, URZ, 0xfc, !UPT ;  /* 0x000008900b0b7892 */ /* 0x000fe4000f8efcff */
[----:B------:R-:W-:Y:S01]  /*3a00*/  ULOP3.LUT UR10, UR10, 0x890, URZ, 0xfc, !UPT ;  /* 0x000008900a0a7892 */ /* 0x000fe2000f8efcff */
[----:B------:R-:W-:Y:S01]  /*3a10*/  MOV R16, UR4 ;  /* 0x0000000400107c02 */ /* 0x000fe20008000f00 */
[----:B------:R-:W-:Y:S01]  /*3a20*/  ULOP3.LUT UR9, UR9, 0x890, URZ, 0xfc, !UPT ;  /* 0x0000089009097892 */ /* 0x000fe2000f8efcff */
[----:B------:R-:W-:Y:S01]  /*3a30*/  IMAD.U32 R12, RZ, RZ, UR12 ;  /* 0x0000000cff0c7e24 */ /* 0x000fe2000f8e00ff */
        /* <DEDUP_REMOVED lines=8> */
[----:B------:R-:W-:Y:S01]  /*3ac0*/  UMOV UR4, URZ ;  /* 0x000000ff00047c82 */ /* 0x000fe20008000000 */
[----:B------:R-:W-:Y:S01]  /*3ad0*/  MOV R19, UR7 ;  /* 0x0000000700137c02 */ /* 0x000fe20008000f00 */
[----:B------:R-:W-:Y:S01]  /*3ae0*/  IMAD.U32 R18, RZ, RZ, UR6 ;  /* 0x00000006ff127e24 */ /* 0x000fe2000f8e00ff */
[----:B------:R-:W-:-:S02]  /*3af0*/  MOV R15, UR4 ;  /* 0x00000004000f7c02 */ /* 0x000fc40008000f00 */
[----:B------:R-:W-:-:S07]  /*3b00*/  MOV R17, UR5 ;  /* 0x0000000500117c02 */ /* 0x000fce0008000f00 */
.L_x_72:
[C---:B------:R-:W-:Y:S02]  /*3b10*/  LEA R2, R9.reuse, UR38, 0x3 ;  /* 0x0000002609027c11 */ /* 0x040fe4000f8e18ff */
[----:B--2---:R-:W-:Y:S02]  /*3b20*/  SHF.L.U32 R4, R8, 0x1f, RZ ;  /* 0x0000001f08047819 */ /* 0x004fe400000006ff */
[----:B------:R-:W-:Y:S02]  /*3b30*/  LEA R5, R9, UR38, 0x4 ;  /* 0x0000002609057c11 */ /* 0x000fe4000f8e20ff */
[----:B------:R-:W2:Y:S02]  /*3b40*/  SYNCS.PHASECHK.TRANS64.TRYWAIT P0, [R2+URZ+0x80], R4 ;  /* 0x00008004020075a7 */ /* 0x000ea400080011ff */
[----:B--234-:R-:W-:Y:S05]  /*3b50*/  @!P0 BRA `(.L_x_64) ;  /* 0x0000008000ac8947 */ /* 0x01cfea0003800000 */
.L_x_171:
[----:B--2---:R-:W2:Y:S01]  /*3b60*/  LDS.128 R4, [R5+0xf0] ;  /* 0x0000f00005047984 */ /* 0x004ea20000000c00 */
[----:B------:R-:W-:Y:S01]  /*3b70*/  R2UR UR6, R0 ;  /* 0x00000000000672ca */ /* 0x000fe200000e0000 */
[----:B------:R-:W-:Y:S01]  /*3b80*/  @!PT LDS RZ, [RZ] ;  /* 0x00000000fffff984 */ /* 0x000fe20000000800 */
[----:B------:R-:W-:Y:S01]  /*3b90*/  @!PT LDS RZ, [RZ] ;  /* 0x00000000fffff984 */ /* 0x000fe20000000800 */
[----:B------:R-:W-:Y:S01]  /*3ba0*/  @!PT LDS RZ, [RZ] ;  /* 0x00000000fffff984 */ /* 0x000fe20000000800 */
[----:B------:R-:W-:Y:S01]  /*3bb0*/  @!PT LDS RZ, [RZ] ;  /* 0x00000000fffff984 */ /* 0x000fe20000000800 */
[----:B------:R3:W-:Y:S06]  /*3bc0*/  MEMBAR.ALL.CTA ;  /* 0x0000000000007992 */ /* 0x0007ec0000008000 */
[----:B---3--:R-:W3:Y:S01]  /*3bd0*/  FENCE.VIEW.ASYNC.S ;  /* 0x00000000000073c6 */ /* 0x008ee20000000000 */
[----:B--2---:R-:W-:-:S13]  /*3be0*/  LOP3.LUT P0, RZ, R6, 0x1, RZ, 0xc0, !PT ;  /* 0x0000000106ff7812 */ /* 0x004fda000780c0ff */
[----:B---3--:R-:W-:Y:S01]  /*3bf0*/  VOTEU.ANY UP3, P0 ;  /* 0x0000000000ff7886 */ /* 0x008fe20000060100 */
[----:B------:R-:W-:-:S13]  /*3c00*/  PLOP3.LUT P0, PT, PT, PT, UP3, 0x80, 0x8 ;  /* 0x000000000008781c */ /* 0x000fda0003f0f038 */
[----:B------:R-:W-:Y:S02]  /*3c10*/  @P0 MOV R0, R4 ;  /* 0x0000000400000202 */ /* 0x000fe40000000f00 */
[----:B------:R-:W-:Y:S02]  /*3c20*/  @P0 LOP3.LUT R4, R5, 0xffff, RZ, 0xc0, !PT ;  /* 0x0000ffff05040812 */ /* 0x000fe400078ec0ff */
[----:B------:R-:W-:Y:S01]  /*3c30*/  @P0 R2UR UR5, R0 ;  /* 0x00000000000502ca */ /* 0x000fe200000e0000 */
[----:B------:R-:W-:Y:S01]  /*3c40*/  VIADD R0, R2, 0x90 ;  /* 0x0000009002007836 */ /* 0x000fe20000000000 */
[----:B------:R-:W-:-:S04]  /*3c50*/  @P0 R2UR UR4, R4 ;  /* 0x00000000040402ca */ /* 0x000fc800000e0000 */
[----:B------:R-:W-:-:S04]  /*3c60*/  PRMT R0, RZ, 0x654, R0 ;  /* 0x00000654ff007816 */ /* 0x000fc80000000000 */
[----:B------:R2:W-:Y:S03]  /*3c70*/  SYNCS.ARRIVE.TRANS64.RED.A1T0 RZ, [R0+URZ], RZ ;  /* 0x000000ff00ff79a7 */ /* 0x0005e600081004ff */
[----:B------:R-:W-:Y:S02]  /*3c80*/  @UP3 UMOV UR6, UR5 ;  /* 0x0000000500063c82 */ /* 0x000fe40008000000 */
[----:B------:R-:W-:Y:S01]  /*3c90*/  @UP3 UMOV UR77, UR4 ;  /* 0x00000004004d3c82 */ /* 0x000fe20008000000 */
[----:B--2---:R-:W-:Y:S01]  /*3ca0*/  IMAD.U32 R0, RZ, RZ, UR6 ;  /* 0x00000006ff007e24 */ /* 0x004fe2000f8e00ff */
[----:B------:R-:W-:Y:S06]  /*3cb0*/  BRA.U !UP5, `(.L_x_65) ;  /* 0x000000010de07547 */ /* 0x000fec000b800000 */
[----:B------:R-:W2:Y:S01]  /*3cc0*/  LDCU.128 UR12, c[0x0][0xf10] ;  /* 0x0001e200ff0c77ac */ /* 0x000ea20008000c00 */
[----:B------:R-:W-:Y:S02]  /*3cd0*/  R2UR UR11, R13 ;  /* 0x000000000d0b72ca */ /* 0x000fe400000e0000 */
[----:B------:R-:W-:Y:S01]  /*3ce0*/  R2UR UR10, R14 ;  /* 0x000000000e0a72ca */ /* 0x000fe200000e0000 */
[----:B------:R-:W3:Y:S01]  /*3cf0*/  LDCU UR21, c[0x0][0xf20] ;  /* 0x0001e400ff1577ac */ /* 0x000ee20008000800 */
[----:B------:R-:W-:Y:S01]  /*3d00*/  R2UR UR22, R0 ;  /* 0x00000000001672ca */ /* 0x000fe200000e0000 */
[----:B------:R-:W4:Y:S01]  /*3d10*/  LDCU UR20, c[0x0][0xf0c] ;  /* 0x0001e180ff1477ac */ /* 0x000f220008000800 */
[----:B------:R-:W1:Y:S07]  /*3d20*/  LDCU.64 UR8, c[0x0][0xf28] ;  /* 0x0001e500ff0877ac */ /* 0x000e6e0008000a00 */
[----:B--2---:R-:W-:-:S02]  /*3d30*/  UIMAD.WIDE.U32 UR6, UR11, UR15, URZ ;  /* 0x0000000f0b0672a5 */ /* 0x004fc4000f8e00ff */
[----:B------:R-:W-:Y:S02]  /*3d40*/  UIMAD.WIDE.U32 UR4, UR10, UR12, URZ ;  /* 0x0000000c0a0472a5 */ /* 0x000fe4000f8e00ff */
[----:B------:R-:W-:Y:S02]  /*3d50*/  UISETP.NE.AND UP0, UPT, UR14, 0x1, UPT ;  /* 0x000000010e00788c */ /* 0x000fe4000bf05270 */
[----:B------:R-:W-:Y:S01]  /*3d60*/  UIMAD.WIDE.U32 UR18, UR77, UR15, URZ ;  /* 0x0000000f4d1272a5 */ /* 0x000fe2000f8e00ff */
[----:B------:R-:W-:Y:S02]  /*3d70*/  UMOV UR6, UR7 ;  /* 0x0000000700067c82 */ /* 0x000fe40008000000 */
[----:B------:R-:W-:Y:S01]  /*3d80*/  UMOV UR4, UR5 ;  /* 0x0000000500047c82 */ /* 0x000fe20008000000 */
[----:B---3--:R-:W-:Y:S02]  /*3d90*/  USHF.R.U32.HI UR6, URZ, UR21, UR6 ;  /* 0x00000015ff067299 */ /* 0x008fe40008011606 */
[----:B----4-:R-:W-:-:S02]  /*3da0*/  UISETP.NE.AND UP1, UPT, UR20, 0x1, UPT ;  /* 0x000000011400788c */ /* 0x010fc4000bf25270 */
[----:B------:R-:W-:Y:S02]  /*3db0*/  USHF.R.U32.HI UR4, URZ, UR13, UR4 ;  /* 0x0000000dff047299 */ /* 0x000fe40008011604 */
[----:B------:R-:W-:Y:S02]  /*3dc0*/  USEL UR5, UR11, UR6, !UP0 ;  /* 0x000000060b057287 */ /* 0x000fe4000c000000 */
        /* <DEDUP_REMOVED lines=37> */
[----:B------:R-:W-:-:S06]  /*4020*/  UIMAD UR4, UR5, UR20, UR6 ;  /* 0x00000014050472a4 */ /* 0x000fcc000f8e0206 */
[----:B------:R-:W-:-:S07]  /*4030*/  IMAD.U32 R0, RZ, RZ, UR4 ;  /* 0x00000004ff007e24 */ /* 0x000fce000f8e00ff */
.L_x_65:
[----:B------:R-:W2:Y:S02]  /*4040*/  LDCU UR4, c[0x0][0xf30] ;  /* 0x0001e600ff0477ac */ /* 0x000ea40008000800 */
[----:B--2---:R-:W-:-:S09]  /*4050*/  UISETP.NE.AND UP0, UPT, UR4, 0x1, UPT ;  /* 0x000000010400788c */ /* 0x004fd2000bf05270 */
[----:B------:R-:W-:Y:S05]  /*4060*/  BRA.U UP0, `(.L_x_66) ;  /* 0x0000000100407547 */ /* 0x000fea000b800000 */
[----:B------:R-:W2:Y:S01]  /*4070*/  LDCU.128 UR4, c[0x0][0xf10] ;  /* 0x0001e200ff0477ac */ /* 0x000ea20008000c00 */
[----:B------:R-:W-:Y:S01]  /*4080*/  R2UR UR14, R0 ;  /* 0x00000000000e72ca */ /* 0x000fe200000e0000 */
[----:B------:R-:W3:Y:S01]  /*4090*/  LDCU UR12, c[0x0][0xf0c] ;  /* 0x0001e180ff0c77ac */ /* 0x000ee20008000800 */
[----:B------:R-:W4:Y:S11]  /*40a0*/  LDCU UR13, c[0x0][0xf20] ;  /* 0x0001e400ff0d77ac */ /* 0x000f360008000800 */
[----:B--2---:R-:W-:-:S02]  /*40b0*/  UIMAD.WIDE.U32 UR10, UR14, UR4, URZ ;  /* 0x000000040e0a72a5 */ /* 0x004fc4000f8e00ff */
[----:B------:R-:W-:Y:S02]  /*40c0*/  UIMAD.WIDE.U32 UR8, UR77, UR7, URZ ;  /* 0x000000074d0872a5 */ /* 0x000fe4000f8e00ff */
[----:B---3--:R-:W-:Y:S02]  /*40d0*/  UISETP.NE.AND UP0, UPT, UR12, 0x1, UPT ;  /* 0x000000010c00788c */ /* 0x008fe4000bf05270 */
[----:B------:R-:W-:Y:S01]  /*40e0*/  UISETP.NE.AND UP1, UPT, UR6, 0x1, UPT ;  /* 0x000000010600788c */ /* 0x000fe2000bf25270 */
[----:B------:R-:W-:Y:S02]  /*40f0*/  UMOV UR10, UR11 ;  /* 0x0000000b000a7c82 */ /* 0x000fe40008000000 */
[----:B------:R-:W-:Y:S01]  /*4100*/  UMOV UR4, UR9 ;  /* 0x0000000900047c82 */ /* 0x000fe20008000000 */
[----:B------:R-:W-:Y:S02]  /*4110*/  USHF.R.U32.HI UR5, URZ, UR5, UR10 ;  /* 0x00000005ff057299 */ /* 0x000fe4000801160a */
[----:B----4-:R-:W-:-:S02]  /*4120*/  USHF.R.U32.HI UR4, URZ, UR13, UR4 ;  /* 0x0000000dff047299 */ /* 0x010fc40008011604 */
[----:B------:R-:W-:Y:S02]  /*4130*/  USEL UR5, UR14, UR5, !UP0 ;  /* 0x000000050e057287 */ /* 0x000fe4000c000000 */
[----:B------:R-:W-:-:S04]  /*4140*/  USEL UR4, UR77, UR4, !UP1 ;  /* 0x000000044d047287 */ /* 0x000fc8000c800000 */
[----:B------:R-:W-:-:S04]  /*4150*/  UIADD3 UR4, UPT, UPT, UR5, -UR4, URZ ;  /* 0x8000000405047290 */ /* 0x000fc8000fffe0ff */
[----:B------:R-:W-:-:S12]  /*4160*/  UIMAD UR77, UR4, UR6, UR77 ;  /* 0x00000006044d72a4 */ /* 0x000fd8000f8e024d */
.L_x_66:
[----:B------:R-:W2:Y:S01]  /*4170*/  LDCU UR4, c[0x0][0x38c] ;  /* 0x00007180ff0477ac */ /* 0x000ea20008000800 */
[----:B------:R-:W-:Y:S02]  /*4180*/  R2UR UR6, R15 ;  /* 0x000000000f0672ca */ /* 0x000fe400000e0000 */
[----:B------:R-:W-:Y:S02]  /*4190*/  PLOP3.LUT P1, PT, PT, PT, PT, 0x80, 0x8 ;  /* 0x000000000008781c */ /* 0x000fe40003f2f070 */
[----:B------:R-:W-:Y:S02]  /*41a0*/  SHF.L.U32 R5, R10, 0x1f, RZ ;  /* 0x0000001f0a057819 */ /* 0x000fe400000006ff */
[----:B------:R-:W-:-:S07]  /*41b0*/  R2UR UR5, R24 ;  /* 0x00000000180572ca */ /* 0x000fce00000e0000 */
[----:B------:R-:W-:Y:S02]  /*41c0*/  ULEA UR7, UR6, UR38, 0x3 ;  /* 0x0000002606077291 */ /* 0x000fe4000f8e18ff */
[----:B------:R-:W-:Y:S02]  /*41d0*/  ULEA UR32, UR6, UR33, 0x6 ;  /* 0x0000002106207291 */ /* 0x000fe4000f8e30ff */
[----:B--2---:R-:W-:Y:S02]  /*41e0*/  UISETP.GE.AND UP0, UPT, UR4, 0x1, UPT ;  /* 0x000000010400788c */ /* 0x004fe4000bf06270 */
[----:B------:R-:W-:-:S04]  /*41f0*/  IMAD.U32 R2, RZ, RZ, UR7 ;  /* 0x00000007ff027e24 */ /* 0x000fc8000f8e00ff */
[----:B------:R-:W-:-:S05]  /*4200*/  PLOP3.LUT P0, PT, PT, PT, UP0, 0x80, 0x8 ;  /* 0x000000000008781c */ /* 0x000fca0003f0f008 */
[----:B------:R-:W-:-:S08]  /*4210*/  @UP0 ULEA UR4, UR36, UR38, 0x3 ;  /* 0x0000002624040291 */ /* 0x000fd0000f8e18ff */
[----:B------:R-:W-:-:S04]  /*4220*/  @P0 SHF.L.U32 R4, R3, 0x1f, RZ ;  /* 0x0000001f03040819 */ /* 0x000fc800000006ff */
[----:B------:R2:W3:Y:S01]  /*4230*/  @P0 SYNCS.PHASECHK.TRANS64.TRYWAIT P1, [UR4], R4 ;  /* 0x00000004ff0005a7 */ /* 0x0004e20008021104 */
[----:B------:R-:W-:-:S04]  /*4240*/  ULEA.HI UR4, UR26, UR26, URZ, 0x1 ;  /* 0x0000001a1a047291 */ /* 0x000fc8000f8f08ff */
[----:B------:R-:W-:-:S04]  /*4250*/  ULOP3.LUT UR4, UR4, 0x7ffffffe, URZ, 0xc0, !UPT ;  /* 0x7ffffffe04047892 */ /* 0x000fc8000f8ec0ff */
[----:B------:R-:W-:-:S04]  /*4260*/  UIADD3 UR4, UPT, UPT, -UR4, UR26, URZ ;  /* 0x0000001a04047290 */ /* 0x000fc8000fffe1ff */
[----:B------:R-:W-:Y:S01]  /*4270*/  ULEA UR57, UR4, UR5, 0x1 ;  /* 0x0000000504397291 */ /* 0x000fe2000f8e08ff */
[----:B------:R-:W4:Y:S02]  /*4280*/  SYNCS.PHASECHK.TRANS64.TRYWAIT P0, [UR7+0xb0], R5 ;  /* 0x0000b005ff0075a7 */ /* 0x000f240008001107 */
[----:B--234-:R-:W-:Y:S09]  /*4290*/  @!P0 BRA `(.L_x_67) ;  /* 0x0000007800f08947 */ /* 0x01cff20003800000 */
.L_x_173:
[----:B------:R-:W-:Y:S01]  /*42a0*/  IADD3 R9, PT, PT, R9, 0x1, RZ ;  /* 0x0000000109097810 */ /* 0x000fe20007ffe0ff */
[----:B------:R-:W-:Y:S06]  /*42b0*/  BRA.U !UP0, `(.L_x_68) ;  /* 0x0000000508f87547 */ /* 0x000fec000b800000 */
[----:B------:R-:W-:Y:S01]  /*42c0*/  R2UR UR20, R23 ;  /* 0x00000000171472ca */ /* 0x000fe200000e0000 */
[----:B------:R-:W-:Y:S01]  /*42d0*/  USHF.R.U32.HI UR4, URZ, 0x1a, UR57 ;  /* 0x0000001aff047899 */ /* 0x000fe20008011639 */
[----:B------:R-:W-:Y:S01]  /*42e0*/  R2UR UR19, R22 ;  /* 0x00000000161372ca */ /* 0x000fe200000e0000 */
[----:B------:R-:W-:Y:S01]  /*42f0*/  UIADD3 UR69, UPT, UPT, UR57, 0x40000000, URZ ;  /* 0x4000000039457890 */ /* 0x000fe2000fffe0ff */
[----:B------:R-:W-:Y:S01]  /*4300*/  R2UR UR18, R21 ;  /* 0x00000000151272ca */ /* 0x000fe200000e0000 */
[----:B------:R-:W-:Y:S01]  /*4310*/  ULOP3.LUT UR67, UR57, 0x80000000, URZ, 0x3c, !UPT ;  /* 0x8000000039437892 */ /* 0x000fe2000f8e3cff */
[----:B------:R-:W-:Y:S01]  /*4320*/  R2UR UR17, R20 ;  /* 0x00000000141172ca */ /* 0x000fe200000e0000 */
[----:B------:R-:W-:Y:S01]  /*4330*/  UIADD3 UR65, UPT, UPT, UR57, -0x40000000, URZ ;  /* 0xc000000039417890 */ /* 0x000fe2000fffe0ff */
[----:B------:R-:W-:Y:S01]  /*4340*/  R2UR UR16, R19 ;  /* 0x00000000131072ca */ /* 0x000fe200000e0000 */
[----:B------:R-:W-:Y:S01]  /*4350*/  UIADD3 UR71, UPT, UPT, UR57, 0x4, URZ ;  /* 0x0000000439477890 */ /* 0x000fe2000fffe0ff */
[----:B------:R-:W-:Y:S01]  /*4360*/  R2UR UR15, R18 ;  /* 0x00000000120f72ca */ /* 0x000fe200000e0000 */
[----:B------:R-:W-:Y:S01]  /*4370*/  UIADD3 UR63, UPT, UPT, UR57, 0x40000004, URZ ;  /* 0x40000004393f7890 */ /* 0x000fe2000fffe0ff */
[----:B------:R-:W-:Y:S01]  /*4380*/  R2UR UR14, R17 ;  /* 0x00000000110e72ca */ /* 0x000fe200000e0000 */
[----:B------:R-:W-:Y:S01]  /*4390*/  UIADD3 UR61, UPT, UPT, UR57, -0x7ffffffc, URZ ;  /* 0x80000004393d7890 */ /* 0x000fe2000fffe0ff */
[----:B------:R-:W-:Y:S01]  /*43a0*/  R2UR UR13, R16 ;  /* 0x00000000100d72ca */ /* 0x000fe200000e0000 */
[----:B------:R-:W-:Y:S01]  /*43b0*/  UIADD3 UR59, UPT, UPT, UR57, -0x3ffffffc, URZ ;  /* 0xc0000004393b7890 */ /* 0x000fe2000fffe0ff */
[----:B------:R-:W-:Y:S01]  /*43c0*/  R2UR UR35, R12 ;  /* 0x000000000c2372ca */ /* 0x000fe200000e0000 */
[----:B------:R-:W-:Y:S01]  /*43d0*/  ULOP3.LUT UR54, UR4, 0x30, URZ, 0xc0, !UPT ;  /* 0x0000003004367892 */ /* 0x000fe2000f8ec0ff */
[----:B------:R-:W-:Y:S01]  /*43e0*/  R2UR UR34, R11 ;  /* 0x000000000b2272ca */ /* 0x000fe200000e0000 */
[----:B------:R-:W-:-:S02]  /*43f0*/  USHF.R.U32.HI UR10, URZ, 0x1a, UR69 ;  /* 0x0000001aff0a7899 */ /* 0x000fc40008011645 */
[----:B------:R-:W-:Y:S02]  /*4400*/  USHF.R.U32.HI UR8, URZ, 0x1a, UR67 ;  /* 0x0000001aff087899 */ /* 0x000fe40008011643 */
[----:B------:R-:W-:Y:S02]  /*4410*/  USHF.R.U32.HI UR7, URZ, 0x1a, UR65 ;  /* 0x0000001aff077899 */ /* 0x000fe40008011641 */
[----:B------:R-:W-:Y:S02]  /*4420*/  USHF.R.U32.HI UR6, URZ, 0x1a, UR71 ;  /* 0x0000001aff067899 */ /* 0x000fe40008011647 */
[----:B------:R-:W-:Y:S02]  /*4430*/  USHF.R.U32.HI UR5, URZ, 0x1a, UR63 ;  /* 0x0000001aff057899 */ /* 0x000fe4000801163f */
[----:B------:R-:W-:Y:S02]  /*4440*/  USHF.R.U32.HI UR4, URZ, 0x1a, UR61 ;  /* 0x0000001aff047899 */ /* 0x000fe4000801163d */
[----:B------:R-:W-:-:S02]  /*4450*/  USHF.R.U32.HI UR12, URZ, 0x1a, UR59 ;  /* 0x0000001aff0c7899 */ /* 0x000fc4000801163b */
[----:B------:R-:W-:Y:S02]  /*4460*/  ULOP3.LUT UR10, UR10, 0x30, URZ, 0xc0, !UPT ;  /* 0x000000300a0a7892 */ /* 0x000fe4000f8ec0ff */
[----:B------:R-:W-:Y:S02]  /*4470*/  ULOP3.LUT UR8, UR8, 0x30, URZ, 0xc0, !UPT ;  /* 0x0000003008087892 */ /* 0x000fe4000f8ec0ff */
[----:B------:R-:W-:Y:S02]  /*4480*/  ULOP3.LUT UR7, UR7, 0x30, URZ, 0xc0, !UPT ;  /* 0x0000003007077892 */ /* 0x000fe4000f8ec0ff */
[----:B------:R-:W-:Y:S02]  /*4490*/  ULOP3.LUT UR6, UR6, 0x30, URZ, 0xc0, !UPT ;  /* 0x0000003006067892 */ /* 0x000fe4000f8ec0ff */
[----:B------:R-:W-:Y:S02]  /*44a0*/  ULOP3.LUT UR5, UR5, 0x30, URZ, 0xc0, !UPT ;  /* 0x0000003005057892 */ /* 0x000fe4000f8ec0ff */
[----:B------:R-:W-:-:S02]  /*44b0*/  ULOP3.LUT UR4, UR4, 0x30, URZ, 0xc0, !UPT ;  /* 0x0000003004047892 */ /* 0x000fc4000f8ec0ff */
[----:B------:R-:W-:Y:S02]  /*44c0*/  ULOP3.LUT UR12, UR12, 0x30, URZ, 0xc0, !UPT ;  /* 0x000000300c0c7892 */ /* 0x000fe4000f8ec0ff */
[----:B------:R-:W-:Y:S01]  /*44d0*/  UPRMT UR55, UR54, 0x5410, UR20 ;  /* 0x0000541036377896 */ /* 0x000fe20008000014 */
[----:B------:R-:W-:Y:S01]  /*44e0*/  UMOV UR11, URZ ;  /* 0x000000ff000b7c82 */ /* 0x000fe20008000000 */
[----:B------:R-:W-:Y:S01]  /*44f0*/  UMOV UR9, UR36 ;  /* 0x0000002400097c82 */ /* 0x000fe20008000000 */
[----:B------:R-:W-:Y:S02]  /*4500*/  UPRMT UR53, UR10, 0x5410, UR19 ;  /* 0x000054100a357896 */ /* 0x000fe40008000013 */
[----:B------:R-:W-:Y:S02]  /*4510*/  UPRMT UR51, UR8, 0x5410, UR18 ;  /* 0x0000541008337896 */ /* 0x000fe40008000012 */
[----:B------:R-:W-:Y:S02]  /*4520*/  UPRMT UR49, UR7, 0x5410, UR17 ;  /* 0x0000541007317896 */ /* 0x000fe40008000011 */
[----:B------:R-:W-:-:S02]  /*4530*/  UPRMT UR47, UR6, 0x5410, UR16 ;  /* 0x00005410062f7896 */ /* 0x000fc40008000010 */
[----:B------:R-:W-:Y:S02]  /*4540*/  UPRMT UR45, UR5, 0x5410, UR15 ;  /* 0x00005410052d7896 */ /* 0x000fe4000800000f */
[----:B------:R-:W-:Y:S02]  /*4550*/  UPRMT UR43, UR4, 0x5410, UR14 ;  /* 0x00005410042b7896 */ /* 0x000fe4000800000e */
[----:B------:R-:W-:Y:S01]  /*4560*/  UPRMT UR41, UR12, 0x5410, UR13 ;  /* 0x000054100c297896 */ /* 0x000fe2000800000d */
[----:B------:R-:W-:Y:S01]  /*4570*/  UMOV UR54, URZ ;  /* 0x000000ff00367c82 */ /* 0x000fe20008000000 */
[----:B-1----:R-:W-:Y:S01]  /*4580*/  UMOV UR52, URZ ;  /* 0x000000ff00347c82 */ /* 0x002fe20008000000 */
[----:B------:R-:W-:Y:S01]  /*4590*/  UMOV UR50, URZ ;  /* 0x000000ff00327c82 */ /* 0x000fe20008000000 */
[----:B------:R-:W-:Y:S01]  /*45a0*/  UMOV UR48, URZ ;  /* 0x000000ff00307c82 */ /* 0x000fe20008000000 */
[----:B------:R-:W-:Y:S01]  /*45b0*/  UMOV UR46, URZ ;  /* 0x000000ff002e7c82 */ /* 0x000fe20008000000 */
[----:B------:R-:W-:Y:S01]  /*45c0*/  UMOV UR44, URZ ;  /* 0x000000ff002c7c82 */ /* 0x000fe20008000000 */
[----:B------:R-:W-:Y:S01]  /*45d0*/  UMOV UR42, URZ ;  /* 0x000000ff002a7c82 */ /* 0x000fe20008000000 */
[----:B------:R-:W-:-:S05]  /*45e0*/  UMOV UR40, URZ ;  /* 0x000000ff00287c82 */ /* 0x000fca0008000000 */
.L_x_71:
[----:B------:R-:W-:Y:S02]  /*45f0*/  UIADD3 UR35, UPT, UPT, UR35, 0x1, URZ ;  /* 0x0000000123237890 */ /* 0x000fe4000fffe0ff */
[----:B---3--:R-:W-:Y:S02]  /*4600*/  ULEA UR7, UR9, UR38, 0x3 ;  /* 0x0000002609077291 */ /* 0x008fe4000f8e18ff */
[----:B------:R-:W-:Y:S01]  /*4610*/  UISETP.NE.AND UP2, UPT, UR35, URZ, UPT ;  /* 0x000000ff2300728c */ /* 0x000fe2000bf45270 */
[----:B----4-:R-:W-:Y:S10]  /*4620*/  @P1 BRA `(.L_x_69) ;  /* 0x00000000000c1947 */ /* 0x010ff40003800000 */
[----:B--2---:R-:W-:Y:S04]  /*4630*/  SHF.L.U32 R5, R3, 0x1f, RZ ;  /* 0x0000001f03057819 */ /* 0x004fe800000006ff */
[----:B------:R-:W1:Y:S02]  /*4640*/  SYNCS.PHASECHK.TRANS64.TRYWAIT P0, [UR7], R5 ;  /* 0x00000005ff0075a7 */ /* 0x000e640008001107 */
[----:B-1----:R-:W-:Y:S05]  /*4650*/  @!P0 BRA `(.L_x_70) ;  /* 0x00000078001c8947 */ /* 0x002fea0003800000 */
.L_x_69:
[----:B------:R-:W-:Y:S01]  /*4660*/  UISETP.NE.AND UP0, UPT, UR34, 0x1, UPT ;  /* 0x000000012200788c */ /* 0x000fe2000bf05270 */
[----:B------:R-:W-:Y:S01]  /*4670*/  PLOP3.LUT P1, PT, PT, PT, PT, 0x80, 0x8 ;  /* 0x000000000008781c */ /* 0x000fe20003f2f070 */
[----:B------:R-:W-:Y:S02]  /*4680*/  UIADD3 UR4, UPT, UPT, UR9, 0x1, URZ ;  /* 0x0000000109047890 */ /* 0x000fe4000fffe0ff */
[----:B------:R-:W-:Y:S02]  /*4690*/  ULEA UR10, UR9, UR75, 0x6 ;  /* 0x0000004b090a7291 */ /* 0x000fe4000f8e30ff */
[----:B------:R-:W-:Y:S01]  /*46a0*/  UISETP.NE.AND UP1, UPT, UR4, 0x4, UPT ;  /* 0x000000040400788c */ /* 0x000fe2000bf25270 */
[----:B------:R-:W-:Y:S01]  /*46b0*/  PLOP3.LUT P0, PT, PT, PT, UP0, 0x80, 0x8 ;  /* 0x000000000008781c */ /* 0x000fe20003f0f008 */
[----:B------:R-:W-:Y:S02]  /*46c0*/  ULEA UR8, UR9, UR76, 0x6 ;  /* 0x0000004c09087291 */ /* 0x000fe4000f8e30ff */
[----:B------:R-:W-:Y:S02]  /*46d0*/  USEL UR5, URZ, 0x1, UP1 ;  /* 0x00000001ff057887 */ /* 0x000fe40008800000 */
[----:B------:R-:W-:Y:S02]  /*46e0*/  USEL UR36, UR4, URZ, UP1 ;  /* 0x000000ff04247287 */ /* 0x000fe40008800000 */
[----:B------:R-:W-:Y:S02]  /*46f0*/  UIADD3 UR14, UPT, UPT, UR10, 0x20, URZ ;  /* 0x000000200a0e7890 */ /* 0x000fe4000fffe0ff */
[----:B------:R-:W-:Y:S01]  /*4700*/  @UP0 ULEA UR4, UR36, UR38, 0x3 ;  /* 0x0000002624040291 */ /* 0x000fe2000f8e18ff */
[----:B------:R-:W-:Y:S01]  /*4710*/  LOP3.LUT R3, R3, UR5, RZ, 0x3c, !PT ;  /* 0x0000000503037c12 */ /* 0x000fe2000f8e3cff */
[----:B------:R-:W-:Y:S02]  /*4720*/  UISETP.NE.U32.AND UP0, UPT, UR11, URZ, UPT ;  /* 0x000000ff0b00728c */ /* 0x000fe4000bf05070 */
[----:B------:R-:W-:Y:S01]  /*4730*/  UIADD3 UR18, UPT, UPT, UR8, 0x20, URZ ;  /* 0x0000002008127890 */ /* 0x000fe2000fffe0ff */
[----:B-12---:R-:W-:Y:S01]  /*4740*/  @P0 SHF.L.U32 R4, R3, 0x1f, RZ ;  /* 0x0000001f03040819 */ /* 0x006fe200000006ff */
[----:B------:R-:W-:Y:S02]  /*4750*/  ULEA UR6, UR9, UR74, 0xa ;  /* 0x0000004a09067291 */ /* 0x000fe4000f8e50ff */
[----:B------:R-:W-:Y:S01]  /*4760*/  UIADD3 UR37, UPT, UPT, UR7, 0x20, URZ ;  /* 0x0000002007257890 */ /* 0x000fe2000fffe0ff */
[----:B------:R3:W4:Y:S01]  /*4770*/  @P0 SYNCS.PHASECHK.TRANS64.TRYWAIT P1, [UR4], R4 ;  /* 0x00000004ff0005a7 */ /* 0x0007220008021104 */
[----:B------:R-:W-:Y:S02]  /*4780*/  ULEA UR4, UR9, UR73, 0xb ;  /* 0x0000004909047291 */ /* 0x000fe4000f8e58ff */
[----:B------:R-:W-:Y:S02]  /*4790*/  UIADD3 UR26, UPT, UPT, UR6, 0x2, URZ ;  /* 0x00000002061a7890 */ /* 0x000fe4000fffe0ff */
[----:B------:R-:W-:Y:S02]  /*47a0*/  UIADD3 UR22, UPT, UPT, UR4, 0x2, URZ ;  /* 0x0000000204167890 */ /* 0x000fe4000fffe0ff */
[----:B------:R-:W-:Y:S02]  /*47b0*/  UIADD3 UR28, UPT, UPT, UR6, 0x4, URZ ;  /* 0x00000004061c7890 */ /* 0x000fe4000fffe0ff */
[----:B------:R-:W-:Y:S02]  /*47c0*/  UIADD3 UR16, UPT, UPT, UR4, 0x4, URZ ;  /* 0x0000000404107890 */ /* 0x000fe4000fffe0ff */
[----:B------:R-:W-:Y:S02]  /*47d0*/  UIADD3 UR12, UPT, UPT, UR6, 0x6, URZ ;  /* 0x00000006060c7890 */ /* 0x000fe4000fffe0ff */
[----:B------:R-:W-:Y:S02]  /*47e0*/  UIADD3 UR30, UPT, UPT, UR6, 0x200, URZ ;  /* 0x00000200061e7890 */ /* 0x000fe4000fffe0ff */
[----:B------:R-:W-:Y:S02]  /*47f0*/  UIADD3 UR24, UPT, UPT, UR6, 0x202, URZ ;  /* 0x0000020206187890 */ /* 0x000fe4000fffe0ff */
[----:B------:R-:W-:Y:S02]  /*4800*/  UIADD3 UR20, UPT, UPT, UR4, 0x402, URZ ;  /* 0x0000040204147890 */ /* 0x000fe4000fffe0ff */
[----:B------:R-:W-:Y:S01]  /*4810*/  UIADD3 UR34, UPT, UPT, UR34, -0x1, URZ ;  /* 0xffffffff22227890 */ /* 0x000fe2000fffe0ff */
[----:B------:R-:W-:Y:S01]  /*4820*/  UMOV UR11, 0x4008 ;  /* 0x00004008000b7882 */ /* 0x000fe20000000000 */
[----:B------:R-:W-:Y:S01]  /*4830*/  UMOV UR15, 0x4008 ;  /* 0x00004008000f7882 */ /* 0x000fe20000000000 */
[----:B------:R1:W-:Y:S01]  /*4840*/  UTCCP.T.S.4x32dp128bit tmem[UR33+0x80], gdesc[UR10] ;  /* 0x0000800a210079e7 */ /* 0x0003e20009100000 */
[----:B------:R2:W-:Y:S01]  /*4850*/  UTCCP.T.S.4x32dp128bit tmem[UR33+0x84], gdesc[UR14] ;  /* 0x0000840e210079e7 */ /* 0x0005e20009100000 */
[----:B------:R-:W-:Y:S01]  /*4860*/  UMOV UR9, 0x4008 ;  /* 0x0000400800097882 */ /* 0x000fe20000000000 */
[----:B------:R-:W-:Y:S01]  /*4870*/  UMOV UR19, 0x4008 ;  /* 0x0000400800137882 */ /* 0x000fe20000000000 */
[----:B------:R3:W-:Y:S01]  /*4880*/  UTCCP.T.S.4x32dp128bit tmem[UR33+0x88], gdesc[UR8] ;  /* 0x00008808210079e7 */ /* 0x0007e20009100000 */
[----:B------:R3:W-:Y:S01]  /*4890*/  UTCCP.T.S.4x32dp128bit tmem[UR33+0x8c], gdesc[UR18] ;  /* 0x00008c12210079e7 */ /* 0x0007e20009100000 */
[----:B------:R-:W-:Y:S01]  /*48a0*/  UMOV UR7, 0x40004040 ;  /* 0x4000404000077882 */ /* 0x000fe20000000000 */
[----:B------:R-:W-:Y:S01]  /*48b0*/  UMOV UR5, 0x40004040 ;  /* 0x4000404000057882 */ /* 0x000fe20000000000 */
[----:B------:R-:W-:Y:S01]  /*48c0*/  UMOV UR27, 0x40004040 ;  /* 0x40004040001b7882 */ /* 0x000fe20000000000 */
[----:B------:R3:W-:Y:S01]  /*48d0*/  UTCQMMA gdesc[UR4], gdesc[UR6], tmem[UR32], tmem[UR54], idesc[UR55], tmem[UR56], UP0 ;  /* 0x0038360604007dea */ /* 0x0007e20008000320 */
[----:B------:R-:W-:Y:S01]  /*48e0*/  UMOV UR23, 0x40004040 ;  /* 0x4000404000177882 */ /* 0x000fe20000000000 */
[----:B------:R-:W-:Y:S01]  /*48f0*/  UMOV UR29, 0x40004040 ;  /* 0x40004040001d7882 */ /* 0x000fe20000000000 */
[----:B------:R-:W-:Y:S01]  /*4900*/  UTCQMMA gdesc[UR22], gdesc[UR26], tmem[UR32], tmem[UR52], idesc[UR53], tmem[UR68], UPT ;  /* 0x0044341a16007dea */ /* 0x000fe2000b800320 */
[----:B------:R-:W-:Y:S01]  /*4910*/  UMOV UR17, 0x40004040 ;  /* 0x4000404000117882 */ /* 0x000fe20000000000 */
[----:B------:R-:W-:Y:S01]  /*4920*/  UMOV UR13, 0x40004040 ;  /* 0x40004040000d7882 */ /* 0x000fe20000000000 */
[----:B------:R-:W-:Y:S01]  /*4930*/  UTCQMMA gdesc[UR16], gdesc[UR28], tmem[UR32], tmem[UR50], idesc[UR51], tmem[UR66], UPT ;  /* 0x0042321c10007dea */ /* 0x000fe2000b800320 */
[----:B------:R-:W-:Y:S01]  /*4940*/  UMOV UR31, 0x40004040 ;  /* 0x40004040001f7882 */ /* 0x000fe20000000000 */
[----:B------:R-:W-:Y:S01]  /*4950*/  UMOV UR25, 0x40004040 ;  /* 0x4000404000197882 */ /* 0x000fe20000000000 */
[----:B------:R-:W-:Y:S01]  /*4960*/  UMOV UR21, 0x40004040 ;  /* 0x4000404000157882 */ /* 0x000fe20000000000 */
[----:B-1----:R-:W-:Y:S02]  /*4970*/  UIADD3 UR10, UPT, UPT, UR4, 0x6, URZ ;  /* 0x00000006040a7890 */ /* 0x002fe4000fffe0ff */
[----:B--2---:R-:W-:Y:S02]  /*4980*/  UIADD3 UR14, UPT, UPT, UR4, 0x404, URZ ;  /* 0x00000404040e7890 */ /* 0x004fe4000fffe0ff */
[----:B---3--:R-:W-:Y:S02]  /*4990*/  UIADD3 UR8, UPT, UPT, UR4, 0x400, URZ ;  /* 0x0000040004087890 */ /* 0x008fe4000fffe0ff */
[----:B------:R-:W-:Y:S01]  /*49a0*/  UIADD3 UR18, UPT, UPT, UR6, 0x204, URZ ;  /* 0x0000020406127890 */ /* 0x000fe2000fffe0ff */
[----:B------:R-:W-:Y:S01]  /*49b0*/  UMOV UR11, 0x40004040 ;  /* 0x40004040000b7882 */ /* 0x000fe20000000000 */
[----:B------:R-:W-:Y:S01]  /*49c0*/  UMOV UR9, 0x40004040 ;  /* 0x4000404000097882 */ /* 0x000fe20000000000 */
[----:B------:R1:W-:Y:S01]  /*49d0*/  UTCQMMA gdesc[UR10], gdesc[UR12], tmem[UR32], tmem[UR48], idesc[UR49], tmem[UR64], UPT ;  /* 0x0040300c0a007dea */ /* 0x0003e2000b800320 */
[----:B------:R-:W-:Y:S02]  /*49e0*/  UIADD3 UR6, UPT, UPT, UR6, 0x206, URZ ;  /* 0x0000020606067890 */ /* 0x000fe4000fffe0ff */
[----:B------:R-:W-:Y:S01]  /*49f0*/  UIADD3 UR4, UPT, UPT, UR4, 0x406, URZ ;  /* 0x0000040604047890 */ /* 0x000fe2000fffe0ff */
[----:B------:R2:W-:Y:S01]  /*4a00*/  UTCQMMA gdesc[UR8], gdesc[UR30], tmem[UR32], tmem[UR46], idesc[UR47], tmem[UR70], UPT ;  /* 0x00462e1e08007dea */ /* 0x0005e2000b800320 */
[----:B------:R3:W-:Y:S01]  /*4a10*/  UTCQMMA gdesc[UR20], gdesc[UR24], tmem[UR32], tmem[UR44], idesc[UR45], tmem[UR62], UPT ;  /* 0x003e2c1814007dea */ /* 0x0007e2000b800320 */
[----:B------:R-:W-:Y:S01]  /*4a20*/  UMOV UR19, 0x40004040 ;  /* 0x4000404000137882 */ /* 0x000fe20000000000 */
[----:B------:R-:W-:Y:S02]  /*4a30*/  UMOV UR15, 0x40004040 ;  /* 0x40004040000f7882 */ /* 0x000fe40000000000 */
[----:B------:R3:W-:Y:S03]  /*4a40*/  UTCQMMA gdesc[UR14], gdesc[UR18], tmem[UR32], tmem[UR42], idesc[UR43], tmem[UR60], UPT ;  /* 0x003c2a120e007dea */ /* 0x0007e6000b800320 */
[----:B------:R3:W-:Y:S01]  /*4a50*/  UTCQMMA gdesc[UR4], gdesc[UR6], tmem[UR32], tmem[UR40], idesc[UR41], tmem[UR58], UPT ;  /* 0x003a280604007dea */ /* 0x0007e2000b800320 */
[----:B------:R3:W-:Y:S01]  /*4a60*/  UTCBAR.MULTICAST [UR37], URZ, UR72 ;  /* 0x000000ff250073e9 */ /* 0x0007e20008000848 */
[----:B-1----:R-:W-:Y:S01]  /*4a70*/  UMOV UR11, 0x1 ;  /* 0x00000001000b7882 */ /* 0x002fe20000000000 */
[----:B--2---:R-:W-:Y:S01]  /*4a80*/  UMOV UR9, UR36 ;  /* 0x0000002400097c82 */ /* 0x004fe20008000000 */
[----:B------:R-:W-:Y:S05]  /*4a90*/  BRA.U UP2, `(.L_x_71) ;  /* 0xfffffff902d47547 */ /* 0x000fea000b83ffff */
.L_x_68:
[----:B---3--:R-:W-:Y:S02]  /*4aa0*/  R2UR UR5, R2 ;  /* 0x00000000020572ca */ /* 0x008fe400000e0000 */
[----:B------:R-:W-:Y:S02]  /*4ab0*/  R2UR UR4, R15 ;  /* 0x000000000f0472ca */ /* 0x000fe400000e0000 */
[----:B------:R-:W-:Y:S02]  /*4ac0*/  R2UR UR6, R93 ;  /* 0x000000005d0672ca */ /* 0x000fe400000e0000 */
[----:B------:R-:W-:-:S04]  /*4ad0*/  ISETP.NE.AND P0, PT, R9, 0x2, PT ;  /* 0x000000020900780c */ /* 0x000fc80003f05270 */
[----:B------:R-:W-:Y:S02]  /*4ae0*/  SEL R2, RZ, 0x1, P0 ;  /* 0x00000001ff027807 */ /* 0x000fe40000000000 */
[----:B------:R-:W-:Y:S01]  /*4af0*/  SEL R9, R9, RZ, P0 ;  /* 0x000000ff09097207 */ /* 0x000fe20000000000 */
[----:B------:R-:W-:Y:S01]  /*4b00*/  UIADD3 UR5, UPT, UPT, UR5, 0xa0, URZ ;  /* 0x000000a005057890 */ /* 0x000fe2000fffe0ff */
[----:B------:R-:W-:Y:S01]  /*4b10*/  LOP3.LUT R8, R8, R2, RZ, 0x3c, !PT ;  /* 0x0000000208087212 */ /* 0x000fe200078e3cff */
[----:B------:R-:W-:Y:S02]  /*4b20*/  UIADD3 UR4, UPT, UPT, UR4, 0x1, URZ ;  /* 0x0000000104047890 */ /* 0x000fe4000fffe0ff */
[----:B------:R-:W-:Y:S02]  /*4b30*/  UIADD3 UR26, UPT, UPT, UR77, UR6, URZ ;  /* 0x000000064d1a7290 */ /* 0x000fe4000fffe0ff */
[----:B------:R-:W-:-:S03]  /*4b40*/  UISETP.NE.AND UP0, UPT, UR4, 0x2, UPT ;  /* 0x000000020400788c */ /* 0x000fc6000bf05270 */
[----:B------:R3:W-:Y:S01]  /*4b50*/  UTCBAR [UR5], URZ ;  /* 0x000000ff050073e9 */ /* 0x0007e200080000ff */
[----:B------:R-:W-:Y:S02]  /*4b60*/  USEL UR6, URZ, 0x1, UP0 ;  /* 0x00000001ff067887 */ /* 0x000fe40008000000 */
[----:B------:R-:W-:-:S04]  /*4b70*/  USEL UR4, UR4, URZ, UP0 ;  /* 0x000000ff04047287 */ /* 0x000fc80008000000 */
[----:B------:R-:W-:Y:S02]  /*4b80*/  LOP3.LUT R10, R10, UR6, RZ, 0x3c, !PT ;  /* 0x000000060a0a7c12 */ /* 0x000fe4000f8e3cff */
[----:B------:R-:W-:Y:S01]  /*4b90*/  IMAD.U32 R15, RZ, RZ, UR4 ;  /* 0x00000004ff0f7e24 */ /* 0x000fe2000f8e00ff */
[----:B------:R-:W-:Y:S06]  /*4ba0*/  BRA.U UP3, `(.L_x_72) ;  /* 0xffffffed03d87547 */ /* 0x000fec000b83ffff */
[----:B------:R-:W1:Y:S01]  /*4bb0*/  S2UR UR7, SR_CgaCtaId ;  /* 0x00000000000779c3 */ /* 0x000e620000008800 */
[----:B---3--:R-:W-:Y:S02]  /*4bc0*/  R2UR UR5, R15 ;  /* 0x000000000f0572ca */ /* 0x008fe400000e0000 */
[----:B------:R-:W-:Y:S01]  /*4bd0*/  ELECT P0, URZ, PT ;  /* 0x0000000000ff782f */ /* 0x000fe20003800000 */
[----:B------:R-:W-:Y:S01]  /*4be0*/  IMAD.MOV.U32 R0, RZ, RZ, 0x1 ;  /* 0x00000001ff007424 */ /* 0x000fe200078e00ff */
[----:B------:R-:W-:Y:S01]  /*4bf0*/  UIADD3 UR38, UPT, UPT, UR38, 0xb0, URZ ;  /* 0x000000b026267890 */ /* 0x000fe2000fffe0ff */
[----:B------:R-:W-:Y:S01]  /*4c00*/  SHF.L.U32 R2, R10, 0x1f, RZ ;  /* 0x0000001f0a027819 */ /* 0x000fe200000006ff */
[----:B------:R-:W-:Y:S01]  /*4c10*/  UMOV UR4, 0x40 ;  /* 0x0000004000047882 */ /* 0x000fe20000000000 */
[----:B------:R-:W-:Y:S01]  /*4c20*/  UVIRTCOUNT.DEALLOC.SMPOOL 0x80 ;  /* 0x000000800000784c */ /* 0x000fe20000000000 */
[----:B-1----:R-:W-:-:S05]  /*4c30*/  ULEA UR7, UR7, UR4, 0x18 ;  /* 0x0000000407077291 */ /* 0x002fca000f8ec0ff */
[----:B------:R-:W-:-:S04]  /*4c40*/  ULEA UR4, UR5, UR38, 0x3 ;  /* 0x0000002605047291 */ /* 0x000fc8000f8e18ff */
[----:B------:R1:W-:Y:S05]  /*4c50*/  @P0 STS.U8 [UR7+0x1c], R0 ;  /* 0x00001c00ff000988 */ /* 0x0003ea0008000007 */
[----:B------:R-:W3:Y:S02]  /*4c60*/  SYNCS.PHASECHK.TRANS64.TRYWAIT P0, [UR4], R2 ;  /* 0x00000002ff0075a7 */ /* 0x000ee40008001104 */
[----:B-1-3--:R-:W-:Y:S05]  /*4c70*/  @!P0 BRA `(.L_x_73) ;  /* 0x0000007000ac8947 */ /* 0x00afea0003800000 */
.L_x_176:
[----:B------:R-:W-:-:S13]  /*4c80*/  R2UR UR4, R15 ;  /* 0x000000000f0472ca */ /* 0x000fda00000e0000 */
        /* <DEDUP_REMOVED lines=9> */
.L_x_178:
[----:B------:R-:W-:Y:S01]  /*4d20*/  NOP ;  /* 0x0000000000007918 */ /* 0x000fe20000000000 */
[----:B-1----:R-:W1:Y:S01]  /*4d30*/  LDS R0, [UR7+0x14] ;  /* 0x00001407ff007984 */ /* 0x002e620008000800 */
[----:B------:R-:W-:Y:S01]  /*4d40*/  ULOP3.LUT UR4, UR33, 0xffff, URZ, 0xc0, !UPT ;  /* 0x0000ffff21047892 */ /* 0x000fe2000f8ec0ff */
[----:B------:R-:W-:Y:S01]  /*4d50*/  UMOV UR5, 0xffff ;  /* 0x0000ffff00057882 */ /* 0x000fe20000000000 */
[----:B------:R-:W-:Y:S02]  /*4d60*/  UMOV UR6, 0x1 ;  /* 0x0000000100067882 */ /* 0x000fe40000000000 */
[----:B------:R-:W-:-:S04]  /*4d70*/  USHF.R.U32.HI UR4, URZ, 0x5, UR4 ;  /* 0x00000005ff047899 */ /* 0x000fc80008011604 */
[----:B------:R-:W-:Y:S02]  /*4d80*/  USHF.L.U32 UR5, UR5, UR4, URZ ;  /* 0x0000000405057299 */ /* 0x000fe400080006ff */
[----:B------:R-:W-:-:S04]  /*4d90*/  USHF.L.U32 UR4, UR6, UR4, URZ ;  /* 0x0000000406047299 */ /* 0x000fc800080006ff */
[----:B-1----:R-:W-:-:S04]  /*4da0*/  LOP3.LUT R0, R0, UR5, RZ, 0xc0, !PT ;  /* 0x0000000500007c12 */ /* 0x002fc8000f8ec0ff */
[----:B------:R-:W-:-:S13]  /*4db0*/  ISETP.NE.AND P0, PT, R0, UR5, PT ;  /* 0x0000000500007c0c */ /* 0x000fda000bf05270 */
[----:B------:R-:W-:Y:S05]  /*4dc0*/  @P0 BRA `(.L_x_75) ;  /* 0x0000000000580947 */ /* 0x000fea0003800000 */
[----:B------:R-:W1:Y:S02]  /*4dd0*/  LDS R0, [UR7+0x18] ;  /* 0x00001807ff007984 */ /* 0x000e640008000800 */
[----:B-1----:R-:W-:-:S04]  /*4de0*/  LOP3.LUT R0, R0, UR4, RZ, 0xc0, !PT ;  /* 0x0000000400007c12 */ /* 0x002fc8000f8ec0ff */
[----:B------:R-:W-:-:S13]  /*4df0*/  ISETP.NE.AND P0, PT, R0, UR4, PT ;  /* 0x0000000400007c0c */ /* 0x000fda000bf05270 */
[----:B------:R-:W-:Y:S05]  /*4e00*/  @P0 BRA `(.L_x_76) ;  /* 0x00000000003c0947 */ /* 0x000fea0003800000 */
[----:B------:R-:W1:Y:S01]  /*4e10*/  S2R R2, SR_LANEID ;  /* 0x0000000000027919 */ /* 0x000e620000000000 */
[----:B------:R-:W-:-:S06]  /*4e20*/  ULOP3.LUT UR5, URZ, UR5, URZ, 0x33, !UPT ;  /* 0x00000005ff057292 */ /* 0x000fcc000f8e33ff */
[----:B------:R-:W-:-:S04]  /*4e30*/  IMAD.U32 R0, RZ, RZ, UR5 ;  /* 0x00000005ff007e24 */ /* 0x000fc8000f8e00ff */
[----:B------:R3:W2:Y:S02]  /*4e40*/  REDUX UR8, R0 ;  /* 0x00000000000873c4 */ /* 0x0006a40000000000 */
[----:B------:R1:W-:Y:S01]  /*4e50*/  UTCATOMSWS.AND URZ, UR5 ;  /* 0x0000000500ff79e3 */ /* 0x0003e20008000000 */
[----:B---3--:R-:W-:Y:S01]  /*4e60*/  LOP3.LUT R0, RZ, UR4, RZ, 0x33, !PT ;  /* 0x00000004ff007c12 */ /* 0x008fe2000f8e33ff */
[----:B------:R-:W-:Y:S02]  /*4e70*/  VOTEU.ANY UR4, UPT, PT ;  /* 0x0000000000047886 */ /* 0x000fe400038e0100 */
[----:B------:R-:W-:Y:S02]  /*4e80*/  UFLO.U32 UR4, UR4 ;  /* 0x00000004000472bd */ /* 0x000fe400080e0000 */
[----:B------:R-:W3:Y:S04]  /*4e90*/  REDUX UR6, R0 ;  /* 0x00000000000673c4 */ /* 0x000ee80000000000 */
[----:B-1----:R-:W-:-:S02]  /*4ea0*/  ISETP.EQ.U32.AND P0, PT, R2, UR4, PT ;  /* 0x0000000402007c0c */ /* 0x002fc4000bf02070 */
[----:B--2---:R-:W-:-:S11]  /*4eb0*/  MOV R2, UR8 ;  /* 0x0000000800027c02 */ /* 0x004fd60008000f00 */
[----:B------:R1:W-:Y:S01]  /*4ec0*/  @P0 ATOMS.AND RZ, [UR7+0x14], R2 ;  /* 0x00001402ffff098c */ /* 0x0003e2000a800007 */
[----:B---3--:R-:W-:-:S05]  /*4ed0*/  IMAD.U32 R0, RZ, RZ, UR6 ;  /* 0x00000006ff007e24 */ /* 0x008fca000f8e00ff */
[----:B------:R1:W-:Y:S01]  /*4ee0*/  @P0 ATOMS.AND RZ, [UR7+0x18], R0 ;  /* 0x00001800ffff098c */ /* 0x0003e2000a800007 */
[----:B------:R-:W-:Y:S05]  /*4ef0*/  BRA `(.L_x_77) ;  /* 0x0000000000147947 */ /* 0x000fea0003800000 */
.L_x_76:
[----:B------:R-:W-:Y:S02]  /*4f00*/  MOV R2, 0x4f20 ;  /* 0x00004f2000027802 */ /* 0x000fe40000000f00 */
[----:B--2-45:R-:W-:Y:S05]  /*4f10*/  CALL.REL.NOINC `($__internal_0_$__cuda_sm10x_tcgen05_guardrail_trap_col_being_dealloced_not_returned_by_alloc) ;  /* 0x0000007400687944 */ /* 0x034fea0003c00000 */
[----:B------:R-:W-:Y:S05]  /*4f20*/  BRA `(.L_x_77) ;  /* 0x0000000000087947 */ /* 0x000fea0003800000 */
.L_x_75:
[----:B------:R-:W-:Y:S02]  /*4f30*/  MOV R2, 0x4f50 ;  /* 0x00004f5000027802 */ /* 0x000fe40000000f00 */
[----:B--2-45:R-:W-:Y:S05]  /*4f40*/  CALL.REL.NOINC `($__internal_2_$__cuda_sm10x_tcgen05_guardrail_trap_unallocated_columns_being_dealloced) ;  /* 0x0000007400747944 */ /* 0x034fea0003c00000 */
.L_x_77:
[----:B------:R-:W-:Y:S01]  /*4f50*/  NOP ;  /* 0x0000000000007918 */ /* 0x000fe20000000000 */
[----:B------:R-:W-:Y:S05]  /*4f60*/  EXIT ;  /* 0x000000000000794d */ /* 0x000fea0003800000 */
.L_x_59:
[----:B------:R-:W-:-:S09]  /*4f70*/  UISETP.NE.OR UP0, UPT, UR18, 0x3, !UP3 ;  /* 0x000000031200788c */ /* 0x000fd2000df05670 */
[----:B------:R-:W-:Y:S05]  /*4f80*/  BRA.U UP0, `(.L_x_78) ;  /* 0x00000015009c7547 */ /* 0x000fea000b800000 */
[----:B------:R-:W2:Y:S01]  /*4f90*/  LDCU.64 UR4, c[0x0][0xc88] ;  /* 0x00019100ff0477ac */ /* 0x000ea20008000a00 */
[----:B------:R-:W3:Y:S01]  /*4fa0*/  LDC.64 R12, c[0x0][0x348] ;  /* 0x0000d200ff0c7b82 */ /* 0x000ee20000000a00 */
[----:B------:R-:W-:Y:S02]  /*4fb0*/  HFMA2 R9, -RZ, RZ, 0, 0 ;  /* 0x00000000ff097431 */ /* 0x000fe400000001ff */
[----:B------:R-:W-:Y:S01]  /*4fc0*/  IMAD.MOV.U32 R11, RZ, RZ, 0x1 ;  /* 0x00000001ff0b7424 */ /* 0x000fe200078e00ff */
[----:B------:R-:W4:Y:S01]  /*4fd0*/  LDCU UR35, c[0x0][0x370] ;  /* 0x00006e00ff2377ac */ /* 0x000f220008000800 */
[----:B------:R-:W-:Y:S01]  /*4fe0*/  IMAD.MOV.U32 R10, RZ, RZ, RZ ;  /* 0x000000ffff0a7224 */ /* 0x000fe200078e00ff */
[----:B------:R-:W-:Y:S01]  /*4ff0*/  MOV R3, 0x1000 ;  /* 0x0000100000037802 */ /* 0x000fe20000000f00 */
[----:B------:R-:W4:Y:S01]  /*5000*/  LDCU.128 UR40, c[0x0][0xf10] ;  /* 0x0001e200ff2877ac */ /* 0x000f220008000c00 */
[----:B------:R-:W1:Y:S01]  /*5010*/  LDCU UR34, c[0x0][0x374] ;  /* 0x00006e80ff2277ac */ /* 0x000e620008000800 */
[----:B------:R-:W1:Y:S01]  /*5020*/  LDCU.64 UR32, c[0x0][0xc90] ;  /* 0x00019200ff2077ac */ /* 0x000e620008000a00 */
[----:B--2---:R-:W-:Y:S01]  /*5030*/  UISETP.NE.U32.AND UP0, UPT, UR4, URZ, UPT ;  /* 0x000000ff0400728c */ /* 0x004fe2000bf05070 */
[----:B------:R-:W2:Y:S01]  /*5040*/  LDCU UR15, c[0x0][0xf0c] ;  /* 0x0001e180ff0f77ac */ /* 0x000ea20008000800 */
[----:B------:R-:W2:Y:S01]  /*5050*/  LDCU UR44, c[0x0][0xf20] ;  /* 0x0001e400ff2c77ac */ /* 0x000ea20008000800 */
[----:B------:R-:W2:Y:S01]  /*5060*/  LDCU UR4, c[0x0][0xf30] ;  /* 0x0001e600ff0477ac */ /* 0x000ea20008000800 */
[----:B----4-:R-:W-:-:S02]  /*5070*/  UIMAD.WIDE.U32 UR6, UR35, UR40, URZ ;  /* 0x00000028230672a5 */ /* 0x010fc4000f8e00ff */
[----:B-1----:R-:W-:Y:S02]  /*5080*/  UIMAD.WIDE.U32 UR8, UR34, UR43, URZ ;  /* 0x0000002b220872a5 */ /* 0x002fe4000f8e00ff */
[----:B------:R-:W-:Y:S02]  /*5090*/  UISETP.NE.AND.EX UP6, UPT, UR5, URZ, UPT, UP0 ;  /* 0x000000ff0500728c */ /* 0x000fe4000bfc5300 */
[----:B------:R-:W-:Y:S02]  /*50a0*/  UISETP.NE.AND UP0, UPT, UR39, 0x1, UPT ;  /* 0x000000012700788c */ /* 0x000fe4000bf05270 */
[----:B------:R-:W-:Y:S02]  /*50b0*/  UISETP.NE.U32.AND UP0, UPT, UR32, URZ, UPT ;  /* 0x000000ff2000728c */ /* 0x000fe4000bf05070 */
[----:B------:R-:W-:Y:S01]  /*50c0*/  USEL UR38, URZ, 0x1, UP5 ;  /* 0x00000001ff267887 */ /* 0x000fe2000a800000 */
[----:B------:R-:W-:Y:S01]  /*50d0*/  UMOV UR21, 0x400 ;  /* 0x0000040000157882 */ /* 0x000fe20000000000 */
[----:B------:R-:W-:Y:S01]  /*50e0*/  UMOV UR6, UR7 ;  /* 0x0000000700067c82 */ /* 0x000fe20008000000 */
[----:B------:R-:W-:Y:S01]  /*50f0*/  UMOV UR5, UR9 ;  /* 0x0000000900057c82 */ /* 0x000fe20008000000 */
[----:B------:R-:W-:-:S02]  /*5100*/  UISETP.GE.AND UP2, UPT, UR39, 0x1, UPT ;  /* 0x000000012700788c */ /* 0x000fc4000bf46270 */
[----:B------:R-:W-:Y:S01]  /*5110*/  UISETP.NE.AND.EX UP5, UPT, UR33, URZ, UPT, UP0 ;  /* 0x000000ff2100728c */ /* 0x000fe2000bfa5300 */
[----:B------:R-:W-:Y:S01]  /*5120*/  UMOV UR25, URZ ;  /* 0x000000ff00197c82 */ /* 0x000fe20008000000 */
[----:B------:R-:W-:Y:S01]  /*5130*/  UPLOP3.LUT UP3, UPT, UPT, UPT, UPT, 0x40, 0x4 ;  /* 0x000000000004789c */ /* 0x000fe20003f6e870 */
[----:B------:R-:W1:Y:S01]  /*5140*/  LDCU.64 UR22, c[0x0][0xf28] ;  /* 0x0001e500ff1677ac */ /* 0x000e620008000a00 */
[----:B------:R-:W-:Y:S02]  /*5150*/  ULEA UR21, UR62, UR21, 0x18 ;  /* 0x000000153e157291 */ /* 0x000fe4000f8ec0ff */
[----:B--2---:R-:W-:Y:S02]  /*5160*/  UISETP.NE.AND UP2, UPT, UR15, 0x1, UPT ;  /* 0x000000010f00788c */ /* 0x004fe4000bf45270 */
[----:B------:R-:W-:Y:S02]  /*5170*/  USHF.R.U32.HI UR37, URZ, UR41, UR6 ;  /* 0x00000029ff257299 */ /* 0x000fe40008011606 */
[----:B------:R-:W-:-:S02]  /*5180*/  USHF.R.U32.HI UR36, URZ, UR44, UR5 ;  /* 0x0000002cff247299 */ /* 0x000fc40008011605 */
[----:B------:R-:W-:Y:S02]  /*5190*/  UISETP.NE.AND UP0, UPT, UR42, 0x1, UPT ;  /* 0x000000012a00788c */ /* 0x000fe4000bf05270 */
[----:B---3--:R-:W-:-:S11]  /*51a0*/  UISETP.NE.AND UP4, UPT, UR4, 0x1, UPT ;  /* 0x000000010400788c */ /* 0x008fd6000bf85270 */
.L_x_89:
[C---:B------:R-:W-:Y:S02]  /*51b0*/  LEA R8, R10.reuse, UR21, 0x3 ;  /* 0x000000150a087c11 */ /* 0x040fe4000f8e18ff */
[----:B------:R-:W-:Y:S02]  /*51c0*/  SHF.L.U32 R0, R9, 0x1f, RZ ;  /* 0x0000001f09007819 */ /* 0x000fe400000006ff */
[----:B------:R-:W-:Y:S02]  /*51d0*/  LEA R4, R10, UR21, 0x4 ;  /* 0x000000150a047c11 */ /* 0x000fe4000f8e20ff */
[----:B------:R-:W2:Y:S02]  /*51e0*/  SYNCS.PHASECHK.TRANS64.TRYWAIT P0, [R8+URZ+0x80], R0 ;  /* 0x00008000080075a7 */ /* 0x000ea400080011ff */
[----:B--2-4-:R-:W-:Y:S05]  /*51f0*/  @!P0 BRA `(.L_x_79) ;  /* 0x0000006c007c8947 */ /* 0x014fea0003800000 */
.L_x_179:
[----:B------:R-:W3:Y:S01]  /*5200*/  LDS.128 R4, [R4+0xf0] ;  /* 0x0000f00004047984 */ /* 0x000ee20000000c00 */
[----:B------:R-:W-:Y:S01]  /*5210*/  UISETP.GE.AND UP0, UPT, UR39, 0x1, UPT ;  /* 0x000000012700788c */ /* 0x000fe2000bf06270 */
[----:B------:R-:W-:Y:S01]  /*5220*/  @!PT LDS RZ, [RZ] ;  /* 0x00000000fffff984 */ /* 0x000fe20000000800 */
[----:B------:R-:W-:Y:S01]  /*5230*/  @!PT LDS RZ, [RZ] ;  /* 0x00000000fffff984 */ /* 0x000fe20000000800 */
[----:B------:R-:W-:Y:S01]  /*5240*/  @!PT LDS RZ, [RZ] ;  /* 0x00000000fffff984 */ /* 0x000fe20000000800 */
[----:B------:R-:W-:Y:S01]  /*5250*/  @!PT LDS RZ, [RZ] ;  /* 0x00000000fffff984 */ /* 0x000fe20000000800 */
[----:B------:R4:W-:Y:S06]  /*5260*/  MEMBAR.ALL.CTA ;  /* 0x0000000000007992 */ /* 0x0009ec0000008000 */
[----:B----4-:R-:W4:Y:S01]  /*5270*/  FENCE.VIEW.ASYNC.S ;  /* 0x00000000000073c6 */ /* 0x010f220000000000 */
[----:B---3--:R-:W-:Y:S11]  /*5280*/  LOP3.LUT P0, RZ, R6, 0x1, RZ, 0xc0, !PT ;  /* 0x0000000106ff7812 */ /* 0x008ff6000780c0ff */
[----:B------:R-:W-:Y:S02]  /*5290*/  @!UPT UIADD3 URZ, UPT, UPT, URZ, URZ, URZ ;  /* 0x000000fffffff290 */ /* 0x000fe4000fffe0ff */
[----:B----4-:R-:W-:Y:S01]  /*52a0*/  VOTEU.ANY UP2, P0 ;  /* 0x0000000000ff7886 */ /* 0x010fe20000040100 */
[----:B------:R-:W-:Y:S11]  /*52b0*/  PLOP3.LUT P0, PT, PT, PT, UP2, 0x80, 0x8 ;  /* 0x000000000008781c */ /* 0x000ff60003f0f028 */
[----:B------:R-:W-:Y:S02]  /*52c0*/  @!UPT UIADD3 URZ, UPT, UPT, URZ, URZ, URZ ;  /* 0x000000fffffff290 */ /* 0x000fe4000fffe0ff */
[----:B--2---:R-:W-:Y:S02]  /*52d0*/  @P0 SHF.R.U32.HI R0, RZ, 0x10, R5 ;  /* 0x00000010ff000819 */ /* 0x004fe40000011605 */
[----:B------:R-:W-:Y:S02]  /*52e0*/  @P0 MOV R2, R4 ;  /* 0x0000000400020202 */ /* 0x000fe40000000f00 */
[----:B------:R-:W-:Y:S01]  /*52f0*/  @P0 R2UR UR4, R0 ;  /* 0x00000000000402ca */ /* 0x000fe200000e0000 */
[----:B------:R-:W-:Y:S01]  /*5300*/  VIADD R0, R8, 0x90 ;  /* 0x0000009008007836 */ /* 0x000fe20000000000 */
[----:B------:R-:W-:Y:S02]  /*5310*/  @P0 LOP3.LUT R4, R5, 0xffff, RZ, 0xc0, !PT ;  /* 0x0000ffff05040812 */ /* 0x000fe400078ec0ff */
[----:B------:R-:W-:Y:S02]  /*5320*/  @P0 R2UR UR6, R2 ;  /* 0x00000000020602ca */ /* 0x000fe400000e0000 */
[----:B------:R-:W-:Y:S02]  /*5330*/  PRMT R0, RZ, 0x654, R0 ;  /* 0x00000654ff007816 */ /* 0x000fe40000000000 */
[----:B------:R-:W-:Y:S02]  /*5340*/  @P0 R2UR UR5, R4 ;  /* 0x00000000040502ca */ /* 0x000fe400000e0000 */
[----:B------:R2:W-:Y:S03]  /*5350*/  SYNCS.ARRIVE.TRANS64.RED.A1T0 RZ, [R0+URZ], RZ ;  /* 0x000000ff00ff79a7 */ /* 0x0005e600081004ff */
[----:B------:R-:W-:Y:S04]  /*5360*/  @UP2 UMOV UR29, UR4 ;  /* 0x00000004001d2c82 */ /* 0x000fe80008000000 */
[----:B------:R-:W-:Y:S04]  /*5370*/  @UP2 UMOV UR14, UR6 ;  /* 0x00000006000e2c82 */ /* 0x000fe80008000000 */
[----:B------:R-:W-:Y:S01]  /*5380*/  @UP2 UMOV UR13, UR5 ;  /* 0x00000005000d2c82 */ /* 0x000fe20008000000 */
[----:B------:R-:W-:Y:S05]  /*5390*/  BRA.U !UP0, `(.L_x_80) ;  /* 0x0000000108c07547 */ /* 0x000fea000b800000 */
[----:B------:R-:W-:Y:S02]  /*53a0*/  UIMAD.WIDE.U32 UR8, UR13, UR43, URZ ;  /* 0x0000002b0d0872a5 */ /* 0x000fe4000f8e00ff */
[----:B------:R-:W-:Y:S02]  /*53b0*/  UP2UR UR12, UPR, URZ, 0x4 ;  /* 0x00000004ff0c7883 */ /* 0x000fe40008000000 */
[----:B------:R-:W-:Y:S02]  /*53c0*/  UISETP.NE.AND UP2, UPT, UR42, 0x1, UPT ;  /* 0x000000012a00788c */ /* 0x000fe4000bf45270 */
[----:B------:R-:W-:Y:S02]  /*53d0*/  UIMAD.WIDE.U32 UR10, UR14, UR40, URZ ;  /* 0x000000280e0a72a5 */ /* 0x000fe4000f8e00ff */
[----:B------:R-:W-:Y:S02]  /*53e0*/  USEL UR4, UR34, UR36, !UP2 ;  /* 0x0000002422047287 */ /* 0x000fe4000d000000 */
[----:B------:R-:W-:Y:S02]  /*53f0*/  UISETP.NE.AND UP0, UPT, UR15, 0x1, UPT ;  /* 0x000000010f00788c */ /* 0x000fe4000bf05270 */
[----:B------:R-:W-:Y:S02]  /*5400*/  UP2UR UR24, UPR, URZ, 0x2 ;  /* 0x00000002ff187883 */ /* 0x000fe40008000000 */
[----:B------:R-:W-:Y:S02]  /*5410*/  UISETP.NE.AND UP1, UPT, UR39, 0x1, UPT ;  /* 0x000000012700788c */ /* 0x000fe4000bf25270 */
[----:B-1----:R-:W-:Y:S02]  /*5420*/  UIMAD.WIDE.U32 UR16, UR4, UR22, URZ ;  /* 0x00000016041072a5 */ /* 0x002fe4000f8e00ff */
[----:B------:R-:W-:Y:S01]  /*5430*/  USEL UR7, UR35, UR37, !UP0 ;  /* 0x0000002523077287 */ /* 0x000fe2000c000000 */
[----:B------:R-:W-:Y:S02]  /*5440*/  UMOV UR5, UR9 ;  /* 0x0000000900057c82 */ /* 0x000fe40008000000 */
[----:B------:R-:W-:Y:S02]  /*5450*/  USHF.R.U32.HI UR6, URZ, UR44, UR5 ;  /* 0x0000002cff067299 */ /* 0x000fe40008011605 */
[----:B------:R-:W-:Y:S02]  /*5460*/  UIMAD.WIDE.U32 UR18, UR7, UR22, URZ ;  /* 0x00000016071272a5 */ /* 0x000fe4000f8e00ff */
[----:B------:R-:W-:Y:S02]  /*5470*/  USEL UR6, UR13, UR6, !UP2 ;  /* 0x000000060d067287 */ /* 0x000fe4000d000000 */
[----:B------:R-:W-:Y:S01]  /*5480*/  UISETP.NE.AND UP2, UPT, UR12, URZ, UPT ;  /* 0x000000ff0c00728c */ /* 0x000fe2000bf45270 */
[----:B------:R-:W-:Y:S01]  /*5490*/  UMOV UR5, UR11 ;  /* 0x0000000b00057c82 */ /* 0x000fe20008000000 */
[----:B------:R-:W-:Y:S02]  /*54a0*/  UIMAD.WIDE.U32 UR10, UR6, UR22, URZ ;  /* 0x00000016060a72a5 */ /* 0x000fe4000f8e00ff */
[----:B------:R-:W-:Y:S03]  /*54b0*/  USHF.R.U32.HI UR8, URZ, UR41, UR5 ;  /* 0x00000029ff087299 */ /* 0x000fe60008011605 */
[----:B------:R-:W-:Y:S02]  /*54c0*/  UMOV UR5, UR17 ;  /* 0x0000001100057c82 */ /* 0x000fe40008000000 */
[----:B------:R-:W-:Y:S03]  /*54d0*/  @UP1 USHF.R.U32.HI UR4, URZ, UR23, UR5 ;  /* 0x00000017ff041299 */ /* 0x000fe60008011605 */
[----:B------:R-:W-:Y:S01]  /*54e0*/  UMOV UR5, UR19 ;  /* 0x0000001300057c82 */ /* 0x000fe20008000000 */
[----:B------:R-:W-:Y:S02]  /*54f0*/  UIMAD UR4, UR39, UR4, URZ ;  /* 0x00000004270472a4 */ /* 0x000fe4000f8e02ff */
[----:B------:R-:W-:Y:S02]  /*5500*/  @UP1 USHF.R.U32.HI UR7, URZ, UR23, UR5 ;  /* 0x00000017ff071299 */ /* 0x000fe40008011605 */
[----:B------:R-:W-:Y:S02]  /*5510*/  USEL UR5, UR14, UR8, !UP0 ;  /* 0x000000080e057287 */ /* 0x000fe4000c000000 */
[----:B------:R-:W-:Y:S02]  /*5520*/  UIMAD UR8, UR39, UR7, URZ ;  /* 0x00000007270872a4 */ /* 0x000fe4000f8e02ff */
[----:B------:R-:W-:Y:S03]  /*5530*/  UISETP.GE.AND UP0, UPT, UR6, UR4, UPT ;  /* 0x000000040600728c */ /* 0x000fe6000bf06270 */
[----:B------:R-:W-:Y:S01]  /*5540*/  UMOV UR4, UR11 ;  /* 0x0000000b00047c82 */ /* 0x000fe20008000000 */
[----:B------:R-:W-:Y:S02]  /*5550*/  UISETP.GE.OR UP0, UPT, UR5, UR8, UP0 ;  /* 0x000000080500728c */ /* 0x000fe40008706670 */
[----:B------:R-:W-:Y:S02]  /*5560*/  USHF.R.U32.HI UR4, URZ, UR23, UR4 ;  /* 0x00000017ff047299 */ /* 0x000fe40008011604 */
[----:B------:R-:W-:Y:S02]  /*5570*/  UIMAD.WIDE.U32 UR8, UR5, UR22, URZ ;  /* 0x00000016050872a5 */ /* 0x000fe4000f8e00ff */
[----:B------:R-:W-:Y:S04]  /*5580*/  USEL UR10, UR6, UR4, !UP1 ;  /* 0x00000004060a7287 */ /* 0x000fe8000c800000 */
[----:B------:R-:W-:Y:S01]  /*5590*/  UIADD3 UR11, UPT, UPT, -UR10, URZ, URZ ;  /* 0x000000ff0a0b7290 */ /* 0x000fe2000fffe1ff */
[----:B------:R-:W-:Y:S02]  /*55a0*/  @!UP0 UMOV UR4, UR9 ;  /* 0x0000000900048c82 */ /* 0x000fe40008000000 */
[----:B------:R-:W-:Y:S02]  /*55b0*/  @!UP0 USHF.R.U32.HI UR4, URZ, UR23, UR4 ;  /* 0x00000017ff048299 */ /* 0x000fe40008011604 */
[----:B------:R-:W-:Y:S02]  /*55c0*/  UIMAD UR8, UR39, UR11, UR6 ;  /* 0x0000000b270872a4 */ /* 0x000fe4000f8e0206 */
[----:B------:R-:W-:Y:S02]  /*55d0*/  @!UP0 USEL UR4, UR5, UR4, !UP1 ;  /* 0x0000000405048287 */ /* 0x000fe4000c800000 */
[----:B------:R-:W-:Y:S02]  /*55e0*/  UISETP.NE.AND UP1, UPT, UR24, URZ, UPT ;  /* 0x000000ff1800728c */ /* 0x000fe4000bf25270 */
[----:B------:R-:W-:Y:S02]  /*55f0*/  @!UP0 UIMAD UR7, UR7, UR8, UR4 ;  /* 0x00000008070782a4 */ /* 0x000fe4000f8e0204 */
[----:B------:R-:W-:Y:S02]  /*5600*/  @!UP0 UIADD3 UR9, UPT, UPT, UR10, -UR4, URZ ;  /* 0x800000040a098290 */ /* 0x000fe4000fffe0ff */
[----:B------:R-:W-:Y:S02]  /*5610*/  UIADD3 UR8, UPT, UPT, -UR6, URZ, URZ ;  /* 0x000000ff06087290 */ /* 0x000fe4000fffe1ff */
[----:B------:R-:W-:Y:S02]  /*5620*/  UIADD3 UR4, UPT, UPT, -UR5, URZ, URZ ;  /* 0x000000ff05047290 */ /* 0x000fe4000fffe1ff */
[----:B------:R-:W-:Y:S03]  /*5630*/  @!UP0 UIMAD UR6, UR9, UR39, UR5 ;  /* 0x00000027090682a4 */ /* 0x000fe6000f8e0205 */
[----:B------:R-:W-:Y:S01]  /*5640*/  @!UP0 UMOV UR5, UR7 ;  /* 0x0000000700058c82 */ /* 0x000fe20008000000 */
[----:B------:R-:W-:Y:S02]  /*5650*/  UIMAD UR7, UR15, UR4, UR14 ;  /* 0x000000040f0772a4 */ /* 0x000fe4000f8e020e */
[----:B------:R-:W-:Y:S02]  /*5660*/  UIMAD UR4, UR42, UR8, UR13 ;  /* 0x000000082a0472a4 */ /* 0x000fe4000f8e020d */
[----:B------:R-:W-:Y:S02]  /*5670*/  UIMAD UR14, UR5, UR15, UR7 ;  /* 0x0000000f050e72a4 */ /* 0x000fe4000f8e0207 */
[----:B------:R-:W-:Y:S11]  /*5680*/  UIMAD UR13, UR6, UR42, UR4 ;  /* 0x0000002a060d72a4 */ /* 0x000ff6000f8e0204 */
[----:B------:R-:W-:Y:S01]  /*5690*/  @!UPT UIADD3 URZ, UPT, UPT, URZ, URZ, URZ ;  /* 0x000000fffffff290 */ /* 0x000fe2000fffe0ff */
.L_x_80:
[----:B------:R-:W3:Y:S01]  /*56a0*/  @!UP4 LDCU.128 UR8, c[0x0][0xf10] ;  /* 0x0001e200ff08c7ac */ /* 0x000ee20008000c00 */
[----:B------:R-:W-:Y:S04]  /*56b0*/  ISETP.NE.U32.AND P0, PT, RZ, UR32, PT ;  /* 0x00000020ff007c0c */ /* 0x000fe8000bf05070 */
[----:B------:R-:W-:Y:S01]  /*56c0*/  ISETP.NE.AND.EX P0, PT, RZ, UR33, PT, P0 ;  /* 0x00000021ff007c0c */ /* 0x000fe2000bf05300 */
[----:B------:R-:W4:Y:S01]  /*56d0*/  @!UP4 LDCU UR5, c[0x0][0xf0c] ;  /* 0x0001e180ff05c7ac */ /* 0x000f220008000800 */
[----:B------:R-:W-:Y:S02]  /*56e0*/  USHF.L.U32 UR26, UR26, 0x6, URZ ;  /* 0x000000061a1a7899 */ /* 0x000fe400080006ff */
[----:B------:R-:W-:Y:S02]  /*56f0*/  USHF.L.U32 UR27, UR20, 0x7, URZ ;  /* 0x00000007141b7899 */ /* 0x000fe400080006ff */
[----:B---3--:R-:W-:Y:S07]  /*5700*/  UIMAD.WIDE.U32 UR6, UR14, UR8, URZ ;  /* 0x000000080e0672a5 */ /* 0x008fee000f8e00ff */
[----:B------:R-:W-:Y:S01]  /*5710*/  @!UP4 UMOV UR4, UR7 ;  /* 0x000000070004cc82 */ /* 0x000fe20008000000 */
[----:B----4-:R-:W-:Y:S02]  /*5720*/  @!UP4 UISETP.NE.AND UP0, UPT, UR5, 0x1, UPT ;  /* 0x000000010500c88c */ /* 0x010fe4000bf05270 */
[----:B------:R-:W-:Y:S02]  /*5730*/  @!UP4 USHF.R.U32.HI UR4, URZ, UR9, UR4 ;  /* 0x00000009ff04c299 */ /* 0x000fe40008011604 */
[----:B------:R-:W-:Y:S02]  /*5740*/  UIMAD.WIDE.U32 UR6, UR13, UR11, URZ ;  /* 0x0000000b0d0672a5 */ /* 0x000fe4000f8e00ff */
[----:B------:R-:W-:Y:S02]  /*5750*/  @!UP4 USEL UR8, UR14, UR4, !UP0 ;  /* 0x000000040e08c287 */ /* 0x000fe4000c000000 */
[----:B------:R-:W-:Y:S03]  /*5760*/  @!UP4 UISETP.NE.AND UP0, UPT, UR10, 0x1, UPT ;  /* 0x000000010a00c88c */ /* 0x000fe6000bf05270 */
[----:B------:R-:W-:Y:S02]  /*5770*/  @!UP4 UMOV UR6, UR7 ;  /* 0x000000070006cc82 */ /* 0x000fe40008000000 */
[----:B------:R-:W3:Y:S02]  /*5780*/  @!UP4 LDCU UR4, c[0x0][0xf20] ;  /* 0x0001e400ff04c7ac */ /* 0x000ee40008000800 */
[----:B---3--:R-:W-:Y:S04]  /*5790*/  @!UP4 USHF.R.U32.HI UR6, URZ, UR4, UR6 ;  /* 0x00000004ff06c299 */ /* 0x008fe80008011606 */
[----:B------:R-:W-:Y:S04]  /*57a0*/  @!UP4 USEL UR6, UR13, UR6, !UP0 ;  /* 0x000000060d06c287 */ /* 0x000fe8000c000000 */
[----:B------:R-:W-:Y:S02]  /*57b0*/  @!UP4 UIADD3 UR4, UPT, UPT, -UR8, UR6, URZ ;  /* 0x000000060804c290 */ /* 0x000fe4000fffe1ff */
[----:B------:R-:W-:Y:S02]  /*57c0*/  @!UP4 UIADD3 UR6, UPT, UPT, UR8, -UR6, URZ ;  /* 0x800000060806c290 */ /* 0x000fe4000fffe0ff */
[----:B------:R-:W-:Y:S02]  /*57d0*/  @!UP4 UIMAD UR14, UR4, UR5, UR14 ;  /* 0x00000005040ec2a4 */ /* 0x000fe4000f8e020e */
[----:B------:R-:W-:Y:S01]  /*57e0*/  @!UP4 UIMAD UR13, UR6, UR10, UR13 ;  /* 0x0000000a060dc2a4 */ /* 0x000fe2000f8e020d */
[----:B------:R-:W-:Y:S11]  /*57f0*/  BRA.U UP3, `(.L_x_81) ;  /* 0x0000000103107547 */ /* 0x000ff6000b800000 */
[----:B------:R-:W-:Y:S04]  /*5800*/  MOV R2, UR38 ;  /* 0x0000002600027c02 */ /* 0x000fe80008000f00 */
[----:B------:R-:W-:Y:S04]  /*5810*/  SHF.L.U32 R2, R2, 0x1f, RZ ;  /* 0x0000001f02027819 */ /* 0x000fe800000006ff */
[----:B------:R-:W3:Y:S02]  /*5820*/  SYNCS.PHASECHK.TRANS64.TRYWAIT P1, [UR21+0x78], R2 ;  /* 0x00007802ff0075a7 */ /* 0x000ee40008021115 */
[----:B---3--:R-:W-:Y:S05]  /*5830*/  @!P1 BRA `(.L_x_82) ;  /* 0x0000006800009947 */ /* 0x008fea0003800000 */
.L_x_81:
[----:B------:R-:W-:Y:S05]  /*5840*/  BRA.U !UP5, `(.L_x_83) ;  /* 0x000000010d387547 */ /* 0x000fea000b800000 */
[----:B------:R-:W-:Y:S01]  /*5850*/  UPLOP3.LUT UP1, UPT, UPT, UPT, UP6, 0x80, 0x8 ;  /* 0x000000000008789c */ /* 0x000fe20003f2f060 */
[----:B--2---:R-:W-:Y:S01]  /*5860*/  HFMA2 R0, -RZ, RZ, 0, 5.9604644775390625e-08 ;  /* 0x00000001ff007431 */ /* 0x004fe200000001ff */
[----:B------:R-:W2:Y:S01]  /*5870*/  LDCU.64 UR8, c[0x0][0x358] ;  /* 0x00006b00ff0877ac */ /* 0x000ea20008000a00 */
[----:B------:R-:W-:Y:S03]  /*5880*/  IMAD.MOV.U32 R85, RZ, RZ, 0x1 ;  /* 0x00000001ff557424 */ /* 0x000fe600078e00ff */
[----:B------:R-:W-:Y:S05]  /*5890*/  PLOP3.LUT P1, PT, PT, PT, UP1, 0x80, 0x8 ;  /* 0x000000000008781c */ /* 0x000fea0003f2f018 */
[----:B------:R-:W3:Y:S01]  /*58a0*/  @UP1 LDCU.64 UR4, c[0x0][0xc88] ;  /* 0x00019100ff0417ac */ /* 0x000ee20008000a00 */
[----:B------:R-:W-:Y:S07]  /*58b0*/  @UP1 UIMAD UR6, UR52, UR32, URZ ;  /* 0x00000020340612a4 */ /* 0x000fee000f8e02ff */
[----:B------:R-:W-:Y:S01]  /*58c0*/  @!P1 PRMT R85, R0, 0x7610, R85 ;  /* 0x0000761000559816 */ /* 0x000fe20000000055 */
[----:B---3--:R-:W-:Y:S06]  /*58d0*/  @UP1 UIMAD.WIDE UR4, UR6, 0x4, UR4 ;  /* 0x00000004060418a5 */ /* 0x008fec000f8e0204 */
[----:B------:R-:W-:Y:S01]  /*58e0*/  IMAD.U32 R4, RZ, RZ, UR4 ;  /* 0x00000004ff047e24 */ /* 0x000fe2000f8e00ff */
[----:B------:R-:W-:Y:S04]  /*58f0*/  MOV R5, UR5 ;  /* 0x0000000500057c02 */ /* 0x000fe80008000f00 */
[----:B------:R-:W3:Y:S01]  /*5900*/  @!UP1 LDCU UR4, c[0x0][0xc80] ;  /* 0x00019000ff0497ac */ /* 0x000ee20008000800 */
[----:B--2--5:R4:W5:Y:S02]  /*5910*/  @P1 LDG.E R45, desc[UR8][R4.64] ;  /* 0x00000008042d1981 */ /* 0x024964000c1e1900 */
[----:B---34-:R-:W-:Y:S07]  /*5920*/  @!P1 IMAD.U32 R45, RZ, RZ, UR4 ;  /* 0x00000004ff2d9e24 */ /* 0x018fee000f8e00ff */
.L_x_83:
[----:B-----5:R-:W-:Y:S01]  /*5930*/  @!P0 FSETP.EQ.AND P2, PT, R45, RZ, PT ;  /* 0x000000ff2d00820b */ /* 0x020fe20003f42000 */
[----:B------:R-:W-:Y:S01]  /*5940*/  @!UPT UIADD3 URZ, UPT, UPT, URZ, URZ, URZ ;  /* 0x000000fffffff290 */ /* 0x000fe2000fffe0ff */
[----:B------:R-:W-:Y:S11]  /*5950*/  @!P0 BRA `(.L_x_84) ;  /* 0x0000000000148947 */ /* 0x000ff60003800000 */
[----:B------:R-:W-:Y:S02]  /*5960*/  LOP3.LUT P0, RZ, R85, 0xff, RZ, 0xc0, !PT ;  /* 0x000000ff55ff7812 */ /* 0x000fe4000780c0ff */
[----:B------:R-:W-:Y:S04]  /*5970*/  PLOP3.LUT P2, PT, PT, PT, UP1, 0x80, 0x8 ;  /* 0x000000000008781c */ /* 0x000fe80003f4f018 */
[----:B------:R-:W-:Y:S07]  /*5980*/  PLOP3.LUT P2, PT, P2, PT, PT, 0x8, 0x80 ;  /* 0x000000000080781c */ /* 0x000fee000174e170 */
[----:B------:R-:W-:Y:S11]  /*5990*/  @P0 FSETP.EQ.AND P2, PT, R45, RZ, PT ;  /* 0x000000ff2d00020b */ /* 0x000ff60003f42000 */
[----:B------:R-:W-:Y:S02]  /*59a0*/  @!UPT UIADD3 URZ, UPT, UPT, URZ, URZ, URZ ;  /* 0x000000fffffff290 */ /* 0x000fe4000fffe0ff */
.L_x_84:
[----:B------:R-:W-:Y:S01]  /*59b0*/  ULEA UR4, UR25, UR21, 0x3 ;  /* 0x0000001519047291 */ /* 0x000fe2000f8e18ff */
[----:B--2---:R-:W-:Y:S02]  /*59c0*/  SHF.L.U32 R2, R11, 0x1f, RZ ;  /* 0x0000001f0b027819 */ /* 0x004fe400000006ff */
[----:B------:R-:W-:Y:S04]  /*59d0*/  ELECT P1, URZ, PT ;  /* 0x0000000000ff782f */ /* 0x000fe80003820000 */
[----:B------:R-:W-:Y:S02]  /*59e0*/  PLOP3.LUT P1, PT, P2, P1, PT, 0xf2, 0x2f ;  /* 0x00000000002f781c */ /* 0x000fe40001723e72 */
[----:B------:R-:W2:Y:S02]  /*59f0*/  SYNCS.PHASECHK.TRANS64.TRYWAIT P0, [UR4+0x58], R2 ;  /* 0x00005802ff0075a7 */ /* 0x000ea40008001104 */
[----:B--2---:R-:W-:Y:S09]  /*5a00*/  @!P0 BRA `(.L_x_85) ;  /* 0x0000006400a48947 */ /* 0x004ff20003800000 */
.L_x_182:
[----:B------:R-:W-:Y:S01]  /*5a10*/  VOTEU.ALL UP0, P1 ;  /* 0x0000000000ff7886 */ /* 0x000fe20000800000 */
[----:B--2---:R-:W-:Y:S01]  /*5a20*/  @!P1 IADD3 R2, P0, PT, R12, 0x980, RZ ;  /* 0x000009800c029810 */ /* 0x004fe20007f1e0ff */
[----:B------:R-:W-:Y:S01]  /*5a30*/  UMOV UR30, 0x0 ;  /* 0x00000000001e7882 */ /* 0x000fe20000000000 */
[----:B------:R-:W-:Y:S01]  /*5a40*/  UMOV UR31, 0x10000000 ;  /* 0x10000000001f7882 */ /* 0x000fe20000000000 */
[----:B------:R-:W-:Y:S01]  /*5a50*/  UMOV UR28, UR52 ;  /* 0x00000034001c7c82 */ /* 0x000fe20008000000 */
[----:B------:R-:W-:Y:S01]  /*5a60*/  @!UP0 ULEA UR5, UR25, UR21, 0xc ;  /* 0x0000001519058291 */ /* 0x000fe2000f8e60ff */
[----:B------:R-:W-:Y:S01]  /*5a70*/  @!P1 IMAD.X R0, RZ, RZ, R13, P0 ;  /* 0x000000ffff009224 */ /* 0x000fe200000e060d */
[----:B------:R-:W-:Y:S01]  /*5a80*/  @!UP0 UIADD3 UR10, UPT, UPT, UR26, 0x20, URZ ;  /* 0x000000201a0a8890 */ /* 0x000fe2000fffe0ff */
[----:B------:R-:W-:Y:S01]  /*5a90*/  @!P1 R2UR UR7, R2 ;  /* 0x00000000020792ca */ /* 0x000fe200000e0000 */
[----:B------:R-:W-:Y:S02]  /*5aa0*/  @!UP0 UIADD3 UR24, UPT, UPT, UR5, 0x200, URZ ;  /* 0x0000020005188890 */ /* 0x000fe4000fffe0ff */
[----:B------:R-:W-:Y:S02]  /*5ab0*/  @!UP0 UIADD3 UR8, UPT, UPT, UR5, 0xa00, URZ ;  /* 0x00000a0005088890 */ /* 0x000fe4000fffe0ff */
[----:B------:R-:W-:Y:S02]  /*5ac0*/  UIADD3 UR5, UPT, UPT, UR25, 0x1, URZ ;  /* 0x0000000119057890 */ /* 0x000fe4000fffe0ff */
[----:B------:R-:W-:Y:S02]  /*5ad0*/  UIADD3 UR25, UPT, UPT, UR4, 0x40, URZ ;  /* 0x0000004004197890 */ /* 0x000fe4000fffe0ff */
[----:B------:R-:W-:Y:S01]  /*5ae0*/  UISETP.NE.AND UP0, UPT, UR5, 0x3, UPT ;  /* 0x000000030500788c */ /* 0x000fe2000bf05270 */
[----:B------:R-:W-:Y:S01]  /*5af0*/  UMOV UR11, UR27 ;  /* 0x0000001b000b7c82 */ /* 0x000fe20008000000 */
[----:B------:R-:W-:Y:S02]  /*5b00*/  UMOV UR12, UR52 ;  /* 0x00000034000c7c82 */ /* 0x000fe40008000000 */
[----:B------:R-:W-:Y:S01]  /*5b10*/  USEL UR6, UR5, URZ, UP0 ;  /* 0x000000ff05067287 */ /* 0x000fe20008000000 */
[----:B------:R-:W-:Y:S01]  /*5b20*/  @!P1 R2UR UR5, R0 ;  /* 0x00000000000592ca */ /* 0x000fe200000e0000 */
[----:B------:R-:W-:Y:S01]  /*5b30*/  IMAD.U32 R4, RZ, RZ, UR7 ;  /* 0x00000007ff047e24 */ /* 0x000fe2000f8e00ff */
[----:B------:R-:W-:Y:S01]  /*5b40*/  USEL UR18, URZ, 0x1, UP0 ;  /* 0x00000001ff127887 */ /* 0x000fe20008000000 */
[----:B------:R-:W-:Y:S01]  /*5b50*/  @!P1 IMAD.MOV.U32 R0, RZ, RZ, 0x1000 ;  /* 0x00001000ff009424 */ /* 0x000fe200078e00ff */
[----:B------:R-:W-:Y:S01]  /*5b60*/  VOTEU.ALL UP0, P1 ;  /* 0x0000000000ff7886 */ /* 0x000fe20000800000 */
[----:B------:R-:W-:Y:S01]  /*5b70*/  UMOV UR9, UR25 ;  /* 0x0000001900097c82 */ /* 0x000fe20008000000 */
[----:B------:R-:W-:Y:S01]  /*5b80*/  @!P1 R2UR UR16, R4 ;  /* 0x00000000041092ca */ /* 0x000fe200000e0000 */
[----:B------:R-:W-:Y:S01]  /*5b90*/  UPRMT UR7, UR62, 0x654, UR25 ;  /* 0x000006543e077896 */ /* 0x000fe20008000019 */
[----:B------:R-:W-:Y:S04]  /*5ba0*/  LOP3.LUT R11, R11, UR18, RZ, 0x3c, !PT ;  /* 0x000000120b0b7c12 */ /* 0x000fe8000f8e3cff */
[----:B------:R-:W-:Y:S01]  /*5bb0*/  SHF.L.U32 R2, R11, 0x1f, RZ ;  /* 0x0000001f0b027819 */ /* 0x000fe200000006ff */
[----:B------:R-:W-:Y:S01]  /*5bc0*/  IMAD.U32 R5, RZ, RZ, UR5 ;  /* 0x00000005ff057e24 */ /* 0x000fe2000f8e00ff */
[----:B------:R-:W-:Y:S04]  /*5bd0*/  ULEA UR5, UR6, UR21, 0x3 ;  /* 0x0000001506057291 */ /* 0x000fe8000f8e18ff */
[----:B------:R-:W-:Y:S11]  /*5be0*/  @!P1 R2UR UR17, R5 ;  /* 0x00000000051192ca */ /* 0x000ff600000e0000 */
[----:B------:R-:W-:Y:S02]  /*5bf0*/  @!UPT UIADD3 URZ, UPT, UPT, URZ, URZ, URZ ;  /* 0x000000fffffff290 */ /* 0x000fe4000fffe0ff */
[----:B------:R2:W-:Y:S01]  /*5c00*/  @!UP0 UTMALDG.3D [UR24], [UR16], desc[UR30] ;  /* 0x00001e18100085b4 */ /* 0x0005e20008011000 */
[----:B------:R-:W-:Y:S05]  /*5c10*/  VOTEU.ALL UP0, P1 ;  /* 0x0000000000ff7886 */ /* 0x000fea0000800000 */
[----:B------:R2:W-:Y:S01]  /*5c20*/  @!UP0 UTMALDG.3D [UR8], [UR16], desc[UR30] ;  /* 0x00001e08100085b4 */ /* 0x0005e20008011000 */
[----:B------:R2:W-:Y:S01]  /*5c30*/  @!P1 SYNCS.ARRIVE.TRANS64.RED.A0TR RZ, [UR4+0x40], R0 ;  /* 0x00004000ffff99a7 */ /* 0x0005e20008300404 */
[----:B------:R-:W-:Y:S01]  /*5c40*/  SYNCS.ARRIVE.TRANS64.RED.A1T0 RZ, [UR7], RZ ;  /* 0x000000ffffff79a7 */ /* 0x000fe20008100407 */
[----:B------:R-:W3:Y:S02]  /*5c50*/  SYNCS.PHASECHK.TRANS64.TRYWAIT P0, [UR5+0x58], R2 ;  /* 0x00005802ff0075a7 */ /* 0x000ee40008001105 */
[----:B--23--:R-:W-:Y:S05]  /*5c60*/  @!P0 BRA `(.L_x_86) ;  /* 0x0000006400248947 */ /* 0x00cfea0003800000 */
.L_x_184:
[----:B------:R-:W-:Y:S01]  /*5c70*/  VOTEU.ALL UP0, P1 ;  /* 0x0000000000ff7886 */ /* 0x000fe20000800000 */
[----:B--2---:R-:W-:Y:S01]  /*5c80*/  @!P1 IADD3 R2, P0, PT, R12, 0x980, RZ ;  /* 0x000009800c029810 */ /* 0x004fe20007f1e0ff */
[----:B------:R-:W-:Y:S01]  /*5c90*/  UIADD3 UR17, UPT, UPT, UR5, 0x40, URZ ;  /* 0x0000004005117890 */ /* 0x000fe2000fffe0ff */
[----:B------:R-:W-:Y:S02]  /*5ca0*/  UMOV UR30, 0x0 ;  /* 0x00000000001e7882 */ /* 0x000fe40000000000 */
[----:B------:R-:W-:Y:S01]  /*5cb0*/  @!UP0 ULEA UR4, UR6, UR21, 0xc ;  /* 0x0000001506048291 */ /* 0x000fe2000f8e60ff */
[----:B------:R-:W-:Y:S01]  /*5cc0*/  @!P1 IMAD.X R0, RZ, RZ, R13, P0 ;  /* 0x000000ffff009224 */ /* 0x000fe200000e060d */
[----:B------:R-:W-:Y:S01]  /*5cd0*/  @!UP0 UIADD3 UR19, UPT, UPT, UR27, 0x40, URZ ;  /* 0x000000401b138890 */ /* 0x000fe2000fffe0ff */
[----:B------:R-:W-:Y:S01]  /*5ce0*/  @!P1 R2UR UR7, R2 ;  /* 0x00000000020792ca */ /* 0x000fe200000e0000 */
[----:B------:R-:W-:Y:S02]  /*5cf0*/  @!UP0 UIADD3 UR16, UPT, UPT, UR4, 0x200, URZ ;  /* 0x0000020004108890 */ /* 0x000fe4000fffe0ff */
[----:B------:R-:W-:Y:S02]  /*5d00*/  @!UP0 UIADD3 UR8, UPT, UPT, UR4, 0xa00, URZ ;  /* 0x00000a0004088890 */ /* 0x000fe4000fffe0ff */
[----:B------:R-:W-:Y:S02]  /*5d10*/  UIADD3 UR4, UPT, UPT, UR6, 0x1, URZ ;  /* 0x0000000106047890 */ /* 0x000fe4000fffe0ff */
[----:B------:R-:W-:Y:S02]  /*5d20*/  @!UP0 UIADD3 UR10, UPT, UPT, UR26, 0x20, URZ ;  /* 0x000000201a0a8890 */ /* 0x000fe4000fffe0ff */
[----:B------:R-:W-:Y:S01]  /*5d30*/  UISETP.NE.AND UP0, UPT, UR4, 0x3, UPT ;  /* 0x000000030400788c */ /* 0x000fe2000bf05270 */
[----:B------:R-:W-:Y:S01]  /*5d40*/  UMOV UR31, 0x10000000 ;  /* 0x10000000001f7882 */ /* 0x000fe20000000000 */
        /* <DEDUP_REMOVED lines=9> */
[----:B------:R-:W-:Y:S01]  /*5de0*/  UMOV UR12, UR52 ;  /* 0x00000034000c7c82 */ /* 0x000fe20008000000 */
[----:B------:R-:W-:Y:S01]  /*5df0*/  UMOV UR9, UR17 ;  /* 0x0000001100097c82 */ /* 0x000fe20008000000 */
[----:B------:R-:W-:Y:S01]  /*5e00*/  UMOV UR11, UR19 ;  /* 0x00000013000b7c82 */ /* 0x000fe20008000000 */
[----:B------:R-:W-:Y:S01]  /*5e10*/  UPRMT UR7, UR62, 0x654, UR17 ;  /* 0x000006543e077896 */ /* 0x000fe20008000011 */
[----:B------:R-:W-:Y:S02]  /*5e20*/  LOP3.LUT R11, R11, UR28, RZ, 0x3c, !PT ;  /* 0x0000001c0b0b7c12 */ /* 0x000fe4000f8e3cff */
[----:B------:R-:W-:Y:S01]  /*5e30*/  IMAD.U32 R5, RZ, RZ, UR4 ;  /* 0x00000004ff057e24 */ /* 0x000fe2000f8e00ff */
[----:B------:R-:W-:Y:S01]  /*5e40*/  ULEA UR4, UR6, UR21, 0x3 ;  /* 0x0000001506047291 */ /* 0x000fe2000f8e18ff */
[----:B------:R-:W-:Y:S03]  /*5e50*/  SHF.L.U32 R2, R11, 0x1f, RZ ;  /* 0x0000001f0b027819 */ /* 0x000fe600000006ff */
        /* <DEDUP_REMOVED lines=9> */
.L_x_186:
[----:B------:R-:W-:Y:S01]  /*5ef0*/  VOTEU.ALL UP0, P1 ;  /* 0x0000000000ff7886 */ /* 0x000fe20000800000 */
[----:B--2---:R-:W-:Y:S01]  /*5f00*/  @!P1 IADD3 R2, P0, PT, R12, 0x980, RZ ;  /* 0x000009800c029810 */ /* 0x004fe20007f1e0ff */
[----:B------:R-:W-:Y:S01]  /*5f10*/  UIADD3 UR18, UPT, UPT, UR26, 0x10, URZ ;  /* 0x000000101a127890 */ /* 0x000fe2000fffe0ff */
[----:B------:R-:W-:Y:S01]  /*5f20*/  VIADD R10, R10, 0x1 ;  /* 0x000000010a0a7836 */ /* 0x000fe20000000000 */
[----:B------:R-:W-:Y:S01]  /*5f30*/  UIADD3 UR17, UPT, UPT, UR4, 0x40, URZ ;  /* 0x0000004004117890 */ /* 0x000fe2000fffe0ff */
[----:B------:R-:W-:Y:S01]  /*5f40*/  @!P1 R2UR UR7, R2 ;  /* 0x00000000020792ca */ /* 0x000fe200000e0000 */
[----:B------:R-:W-:Y:S01]  /*5f50*/  @!UP0 ULEA UR5, UR6, UR21, 0xc ;  /* 0x0000001506058291 */ /* 0x000fe2000f8e60ff */
[----:B------:R-:W-:Y:S01]  /*5f60*/  @!P1 IMAD.X R0, RZ, RZ, R13, P0 ;  /* 0x000000ffff009224 */ /* 0x000fe200000e060d */
[----:B------:R-:W-:Y:S01]  /*5f70*/  @!UP0 UIADD3 UR10, UPT, UPT, UR26, 0x30, URZ ;  /* 0x000000301a0a8890 */ /* 0x000fe2000fffe0ff */
[----:B------:R-:W-:Y:S01]  /*5f80*/  @!P1 IMAD.MOV.U32 R2, RZ, RZ, 0x1000 ;  /* 0x00001000ff029424 */ /* 0x000fe200078e00ff */
[----:B------:R-:W-:Y:S02]  /*5f90*/  @!UP0 UIADD3 UR16, UPT, UPT, UR5, 0x200, URZ ;  /* 0x0000020005108890 */ /* 0x000fe4000fffe0ff */
[----:B------:R-:W-:Y:S02]  /*5fa0*/  @!UP0 UIADD3 UR8, UPT, UPT, UR5, 0xa00, URZ ;  /* 0x00000a0005088890 */ /* 0x000fe4000fffe0ff */
[----:B------:R-:W-:Y:S01]  /*5fb0*/  UIADD3 UR5, UPT, UPT, UR6, 0x1, URZ ;  /* 0x0000000106057890 */ /* 0x000fe2000fffe0ff */
[----:B------:R-:W-:Y:S01]  /*5fc0*/  UMOV UR30, 0x0 ;  /* 0x00000000001e7882 */ /* 0x000fe20000000000 */
[----:B------:R-:W-:Y:S02]  /*5fd0*/  UMOV UR31, 0x10000000 ;  /* 0x10000000001f7882 */ /* 0x000fe40000000000 */
[----:B------:R-:W-:Y:S01]  /*5fe0*/  UISETP.NE.AND UP0, UPT, UR5, 0x3, UPT ;  /* 0x000000030500788c */ /* 0x000fe2000bf05270 */
[----:B------:R-:W-:Y:S01]  /*5ff0*/  IMAD.U32 R4, RZ, RZ, UR7 ;  /* 0x00000007ff047e24 */ /* 0x000fe2000f8e00ff */
[----:B------:R-:W-:Y:S01]  /*6000*/  UMOV UR19, UR27 ;  /* 0x0000001b00137c82 */ /* 0x000fe20008000000 */
[----:B------:R-:W-:Y:S01]  /*6010*/  UMOV UR20, UR52 ;  /* 0x0000003400147c82 */ /* 0x000fe20008000000 */
[----:B------:R-:W-:Y:S01]  /*6020*/  USEL UR6, UR5, URZ, UP0 ;  /* 0x000000ff05067287 */ /* 0x000fe20008000000 */
[----:B------:R-:W-:Y:S01]  /*6030*/  @!P1 R2UR UR5, R0 ;  /* 0x00000000000592ca */ /* 0x000fe200000e0000 */
[----:B------:R-:W-:Y:S01]  /*6040*/  USEL UR28, URZ, 0x1, UP0 ;  /* 0x00000001ff1c7887 */ /* 0x000fe20008000000 */
[----:B------:R-:W-:Y:S01]  /*6050*/  @!P1 R2UR UR24, R4 ;  /* 0x00000000041892ca */ /* 0x000fe200000e0000 */
[----:B------:R-:W-:Y:S01]  /*6060*/  VOTEU.ALL UP0, P1 ;  /* 0x0000000000ff7886 */ /* 0x000fe20000800000 */
[----:B------:R-:W-:Y:S01]  /*6070*/  UMOV UR11, UR27 ;  /* 0x0000001b000b7c82 */ /* 0x000fe20008000000 */
[----:B------:R-:W-:Y:S01]  /*6080*/  UMOV UR12, UR52 ;  /* 0x00000034000c7c82 */ /* 0x000fe20008000000 */
[----:B------:R-:W-:Y:S01]  /*6090*/  UMOV UR9, UR17 ;  /* 0x0000001100097c82 */ /* 0x000fe20008000000 */
        /* <DEDUP_REMOVED lines=14> */
.L_x_188:
[----:B------:R-:W-:Y:S01]  /*6180*/  UIADD3 UR17, UPT, UPT, UR5, 0x40, URZ ;  /* 0x0000004005117890 */ /* 0x000fe2000fffe0ff */
[----:B--2---:R-:W-:Y:S01]  /*6190*/  @!P1 IADD3 R2, P0, PT, R12, 0x980, RZ ;  /* 0x000009800c029810 */ /* 0x004fe20007f1e0ff */
[----:B------:R-:W-:Y:S01]  /*61a0*/  UPLOP3.LUT UP3, UPT, UPT, UPT, UPT, 0x80, 0x8 ;  /* 0x000000000008789c */ /* 0x000fe20003f6f070 */
[----:B------:R-:W-:Y:S01]  /*61b0*/  R2UR UR30, R93 ;  /* 0x000000005d1e72ca */ /* 0x000fe200000e0000 */
[----:B------:R-:W-:Y:S01]  /*61c0*/  UMOV UR20, UR52 ;  /* 0x0000003400147c82 */ /* 0x000fe20008000000 */
[----:B------:R-:W-:Y:S01]  /*61d0*/  UMOV UR12, UR52 ;  /* 0x00000034000c7c82 */ /* 0x000fe20008000000 */
[----:B------:R-:W-:Y:S01]  /*61e0*/  VOTEU.ALL UP0, P1 ;  /* 0x0000000000ff7886 */ /* 0x000fe20000800000 */
[----:B------:R-:W-:Y:S01]  /*61f0*/  UMOV UR9, UR17 ;  /* 0x0000001100097c82 */ /* 0x000fe20008000000 */
[----:B------:R-:W-:Y:S01]  /*6200*/  @!P1 IMAD.X R0, RZ, RZ, R13, P0 ;  /* 0x000000ffff009224 */ /* 0x000fe200000e060d */
[----:B------:R-:W-:Y:S01]  /*6210*/  R2UR UR28, R94 ;  /* 0x000000005e1c72ca */ /* 0x000fe200000e0000 */
[----:B------:R-:W-:Y:S01]  /*6220*/  UMOV UR52, UR29 ;  /* 0x0000001d00347c82 */ /* 0x000fe20008000000 */
[----:B------:R-:W-:Y:S01]  /*6230*/  @!UP0 ULEA UR4, UR6, UR21, 0xc ;  /* 0x0000001506048291 */ /* 0x000fe2000f8e60ff */
[C---:B------:R-:W-:Y:S01]  /*6240*/  ISETP.NE.AND P0, PT, R10.reuse, 0x2, PT ;  /* 0x000000020a00780c */ /* 0x040fe20003f05270 */
[----:B------:R-:W-:Y:S02]  /*6250*/  @!UP0 UIADD3 UR19, UPT, UPT, UR27, 0x40, URZ ;  /* 0x000000401b138890 */ /* 0x000fe4000fffe0ff */
[----:B------:R-:W-:Y:S01]  /*6260*/  @!UP0 UIADD3 UR16, UPT, UPT, UR4, 0x200, URZ ;  /* 0x0000020004108890 */ /* 0x000fe2000fffe0ff */
[----:B------:R-:W-:Y:S01]  /*6270*/  SEL R10, R10, RZ, P0 ;  /* 0x000000ff0a0a7207 */ /* 0x000fe20000000000 */
[----:B------:R-:W-:Y:S02]  /*6280*/  @!UP0 UIADD3 UR8, UPT, UPT, UR4, 0xa00, URZ ;  /* 0x00000a0004088890 */ /* 0x000fe4000fffe0ff */
[----:B------:R-:W-:Y:S01]  /*6290*/  UIADD3 UR4, UPT, UPT, UR6, 0x1, URZ ;  /* 0x0000000106047890 */ /* 0x000fe2000fffe0ff */
[----:B------:R-:W-:Y:S01]  /*62a0*/  @!P1 R2UR UR6, R2 ;  /* 0x00000000020692ca */ /* 0x000fe200000e0000 */
[----:B------:R-:W-:Y:S02]  /*62b0*/  @!UP0 UIADD3 UR10, UPT, UPT, UR26, 0x30, URZ ;  /* 0x000000301a0a8890 */ /* 0x000fe4000fffe0ff */
[----:B------:R-:W-:Y:S01]  /*62c0*/  UISETP.NE.AND UP0, UPT, UR4, 0x3, UPT ;  /* 0x000000030400788c */ /* 0x000fe2000bf05270 */
[----:B------:R-:W-:Y:S01]  /*62d0*/  UMOV UR26, 0x0 ;  /* 0x00000000001a7882 */ /* 0x000fe20000000000 */
[----:B------:R-:W-:Y:S02]  /*62e0*/  UMOV UR27, 0x10000000 ;  /* 0x10000000001b7882 */ /* 0x000fe40000000000 */
[----:B------:R-:W-:Y:S01]  /*62f0*/  USEL UR25, UR4, URZ, UP0 ;  /* 0x000000ff04197287 */ /* 0x000fe20008000000 */
[----:B------:R-:W-:Y:S01]  /*6300*/  @!P1 R2UR UR4, R0 ;  /* 0x00000000000492ca */ /* 0x000fe200000e0000 */
[----:B------:R-:W-:Y:S01]  /*6310*/  USEL UR24, URZ, 0x1, UP0 ;  /* 0x00000001ff187887 */ /* 0x000fe20008000000 */
[----:B------:R-:W-:Y:S01]  /*6320*/  SEL R0, RZ, 0x1, P0 ;  /* 0x00000001ff007807 */ /* 0x000fe20000000000 */
[----:B------:R-:W-:Y:S01]  /*6330*/  VOTEU.ALL UP0, P1 ;  /* 0x0000000000ff7886 */ /* 0x000fe20000800000 */
[----:B------:R-:W-:Y:S01]  /*6340*/  UMOV UR11, UR19 ;  /* 0x00000013000b7c82 */ /* 0x000fe20008000000 */
[----:B------:R-:W-:Y:S01]  /*6350*/  IMAD.U32 R4, RZ, RZ, UR6 ;  /* 0x00000006ff047e24 */ /* 0x000fe2000f8e00ff */
[----:B------:R-:W-:Y:S02]  /*6360*/  LOP3.LUT R9, R9, R0, RZ, 0x3c, !PT ;  /* 0x0000000009097212 */ /* 0x000fe400078e3cff */
[----:B------:R-:W-:Y:S02]  /*6370*/  LOP3.LUT R11, R11, UR24, RZ, 0x3c, !PT ;  /* 0x000000180b0b7c12 */ /* 0x000fe4000f8e3cff */
[----:B------:R-:W-:Y:S03]  /*6380*/  @!P1 R2UR UR6, R4 ;  /* 0x00000000040692ca */ /* 0x000fe600000e0000 */
[----:B------:R-:W-:Y:S01]  /*6390*/  IMAD.U32 R5, RZ, RZ, UR4 ;  /* 0x00000004ff057e24 */ /* 0x000fe2000f8e00ff */
[----:B------:R-:W-:Y:S04]  /*63a0*/  UPRMT UR4, UR62, 0x654, UR17 ;  /* 0x000006543e047896 */ /* 0x000fe80008000011 */
[----:B------:R-:W-:Y:S11]  /*63b0*/  @!P1 R2UR UR7, R5 ;  /* 0x00000000050792ca */ /* 0x000ff600000e0000 */
[----:B------:R-:W-:Y:S02]  /*63c0*/  @!UPT UIADD3 URZ, UPT, UPT, URZ, URZ, URZ ;  /* 0x000000fffffff290 */ /* 0x000fe4000fffe0ff */
[----:B------:R2:W-:Y:S01]  /*63d0*/  @!UP0 UTMALDG.3D [UR16], [UR6], desc[UR26] ;  /* 0x00001a10060085b4 */ /* 0x0005e20008011000 */
[----:B------:R-:W-:Y:S05]  /*63e0*/  VOTEU.ALL UP0, P1 ;  /* 0x0000000000ff7886 */ /* 0x000fea0000800000 */
[----:B------:R3:W-:Y:S01]  /*63f0*/  @!UP0 UTMALDG.3D [UR8], [UR6], desc[UR26] ;  /* 0x00001a08060085b4 */ /* 0x0007e20008011000 */
[----:B------:R4:W-:Y:S01]  /*6400*/  @!P1 SYNCS.ARRIVE.TRANS64.RED.A0TR RZ, [UR5+0x40], R3 ;  /* 0x00004003ffff99a7 */ /* 0x0009e20008300405 */
[----:B------:R-:W-:Y:S01]  /*6410*/  SYNCS.ARRIVE.TRANS64.RED.A1T0 RZ, [UR4], RZ ;  /* 0x000000ffffff79a7 */ /* 0x000fe20008100404 */
[----:B--2---:R-:W-:Y:S02]  /*6420*/  UIADD3 UR20, UPT, UPT, UR14, UR28, URZ ;  /* 0x0000001c0e147290 */ /* 0x004fe4000fffe0ff */
[----:B---3--:R-:W-:Y:S01]  /*6430*/  UIADD3 UR26, UPT, UPT, UR13, UR30, URZ ;  /* 0x0000001e0d1a7290 */ /* 0x008fe2000fffe0ff */
[----:B------:R-:W-:Y:S11]  /*6440*/  BRA.U UP2, `(.L_x_89) ;  /* 0xffffffed02587547 */ /* 0x000ff6000b83ffff */
[----:B------:R-:W-:Y:S01]  /*6450*/  UIADD3 UR21, UPT, UPT, UR21, 0x58, URZ ;  /* 0x0000005815157890 */ /* 0x000fe2000fffe0ff */
[----:B------:R-:W-:-:S03]  /*6460*/  SHF.L.U32 R2, R11, 0x1f, RZ ;  /* 0x0000001f0b027819 */ /* 0x000fc600000006ff */
[----:B------:R-:W-:-:S09]  /*6470*/  ULEA UR4, UR25, UR21, 0x3 ;  /* 0x0000001519047291 */ /* 0x000fd2000f8e18ff */
[----:B------:R-:W2:Y:S02]  /*6480*/  SYNCS.PHASECHK.TRANS64.TRYWAIT P0, [UR4], R2 ;  /* 0x00000002ff0075a7 */ /* 0x000ea40008001104 */
[----:B--2---:R-:W-:Y:S05]  /*6490*/  @!P0 BRA `(.L_x_90) ;  /* 0x0000005c00608947 */ /* 0x004fea0003800000 */
.L_x_190:
[----:B------:R-:W-:-:S04]  /*64a0*/  UIADD3 UR4, UPT, UPT, UR25, 0x1, URZ ;  /* 0x0000000119047890 */ /* 0x000fc8000fffe0ff */
[----:B------:R-:W-:-:S04]  /*64b0*/  UISETP.NE.AND UP0, UPT, UR4, 0x3, UPT ;  /* 0x000000030400788c */ /* 0x000fc8000bf05270 */
[----:B------:R-:W-:Y:S02]  /*64c0*/  USEL UR6, URZ, 0x1, UP0 ;  /* 0x00000001ff067887 */ /* 0x000fe40008000000 */
[----:B------:R-:W-:-:S04]  /*64d0*/  USEL UR4, UR4, URZ, UP0 ;  /* 0x000000ff04047287 */ /* 0x000fc80008000000 */
[----:B------:R-:W-:Y:S01]  /*64e0*/  ULEA UR5, UR4, UR21, 0x3 ;  /* 0x0000001504057291 */ /* 0x000fe2000f8e18ff */
[----:B------:R-:W-:-:S04]  /*64f0*/  LOP3.LUT R11, R11, UR6, RZ, 0x3c, !PT ;  /* 0x000000060b0b7c12 */ /* 0x000fc8000f8e3cff */
[----:B--2---:R-:W-:-:S04]  /*6500*/  SHF.L.U32 R2, R11, 0x1f, RZ ;  /* 0x0000001f0b027819 */ /* 0x004fc800000006ff */
[----:B------:R-:W2:Y:S02]  /*6510*/  SYNCS.PHASECHK.TRANS64.TRYWAIT P0, [UR5], R2 ;  /* 0x00000002ff0075a7 */ /* 0x000ea40008001105 */
[----:B--2---:R-:W-:Y:S05]  /*6520*/  @!P0 BRA `(.L_x_91) ;  /* 0x0000005c00548947 */ /* 0x004fea0003800000 */
.L_x_192:
[----:B------:R-:W-:-:S04]  /*6530*/  UIADD3 UR4, UPT, UPT, UR4, 0x1, URZ ;  /* 0x0000000104047890 */ /* 0x000fc8000fffe0ff */
[----:B------:R-:W-:-:S04]  /*6540*/  UISETP.NE.AND UP0, UPT, UR4, 0x3, UPT ;  /* 0x000000030400788c */ /* 0x000fc8000bf05270 */
[----:B------:R-:W-:Y:S02]  /*6550*/  USEL UR5, URZ, 0x1, UP0 ;  /* 0x00000001ff057887 */ /* 0x000fe40008000000 */
[----:B------:R-:W-:-:S04]  /*6560*/  USEL UR4, UR4, URZ, UP0 ;  /* 0x000000ff04047287 */ /* 0x000fc80008000000 */
[----:B------:R-:W-:Y:S01]  /*6570*/  ULEA UR4, UR4, UR21, 0x3 ;  /* 0x0000001504047291 */ /* 0x000fe2000f8e18ff */
[----:B--2---:R-:W-:-:S04]  /*6580*/  LOP3.LUT R2, R11, UR5, RZ, 0x3c, !PT ;  /* 0x000000050b027c12 */ /* 0x004fc8000f8e3cff */
[----:B------:R-:W-:Y:S01]  /*6590*/  SHF.L.U32 R2, R2, 0x1f, RZ ;  /* 0x0000001f02027819 */ /* 0x000fe200000006ff */
[----:B------:R-:W-:-:S07]  /*65a0*/  IMAD.U32 R0, RZ, RZ, UR4 ;  /* 0x00000004ff007e24 */ /* 0x000fce000f8e00ff */
.L_x_92:
[----:B--2---:R2:W3:Y:S02]  /*65b0*/  SYNCS.PHASECHK.TRANS64.TRYWAIT P0, [R0+URZ], R2 ;  /* 0x00000002000075a7 */ /* 0x0044e400080011ff */
[----:B---3--:R-:W-:Y:S05]  /*65c0*/  @!P0 NANOSLEEP.SYNCS 0x989680 ;  /* 0x009896800000895d */ /* 0x008fea0003900000 */
[----:B------:R-:W3:Y:S02]  /*65d0*/  @!P0 SYNCS.PHASECHK.TRANS64 P0, [R0+URZ], R2 ;  /* 0x00000002000085a7 */ /* 0x000ee400080010ff */
[----:B-1-3--:R-:W-:Y:S05]  /*65e0*/  @P0 EXIT ;  /* 0x000000000000094d */ /* 0x00afea0003800000 */
[----:B------:R-:W-:Y:S05]  /*65f0*/  BRA `(.L_x_92) ;  /* 0xfffffffc00ec7947 */ /* 0x000fea000383ffff */
.L_x_78:
[----:B------:R-:W-:-:S06]  /*6600*/  UISETP.GE.AND UP0, UPT, UR18, 0x4, UPT ;  /* 0x000000041200788c */ /* 0x000fcc000bf06270 */
[----:B------:R-:W-:-:S13]  /*6610*/  PLOP3.LUT P0, PT, PT, PT, UP0, 0x80, 0x8 ;  /* 0x000000000008781c */ /* 0x000fda0003f0f008 */
[----:B-1----:R-:W-:Y:S05]  /*6620*/  @!P0 EXIT ;  /* 0x000000000000894d */ /* 0x002fea0003800000 */
[----:B------:R-:W-:Y:S01]  /*6630*/  BAR.SYNC.DEFER_BLOCKING 0x6, 0xa0 ;  /* 0x0182800000007b1d */ /* 0x000fe20000010000 */
[C---:B------:R-:W-:Y:S01]  /*6640*/  IMAD.SHL.U32 R83, R81.reuse, 0x10, RZ ;  /* 0x0000001051537824 */ /* 0x040fe200078e00ff */
[C---:B------:R-:W-:Y:S01]  /*6650*/  LOP3.LUT R84, R86.reuse, 0x3, RZ, 0xc0, !PT ;  /* 0x0000000356547812 */ /* 0x040fe200078ec0ff */
[C---:B------:R-:W-:Y:S01]  /*6660*/  IMAD.SHL.U32 R82, R81.reuse, 0x2, RZ ;  /* 0x0000000251527824 */ /* 0x040fe200078e00ff */
[----:B------:R-:W-:Y:S01]  /*6670*/  CS2R R78, SRZ ;  /* 0x00000000004e7805 */ /* 0x000fe2000001ff00 */
[----:B------:R-:W-:Y:S01]  /*6680*/  IMAD.SHL.U32 R2, R86, 0x200, RZ ;  /* 0x0000020056027824 */ /* 0x000fe200078e00ff */
[----:B------:R-:W-:Y:S02]  /*6690*/  UMOV UR4, 0x400 ;  /* 0x0000040000047882 */ /* 0x000fe40000000000 */
[----:B------:R-:W1:Y:S01]  /*66a0*/  LDC.64 R74, c[0x0][0xcb0] ;  /* 0x00032c00ff4a7b82 */ /* 0x000e620000000a00 */
[----:B------:R-:W-:Y:S01]  /*66b0*/  ULEA UR4, UR62, UR4, 0x18 ;  /* 0x000000043e047291 */ /* 0x000fe2000f8ec0ff */
[----:B------:R-:W-:Y:S01]  /*66c0*/  IMAD.U32 R81, R81, 0x10000, RZ ;  /* 0x0001000051517824 */ /* 0x000fe200078e00ff */
[----:B------:R-:W2:Y:S01]  /*66d0*/  LDCU.64 UR6, c[0x0][0xc90] ;  /* 0x00019200ff0677ac */ /* 0x000ea20008000a00 */
[C---:B------:R-:W-:Y:S01]  /*66e0*/  LOP3.LUT R6, R83.reuse, 0x40, RZ, 0xc0, !PT ;  /* 0x0000004053067812 */ /* 0x040fe200078ec0ff */
[----:B------:R-:W-:Y:S01]  /*66f0*/  IMAD.MOV.U32 R80, RZ, RZ, RZ ;  /* 0x000000ffff507224 */ /* 0x000fe200078e00ff */
[----:B------:R-:W-:Y:S01]  /*6700*/  LOP3.LUT R3, R83, 0x1b0, RZ, 0xc0, !PT ;  /* 0x000001b053037812 */ /* 0x000fe200078ec0ff */
[----:B------:R-:W3:Y:S01]  /*6710*/  LDCU.128 UR8, c[0x0][0xf10] ;  /* 0x0001e200ff0877ac */ /* 0x000ee20008000c00 */
[----:B------:R-:W4:Y:S01]  /*6720*/  LDC.64 R72, c[0x0][0xca8] ;  /* 0x00032a00ff487b82 */ /* 0x000f220000000a00 */
[----:B------:R-:W-:Y:S01]  /*6730*/  LOP3.LUT R82, R6, 0x8, R82, 0xf8, !PT ;  /* 0x0000000806527812 */ /* 0x000fe200078ef852 */
[----:B------:R-:W-:Y:S01]  /*6740*/  IMAD.MOV.U32 R77, RZ, RZ, RZ ;  /* 0x000000ffff4d7224 */ /* 0x000fe200078e00ff */
[----:B------:R-:W-:Y:S01]  /*6750*/  LOP3.LUT R2, R3, 0x200, R2, 0xf8, !PT ;  /* 0x0000020003027812 */ /* 0x000fe200078ef802 */
[----:B------:R-:W1:Y:S01]  /*6760*/  LDCU UR63, c[0x0][0x370] ;  /* 0x00006e00ff3f77ac */ /* 0x000e620008000800 */
[----:B------:R-:W-:-:S02]  /*6770*/  LOP3.LUT R81, R81, 0x200000, RZ, 0xc0, !PT ;  /* 0x0020000051517812 */ /* 0x000fc400078ec0ff */
[----:B------:R-:W-:Y:S01]  /*6780*/  LOP3.LUT P0, RZ, R83, 0x40, RZ, 0xc0, !PT ;  /* 0x0000004053ff7812 */ /* 0x000fe2000780c0ff */
[----:B------:R-:W1:Y:S01]  /*6790*/  LDCU UR42, c[0x0][0xf0c] ;  /* 0x0001e180ff2a77ac */ /* 0x000e620008000800 */
[----:B------:R-:W1:Y:S01]  /*67a0*/  LDS R0, [UR4+0x110] ;  /* 0x00011004ff007984 */ /* 0x000e620008000800 */
[----:B------:R-:W-:Y:S01]  /*67b0*/  LOP3.LUT R82, R2, R82, RZ, 0xfc, !PT ;  /* 0x0000005202527212 */ /* 0x000fe200078efcff */
[----:B------:R-:W-:Y:S01]  /*67c0*/  UIADD3 UR4, UPT, UPT, UR4, 0x200, URZ ;  /* 0x0000020004047890 */ /* 0x000fe2000fffe0ff */
[----:B--2---:R-:W-:Y:S01]  /*67d0*/  MOV R88, UR6 ;  /* 0x0000000600587c02 */ /* 0x004fe20008000f00 */
[----:B------:R-:W-:Y:S01]  /*67e0*/  IMAD.U32 R87, RZ, RZ, UR7 ;  /* 0x00000007ff577e24 */ /* 0x000fe2000f8e00ff */
[----:B------:R-:W-:Y:S01]  /*67f0*/  P2R R2, PR, RZ, 0x1 ;  /* 0x00000001ff027803 */ /* 0x000fe20000000000 */
[----:B------:R-:W2:Y:S01]  /*6800*/  LDCU UR38, c[0x0][0xf30] ;  /* 0x0001e600ff2677ac */ /* 0x000ea20008000800 */
[----:B---3--:R-:W-:Y:S01]  /*6810*/  IMAD.U32 R92, RZ, RZ, UR8 ;  /* 0x00000008ff5c7e24 */ /* 0x008fe2000f8e00ff */
[----:B------:R-:W-:Y:S01]  /*6820*/  MOV R91, UR9 ;  /* 0x00000009005b7c02 */ /* 0x000fe20008000f00 */
[----:B------:R-:W-:Y:S01]  /*6830*/  IMAD.U32 R90, RZ, RZ, UR10 ;  /* 0x0000000aff5a7e24 */ /* 0x000fe2000f8e00ff */
[----:B------:R-:W-:Y:S01]  /*6840*/  MOV R96, UR4 ;  /* 0x0000000400607c02 */ /* 0x000fe20008000f00 */
[----:B------:R-:W-:Y:S01]  /*6850*/  IMAD.U32 R89, RZ, RZ, UR11 ;  /* 0x0000000bff597e24 */ /* 0x000fe2000f8e00ff */
[----:B------:R-:W3:Y:S01]  /*6860*/  LDCU.64 UR60, c[0x0][0xc88] ;  /* 0x00019100ff3c77ac */ /* 0x000ee20008000a00 */
[----:B------:R-:W1:Y:S01]  /*6870*/  LDCU.64 UR40, c[0x0][0xf28] ;  /* 0x0001e500ff2877ac */ /* 0x000e620008000a00 */
[----:B------:R-:W1:Y:S01]  /*6880*/  LDCU UR55, c[0x0][0x374] ;  /* 0x00006e80ff3777ac */ /* 0x000e620008000800 */
[----:B------:R-:W-:Y:S01]  /*6890*/  UMOV UR54, 0x1 ;  /* 0x0000000100367882 */ /* 0x000fe20000000000 */
[----:B------:R-:W-:Y:S01]  /*68a0*/  UMOV UR44, URZ ;  /* 0x000000ff002c7c82 */ /* 0x000fe20008000000 */
[----:B------:R-:W-:Y:S01]  /*68b0*/  UMOV UR53, URZ ;  /* 0x000000ff00357c82 */ /* 0x000fe20008000000 */
[----:B------:R-:W-:Y:S01]  /*68c0*/  UMOV UR47, URZ ;  /* 0x000000ff002f7c82 */ /* 0x000fe20008000000 */
[----:B-1234-:R-:W-:-:S07]  /*68d0*/  IMAD.IADD R81, R0, 0x1, R81 ;  /* 0x0000000100517824 */ /* 0x01efce00078e0251 */
.L_x_151:
[----:B-1----:R-:W1:Y:S01]  /*68e0*/  S2UR UR43, SR_CgaCtaId ;  /* 0x00000000002b79c3 */ /* 0x002e620000008800 */
[----:B------:R-:W-:Y:S01]  /*68f0*/  UMOV UR4, 0x400 ;  /* 0x0000040000047882 */ /* 0x000fe20000000000 */
[----:B------:R-:W-:Y:S01]  /*6900*/  SHF.L.U32 R2, R78, 0x1f, RZ ;  /* 0x0000001f4e027819 */ /* 0x000fe200000006ff */
[----:B-1----:R-:W-:Y:S06]  /*6910*/  ULEA UR43, UR43, UR4, 0x18 ;  /* 0x000000042b2b7291 */ /* 0x002fec000f8ec0ff */
[C---:B------:R-:W-:Y:S02]  /*6920*/  LEA R0, R77.reuse, UR43, 0x3 ;  /* 0x0000002b4d007c11 */ /* 0x040fe4000f8e18ff */
[----:B------:R-:W-:Y:S02]  /*6930*/  LEA R4, R77, UR43, 0x4 ;  /* 0x0000002b4d047c11 */ /* 0x000fe4000f8e20ff */
[----:B------:R-:W1:Y:S02]  /*6940*/  SYNCS.PHASECHK.TRANS64.TRYWAIT P0, [R0+URZ+0x80], R2 ;  /* 0x00008002000075a7 */ /* 0x000e6400080011ff */
[----:B-1----:R-:W-:Y:S05]  /*6950*/  @!P0 BRA `(.L_x_93) ;  /* 0x0000005800608947 */ /* 0x002fea0003800000 */
.L_x_193:
[----:B------:R-:W-:Y:S01]  /*6960*/  R2UR UR7, R95 ;  /* 0x000000005f0772ca */ /* 0x000fe200000e0000 */
[----:B------:R-:W2:Y:S01]  /*6970*/  LDS.128 R4, [R4+0xf0] ;  /* 0x0000f00004047984 */ /* 0x000ea20000000c00 */
[----:B-1----:R-:W-:Y:S01]  /*6980*/  VIADD R0, R0, 0x90 ;  /* 0x0000009000007836 */ /* 0x002fe20000000000 */
[----:B------:R-:W-:Y:S04]  /*6990*/  UISETP.GE.AND UP0, UPT, UR39, 0x1, UPT ;  /* 0x000000012700788c */ /* 0x000fe8000bf06270 */
[----:B------:R-:W-:Y:S01]  /*69a0*/  PRMT R0, RZ, 0x654, R0 ;  /* 0x00000654ff007816 */ /* 0x000fe20000000000 */
[----:B------:R-:W-:Y:S01]  /*69b0*/  @!PT LDS RZ, [RZ] ;  /* 0x00000000fffff984 */ /* 0x000fe20000000800 */
[----:B------:R-:W-:Y:S01]  /*69c0*/  @!PT LDS RZ, [RZ] ;  /* 0x00000000fffff984 */ /* 0x000fe20000000800 */
[----:B------:R-:W-:Y:S01]  /*69d0*/  @!PT LDS RZ, [RZ] ;  /* 0x00000000fffff984 */ /* 0x000fe20000000800 */
[----:B------:R-:W-:Y:S01]  /*69e0*/  @!PT LDS RZ, [RZ] ;  /* 0x00000000fffff984 */ /* 0x000fe20000000800 */
[----:B------:R1:W-:Y:S06]  /*69f0*/  MEMBAR.ALL.CTA ;  /* 0x0000000000007992 */ /* 0x0003ec0000008000 */
[----:B-1----:R-:W1:Y:S02]  /*6a00*/  FENCE.VIEW.ASYNC.S ;  /* 0x00000000000073c6 */ /* 0x002e640000000000 */
[----:B-1----:R1:W-:Y:S01]  /*6a10*/  SYNCS.ARRIVE.TRANS64.RED.A1T0 RZ, [R0+URZ], RZ ;  /* 0x000000ff00ff79a7 */ /* 0x0023e200081004ff */
[----:B--2---:R-:W-:Y:S11]  /*6a20*/  LOP3.LUT P0, RZ, R6, 0x1, RZ, 0xc0, !PT ;  /* 0x0000000106ff7812 */ /* 0x004ff6000780c0ff */
[----:B------:R-:W-:Y:S02]  /*6a30*/  @!UPT UIADD3 URZ, UPT, UPT, URZ, URZ, URZ ;  /* 0x000000fffffff290 */ /* 0x000fe4000fffe0ff */
[----:B------:R-:W-:Y:S01]  /*6a40*/  VOTEU.ANY UP1, P0 ;  /* 0x0000000000ff7886 */ /* 0x000fe20000020100 */
[----:B------:R-:W-:Y:S01]  /*6a50*/  PLOP3.LUT P0, PT, PT, PT, UP1, 0x80, 0x8 ;  /* 0x000000000008781c */ /* 0x000fe20003f0f018 */
[----:B------:R-:W-:Y:S11]  /*6a60*/  UP2UR UR62, UPR, URZ, 0x2 ;  /* 0x00000002ff3e7883 */ /* 0x000ff60008000000 */
[----:B------:R-:W-:Y:S01]  /*6a70*/  @!UPT UIADD3 URZ, UPT, UPT, URZ, URZ, URZ ;  /* 0x000000fffffff290 */ /* 0x000fe2000fffe0ff */
[----:B------:R-:W-:Y:S02]  /*6a80*/  @P0 SHF.R.U32.HI R2, RZ, 0x10, R5 ;  /* 0x00000010ff020819 */ /* 0x000fe40000011605 */
[----:B------:R-:W-:Y:S02]  /*6a90*/  @P0 MOV R3, R4 ;  /* 0x0000000400030202 */ /* 0x000fe40000000f00 */
[----:B------:R-:W-:Y:S02]  /*6aa0*/  @P0 R2UR UR4, R2 ;  /* 0x00000000020402ca */ /* 0x000fe400000e0000 */
[----:B------:R-:W-:Y:S02]  /*6ab0*/  @P0 LOP3.LUT R4, R5, 0xffff, RZ, 0xc0, !PT ;  /* 0x0000ffff05040812 */ /* 0x000fe400078ec0ff */
[----:B------:R-:W-:Y:S02]  /*6ac0*/  @P0 R2UR UR6, R3 ;  /* 0x00000000030602ca */ /* 0x000fe400000e0000 */
[----:B------:R-:W-:Y:S07]  /*6ad0*/  @P0 R2UR UR5, R4 ;  /* 0x00000000040502ca */ /* 0x000fee00000e0000 */
[----:B------:R-:W-:Y:S02]  /*6ae0*/  @UP1 UMOV UR7, UR4 ;  /* 0x0000000400071c82 */ /* 0x000fe40008000000 */
[----:B------:R-:W-:Y:S02]  /*6af0*/  IMAD.U32 R95, RZ, RZ, UR7 ;  /* 0x00000007ff5f7e24 */ /* 0x000fe4000f8e00ff */
[----:B------:R-:W-:Y:S02]  /*6b00*/  @UP1 UMOV UR37, UR6 ;  /* 0x0000000600251c82 */ /* 0x000fe40008000000 */
[----:B------:R-:W-:Y:S01]  /*6b10*/  @UP1 UMOV UR36, UR5 ;  /* 0x0000000500241c82 */ /* 0x000fe20008000000 */
[----:B-1----:R-:W-:Y:S05]  /*6b20*/  BRA.U !UP0, `(.L_x_94) ;  /* 0x0000000108dc7547 */ /* 0x002fea000b800000 */
[----:B------:R-:W1:Y:S01]  /*6b30*/  LDCU UR14, c[0x0][0xf20] ;  /* 0x0001e400ff0e77ac */ /* 0x000e620008000800 */
[----:B------:R-:W-:Y:S02]  /*6b40*/  R2UR UR8, R89 ;  /* 0x00000000590872ca */ /* 0x000fe400000e0000 */
[----:B------:R-:W-:Y:S01]  /*6b50*/  R2UR UR10, R92 ;  /* 0x000000005c0a72ca */ /* 0x000fe200000e0000 */
[----:B------:R-:W-:Y:S01]  /*6b60*/  UISETP.NE.AND UP1, UPT, UR42, 0x1, UPT ;  /* 0x000000012a00788c */ /* 0x000fe2000bf25270 */
[----:B------:R-:W-:Y:S01]  /*6b70*/  R2UR UR13, R90 ;  /* 0x000000005a0d72ca */ /* 0x000fe200000e0000 */
[----:B------:R-:W-:Y:S01]  /*6b80*/  UISETP.NE.AND UP2, UPT, UR39, 0x1, UPT ;  /* 0x000000012700788c */ /* 0x000fe2000bf45270 */
[----:B------:R-:W-:Y:S07]  /*6b90*/  R2UR UR12, R91 ;  /* 0x000000005b0c72ca */ /* 0x000fee00000e0000 */
[----:B------:R-:W-:Y:S02]  /*6ba0*/  UIMAD.WIDE.U32 UR4, UR55, UR8, URZ ;  /* 0x00000008370472a5 */ /* 0x000fe4000f8e00ff */
[----:B------:R-:W-:Y:S02]  /*6bb0*/  UIMAD.WIDE.U32 UR6, UR63, UR10, URZ ;  /* 0x0000000a3f0672a5 */ /* 0x000fe4000f8e00ff */
[----:B------:R-:W-:Y:S02]  /*6bc0*/  UISETP.NE.AND UP0, UPT, UR13, 0x1, UPT ;  /* 0x000000010d00788c */ /* 0x000fe4000bf05270 */
[----:B------:R-:W-:Y:S02]  /*6bd0*/  UIMAD.WIDE.U32 UR8, UR36, UR8, URZ ;  /* 0x00000008240872a5 */ /* 0x000fe4000f8e00ff */
[----:B------:R-:W-:Y:S01]  /*6be0*/  UIMAD.WIDE.U32 UR10, UR37, UR10, URZ ;  /* 0x0000000a250a72a5 */ /* 0x000fe2000f8e00ff */
[----:B------:R-:W-:Y:S02]  /*6bf0*/  UMOV UR4, UR5 ;  /* 0x0000000500047c82 */ /* 0x000fe40008000000 */
[----:B-1----:R-:W-:Y:S03]  /*6c00*/  USHF.R.U32.HI UR5, URZ, UR14, UR4 ;  /* 0x0000000eff057299 */ /* 0x002fe60008011604 */
[----:B------:R-:W-:Y:S02]  /*6c10*/  UMOV UR4, UR7 ;  /* 0x0000000700047c82 */ /* 0x000fe40008000000 */
[----:B------:R-:W-:Y:S02]  /*6c20*/  USHF.R.U32.HI UR7, URZ, UR12, UR4 ;  /* 0x0000000cff077299 */ /* 0x000fe40008011604 */
[----:B------:R-:W-:Y:S02]  /*6c30*/  USEL UR4, UR55, UR5, !UP0 ;  /* 0x0000000537047287 */ /* 0x000fe4000c000000 */
[----:B------:R-:W-:Y:S01]  /*6c40*/  USEL UR7, UR63, UR7, !UP1 ;  /* 0x000000073f077287 */ /* 0x000fe2000c800000 */
[----:B------:R-:W-:Y:S01]  /*6c50*/  UMOV UR5, UR9 ;  /* 0x0000000900057c82 */ /* 0x000fe20008000000 */
[----:B------:R-:W-:Y:S02]  /*6c60*/  UIMAD.WIDE.U32 UR8, UR4, UR40, URZ ;  /* 0x00000028040872a5 */ /* 0x000fe4000f8e00ff */
[----:B------:R-:W-:Y:S03]  /*6c70*/  USHF.R.U32.HI UR6, URZ, UR14, UR5 ;  /* 0x0000000eff067299 */ /* 0x000fe60008011605 */
[----:B------:R-:W-:Y:S01]  /*6c80*/  UMOV UR5, UR11 ;  /* 0x0000000b00057c82 */ /* 0x000fe20008000000 */
[----:B------:R-:W-:Y:S02]  /*6c90*/  UIMAD.WIDE.U32 UR10, UR7, UR40, URZ ;  /* 0x00000028070a72a5 */ /* 0x000fe4000f8e00ff */
[----:B------:R-:W-:Y:S02]  /*6ca0*/  USHF.R.U32.HI UR12, URZ, UR12, UR5 ;  /* 0x0000000cff0c7299 */ /* 0x000fe40008011605 */
[----:B------:R-:W-:Y:S01]  /*6cb0*/  USEL UR6, UR36, UR6, !UP0 ;  /* 0x0000000624067287 */ /* 0x000fe2000c000000 */
[----:B------:R-:W-:Y:S02]  /*6cc0*/  UMOV UR5, UR9 ;  /* 0x0000000900057c82 */ /* 0x000fe40008000000 */
[----:B------:R-:W-:Y:S01]  /*6cd0*/  UMOV UR10, UR11 ;  /* 0x0000000b000a7c82 */ /* 0x000fe20008000000 */
[----:B------:R-:W-:Y:S02]  /*6ce0*/  @UP2 USHF.R.U32.HI UR4, URZ, UR41, UR5 ;  /* 0x00000029ff042299 */ /* 0x000fe40008011605 */
[----:B------:R-:W-:Y:S02]  /*6cf0*/  @UP2 USHF.R.U32.HI UR7, URZ, UR41, UR10 ;  /* 0x00000029ff072299 */ /* 0x000fe4000801160a */
[----:B------:R-:W-:Y:S02]  /*6d00*/  UIMAD UR4, UR39, UR4, URZ ;  /* 0x00000004270472a4 */ /* 0x000fe4000f8e02ff */
[----:B------:R-:W-:Y:S02]  /*6d10*/  UIMAD.WIDE.U32 UR10, UR6, UR40, URZ ;  /* 0x00000028060a72a5 */ /* 0x000fe4000f8e00ff */
[----:B------:R-:W-:Y:S02]  /*6d20*/  USEL UR5, UR37, UR12, !UP1 ;  /* 0x0000000c25057287 */ /* 0x000fe4000c800000 */
[----:B------:R-:W-:Y:S02]  /*6d30*/  UIMAD UR8, UR39, UR7, URZ ;  /* 0x00000007270872a4 */ /* 0x000fe4000f8e02ff */
[----:B------:R-:W-:Y:S03]  /*6d40*/  UISETP.GE.AND UP0, UPT, UR6, UR4, UPT ;  /* 0x000000040600728c */ /* 0x000fe6000bf06270 */
[----:B------:R-:W-:Y:S01]  /*6d50*/  UMOV UR4, UR11 ;  /* 0x0000000b00047c82 */ /* 0x000fe20008000000 */
[----:B------:R-:W-:Y:S02]  /*6d60*/  UISETP.GE.OR UP0, UPT, UR5, UR8, UP0 ;  /* 0x000000080500728c */ /* 0x000fe40008706670 */
[----:B------:R-:W-:Y:S02]  /*6d70*/  USHF.R.U32.HI UR4, URZ, UR41, UR4 ;  /* 0x00000029ff047299 */ /* 0x000fe40008011604 */
[----:B------:R-:W-:Y:S02]  /*6d80*/  UIMAD.WIDE.U32 UR8, UR5, UR40, URZ ;  /* 0x00000028050872a5 */ /* 0x000fe4000f8e00ff */
[----:B------:R-:W-:Y:S02]  /*6d90*/  USEL UR11, UR6, UR4, !UP2 ;  /* 0x00000004060b7287 */ /* 0x000fe4000d000000 */
[----:B------:R-:W-:Y:S02]  /*6da0*/  UIADD3 UR8, UPT, UPT, -UR5, URZ, URZ ;  /* 0x000000ff05087290 */ /* 0x000fe4000fffe1ff */
[----:B------:R-:W-:Y:S01]  /*6db0*/  UIADD3 UR10, UPT, UPT, -UR11, URZ, URZ ;  /* 0x000000ff0b0a7290 */ /* 0x000fe2000fffe1ff */
[----:B------:R-:W-:Y:S01]  /*6dc0*/  @!UP0 UMOV UR4, UR9 ;  /* 0x0000000900048c82 */ /* 0x000fe20008000000 */
[----:B------:R-:W-:Y:S02]  /*6dd0*/  UIADD3 UR9, UPT, UPT, -UR6, URZ, URZ ;  /* 0x000000ff06097290 */ /* 0x000fe4000fffe1ff */
[----:B------:R-:W-:Y:S02]  /*6de0*/  @!UP0 USHF.R.U32.HI UR4, URZ, UR41, UR4 ;  /* 0x00000029ff048299 */ /* 0x000fe40008011604 */
[----:B------:R-:W-:Y:S02]  /*6df0*/  UIMAD UR10, UR39, UR10, UR6 ;  /* 0x0000000a270a72a4 */ /* 0x000fe4000f8e0206 */
[----:B------:R-:W-:Y:S04]  /*6e00*/  @!UP0 USEL UR4, UR5, UR4, !UP2 ;  /* 0x0000000405048287 */ /* 0x000fe8000d000000 */
[----:B------:R-:W-:Y:S02]  /*6e10*/  @!UP0 UIMAD UR10, UR7, UR10, UR4 ;  /* 0x0000000a070a82a4 */ /* 0x000fe4000f8e0204 */
[----:B------:R-:W-:Y:S02]  /*6e20*/  @!UP0 UIADD3 UR11, UPT, UPT, UR11, -UR4, URZ ;  /* 0x800000040b0b8290 */ /* 0x000fe4000fffe0ff */
[----:B------:R-:W-:Y:S02]  /*6e30*/  UIMAD UR7, UR42, UR8, UR37 ;  /* 0x000000082a0772a4 */ /* 0x000fe4000f8e0225 */
[----:B------:R-:W-:Y:S02]  /*6e40*/  @!UP0 UIMAD UR6, UR11, UR39, UR5 ;  /* 0x000000270b0682a4 */ /* 0x000fe4000f8e0205 */
[----:B------:R-:W-:Y:S01]  /*6e50*/  UIMAD UR4, UR13, UR9, UR36 ;  /* 0x000000090d0472a4 */ /* 0x000fe2000f8e0224 */
[----:B------:R-:W-:Y:S02]  /*6e60*/  @!UP0 UMOV UR5, UR10 ;  /* 0x0000000a00058c82 */ /* 0x000fe40008000000 */
[----:B------:R-:W-:Y:S02]  /*6e70*/  UIMAD UR37, UR5, UR42, UR7 ;  /* 0x0000002a052572a4 */ /* 0x000fe4000f8e0207 */
[----:B------:R-:W-:Y:S11]  /*6e80*/  UIMAD UR36, UR6, UR13, UR4 ;  /* 0x0000000d062472a4 */ /* 0x000ff6000f8e0204 */
[----:B------:R-:W-:Y:S01]  /*6e90*/  @!UPT UIADD3 URZ, UPT, UPT, URZ, URZ, URZ ;  /* 0x000000fffffff290 */ /* 0x000fe2000fffe0ff */
.L_x_94:
[----:B------:R-:W-:Y:S01]  /*6ea0*/  UISETP.NE.AND UP0, UPT, UR38, 0x1, UPT ;  /* 0x000000012600788c */ /* 0x000fe2000bf05270 */
[----:B------:R-:W-:Y:S01]  /*6eb0*/  R2UR UR11, R96 ;  /* 0x00000000600b72ca */ /* 0x000fe200000e0000 */
[----:B------:R-:W-:Y:S01]  /*6ec0*/  USHF.L.U32 UR50, UR20, 0x7, URZ ;  /* 0x0000000714327899 */ /* 0x000fe200080006ff */
[----:B------:R-:W-:Y:S01]  /*6ed0*/  IADD3 R77, PT, PT, R77, 0x1, RZ ;  /* 0x000000014d4d7810 */ /* 0x000fe20007ffe0ff */
[----:B------:R-:W-:Y:S07]  /*6ee0*/  USHF.L.U32 UR49, UR26, 0x6, URZ ;  /* 0x000000061a317899 */ /* 0x000fee00080006ff */
[----:B------:R-:W1:Y:S01]  /*6ef0*/  @!UP0 LDCU.128 UR12, c[0x0][0xf10] ;  /* 0x0001e200ff0c87ac */ /* 0x000e620008000c00 */
[----:B------:R-:W2:Y:S01]  /*6f00*/  @!UP0 LDCU UR5, c[0x0][0xf0c] ;  /* 0x0001e180ff0587ac */ /* 0x000ea20008000800 */
[----:B------:R-:W3:Y:S01]  /*6f10*/  @!UP0 LDCU UR10, c[0x0][0xf20] ;  /* 0x0001e400ff0a87ac */ /* 0x000ee20008000800 */
[----:B-1----:R-:W-:Y:S02]  /*6f20*/  UIMAD.WIDE.U32 UR8, UR37, UR12, URZ ;  /* 0x0000000c250872a5 */ /* 0x002fe4000f8e00ff */
[----:B------:R-:W-:Y:S02]  /*6f30*/  UIMAD.WIDE.U32 UR6, UR36, UR15, URZ ;  /* 0x0000000f240672a5 */ /* 0x000fe4000f8e00ff */
[----:B------:R-:W-:Y:S03]  /*6f40*/  @!UP0 UISETP.NE.AND UP1, UPT, UR14, 0x1, UPT ;  /* 0x000000010e00888c */ /* 0x000fe6000bf25270 */
[----:B------:R-:W-:Y:S01]  /*6f50*/  @!UP0 UMOV UR4, UR9 ;  /* 0x0000000900048c82 */ /* 0x000fe20008000000 */
[----:B--2---:R-:W-:Y:S02]  /*6f60*/  @!UP0 UISETP.NE.AND UP2, UPT, UR5, 0x1, UPT ;  /* 0x000000010500888c */ /* 0x004fe4000bf45270 */
[----:B------:R-:W-:Y:S01]  /*6f70*/  @!UP0 USHF.R.U32.HI UR4, URZ, UR13, UR4 ;  /* 0x0000000dff048299 */ /* 0x000fe20008011604 */
[----:B------:R-:W-:Y:S02]  /*6f80*/  @!UP0 UMOV UR6, UR7 ;  /* 0x0000000700068c82 */ /* 0x000fe40008000000 */
[----:B---3--:R-:W-:Y:S02]  /*6f90*/  @!UP0 USHF.R.U32.HI UR6, URZ, UR10, UR6 ;  /* 0x0000000aff068299 */ /* 0x008fe40008011606 */
[----:B------:R-:W-:Y:S02]  /*6fa0*/  @!UP0 USEL UR7, UR37, UR4, !UP2 ;  /* 0x0000000425078287 */ /* 0x000fe4000d000000 */
[----:B------:R-:W-:Y:S04]  /*6fb0*/  @!UP0 USEL UR6, UR36, UR6, !UP1 ;  /* 0x0000000624068287 */ /* 0x000fe8000c800000 */
[----:B------:R-:W-:Y:S02]  /*6fc0*/  @!UP0 UIADD3 UR4, UPT, UPT, -UR7, UR6, URZ ;  /* 0x0000000607048290 */ /* 0x000fe4000fffe1ff */
[----:B------:R-:W-:Y:S02]  /*6fd0*/  @!UP0 UIADD3 UR6, UPT, UPT, UR7, -UR6, URZ ;  /* 0x8000000607068290 */ /* 0x000fe4000fffe0ff */
[----:B------:R-:W-:Y:S02]  /*6fe0*/  @!UP0 UIMAD UR37, UR4, UR5, UR37 ;  /* 0x00000005042582a4 */ /* 0x000fe4000f8e0225 */
[----:B------:R-:W-:Y:S02]  /*6ff0*/  @!UP0 UIMAD UR36, UR6, UR14, UR36 ;  /* 0x0000000e062482a4 */ /* 0x000fe4000f8e0224 */
[----:B------:R-:W-:Y:S09]  /*7000*/  ULOP3.LUT UP0, URZ, UR11, 0x90, URZ, 0xc0, !UPT ;  /* 0x000000900bff7892 */ /* 0x000ff2000f80c0ff */
[----:B------:R-:W-:Y:S05]  /*7010*/  BRA.U !UP0, `(.L_x_95) ;  /* 0x00000001087c7547 */ /* 0x000fea000b800000 */
[----:B------:R-:W1:Y:S01]  /*7020*/  LDCU.64 UR8, c[0x4][0x80] ;  /* 0x01001000ff0877ac */ /* 0x000e620008000a00 */
[----:B------:R-:W-:Y:S01]  /*7030*/  MOV R2, 0x0 ;  /* 0x0000000000027802 */ /* 0x000fe20000000f00 */
[----:B------:R-:W-:Y:S02]  /*7040*/  HFMA2 R12, -RZ, RZ, 0, 5.9604644775390625e-08 ;  /* 0x00000001ff0c7431 */ /* 0x000fe400000001ff */
[----:B------:R-:W-:Y:S01]  /*7050*/  IMAD.MOV.U32 R8, RZ, RZ, 0x70 ;  /* 0x00000070ff087424 */ /* 0x000fe200078e00ff */
[----:B------:R2:W3:Y:S01]  /*7060*/  LDC.64 R14, c[0x4][R2] ;  /* 0x01000000020e7b82 */ /* 0x0004e20000000a00 */
[----:B------:R-:W4:Y:S01]  /*7070*/  LDCU.64 UR6, c[0x4][0x88] ;  /* 0x01001100ff0677ac */ /* 0x000f220008000a00 */
[----:B------:R-:W-:Y:S01]  /*7080*/  IMAD.MOV.U32 R13, RZ, RZ, RZ ;  /* 0x000000ffff0d7224 */ /* 0x000fe200078e00ff */
[----:B------:R-:W2:Y:S01]  /*7090*/  LDCU.64 UR4, c[0x4][0x8] ;  /* 0x01000100ff0477ac */ /* 0x000ea20008000a00 */
[----:B-1----:R-:W-:Y:S01]  /*70a0*/  MOV R5, UR9 ;  /* 0x0000000900057c02 */ /* 0x002fe20008000f00 */
[----:B------:R-:W-:Y:S01]  /*70b0*/  IMAD.U32 R4, RZ, RZ, UR8 ;  /* 0x00000008ff047e24 */ /* 0x000fe2000f8e00ff */
[----:B----4-:R-:W-:Y:S01]  /*70c0*/  MOV R7, UR7 ;  /* 0x0000000700077c02 */ /* 0x010fe20008000f00 */
[----:B------:R-:W-:Y:S01]  /*70d0*/  IMAD.U32 R6, RZ, RZ, UR6 ;  /* 0x00000006ff067e24 */ /* 0x000fe2000f8e00ff */
[----:B--2---:R-:W-:Y:S01]  /*70e0*/  MOV R11, UR5 ;  /* 0x00000005000b7c02 */ /* 0x004fe20008000f00 */
[----:B------:R-:W-:Y:S02]  /*70f0*/  IMAD.U32 R10, RZ, RZ, UR4 ;  /* 0x00000004ff0a7e24 */ /* 0x000fe4000f8e00ff */
[----:B------:R-:W-:Y:S07]  /*7100*/  LEPC R20, `(.L_x_96) ;  /* 0x000000001014794e */ /* 0x000fee0000000000 */
[----:B---3-5:R-:W-:Y:S05]  /*7110*/  CALL.ABS.NOINC R14 ;  /* 0x000000000e007343 */ /* 0x028fea0003c00000 */
.L_x_96:
[----:B------:R-:W1:Y:S01]  /*7120*/  LDCU.64 UR8, c[0x4][0x80] ;  /* 0x01001000ff0877ac */ /* 0x000e620008000a00 */
[----:B------:R-:W2:Y:S01]  /*7130*/  LDC.64 R2, c[0x4][R2] ;  /* 0x0100000002027b82 */ /* 0x000ea20000000a00 */
[----:B------:R-:W-:Y:S02]  /*7140*/  HFMA2 R12, -RZ, RZ, 0, 5.9604644775390625e-08 ;  /* 0x00000001ff0c7431 */ /* 0x000fe400000001ff */
[----:B------:R-:W-:Y:S02]  /*7150*/  IMAD.MOV.U32 R8, RZ, RZ, 0x70 ;  /* 0x00000070ff087424 */ /* 0x000fe400078e00ff */
[----:B------:R-:W-:Y:S01]  /*7160*/  IMAD.MOV.U32 R13, RZ, RZ, RZ ;  /* 0x000000ffff0d7224 */ /* 0x000fe200078e00ff */
[----:B------:R-:W3:Y:S01]  /*7170*/  LDCU.64 UR6, c[0x4][0x88] ;  /* 0x01001100ff0677ac */ /* 0x000ee20008000a00 */
[----:B------:R-:W4:Y:S01]  /*7180*/  LDCU.64 UR4, c[0x4][0x8] ;  /* 0x01000100ff0477ac */ /* 0x000f220008000a00 */
[----:B-1----:R-:W-:Y:S02]  /*7190*/  MOV R4, UR8 ;  /* 0x0000000800047c02 */ /* 0x002fe40008000f00 */
[----:B------:R-:W-:Y:S02]  /*71a0*/  MOV R5, UR9 ;  /* 0x0000000900057c02 */ /* 0x000fe40008000f00 */
[----:B---3--:R-:W-:Y:S01]  /*71b0*/  MOV R7, UR7 ;  /* 0x0000000700077c02 */ /* 0x008fe20008000f00 */
[----:B------:R-:W-:Y:S01]  /*71c0*/  IMAD.U32 R6, RZ, RZ, UR6 ;  /* 0x00000006ff067e24 */ /* 0x000fe2000f8e00ff */
[----:B----4-:R-:W-:Y:S01]  /*71d0*/  MOV R11, UR5 ;  /* 0x00000005000b7c02 */ /* 0x010fe20008000f00 */
[----:B------:R-:W-:Y:S02]  /*71e0*/  IMAD.U32 R10, RZ, RZ, UR4 ;  /* 0x00000004ff0a7e24 */ /* 0x000fe4000f8e00ff */
[----:B------:R-:W-:Y:S07]  /*71f0*/  LEPC R20, `(.L_x_95) ;  /* 0x000000001014794e */ /* 0x000fee0000000000 */
[----:B--2---:R-:W-:Y:S05]  /*7200*/  CALL.ABS.NOINC R2 ;  /* 0x0000000002007343 */ /* 0x004fea0003c00000 */
.L_x_95:
[----:B------:R-:W-:Y:S02]  /*7210*/  R2UR UR6, R97 ;  /* 0x00000000610672ca */ /* 0x000fe400000e0000 */
[----:B------:R-:W-:Y:S02]  /*7220*/  R2UR UR5, R88 ;  /* 0x00000000580572ca */ /* 0x000fe400000e0000 */
[----:B------:R-:W-:Y:S02]  /*7230*/  R2UR UR4, R87 ;  /* 0x00000000570472ca */ /* 0x000fe400000e0000 */
[----:B------:R-:W-:Y:S02]  /*7240*/  ISETP.NE.U32.AND P4, PT, R74, RZ, PT ;  /* 0x000000ff4a00720c */ /* 0x000fe40003f85070 */
[----:B------:R-:W-:Y:S02]  /*7250*/  ISETP.NE.U32.AND P2, PT, RZ, UR60, PT ;  /* 0x0000003cff007c0c */ /* 0x000fe4000bf45070 */
[----:B------:R-:W-:Y:S02]  /*7260*/  ISETP.NE.AND.EX P4, PT, R75, RZ, PT, P4 ;  /* 0x000000ff4b00720c */ /* 0x000fe40003f85340 */
[----:B------:R-:W-:Y:S01]  /*7270*/  ISETP.NE.AND.EX P2, PT, RZ, UR61, PT, P2 ;  /* 0x0000003dff007c0c */ /* 0x000fe2000bf45320 */
[----:B------:R-:W-:Y:S02]  /*7280*/  UISETP.NE.AND UP2, UPT, UR6, URZ, UPT ;  /* 0x000000ff0600728c */ /* 0x000fe4000bf45270 */
[----:B------:R-:W-:Y:S04]  /*7290*/  UISETP.NE.U32.AND UP0, UPT, UR5, URZ, UPT ;  /* 0x000000ff0500728c */ /* 0x000fe8000bf05070 */
[----:B------:R-:W-:Y:S01]  /*72a0*/  UISETP.NE.AND.EX UP1, UPT, UR4, URZ, UPT, UP0 ;  /* 0x000000ff0400728c */ /* 0x000fe2000bf25300 */
[----:B------:R-:W-:Y:S01]  /*72b0*/  PLOP3.LUT P1, PT, PT, PT, UP2, 0x80, 0x8 ;  /* 0x000000000008781c */ /* 0x000fe20003f2f028 */
[----:B------:R-:W-:Y:S03]  /*72c0*/  UPLOP3.LUT UP0, UPT, UPT, UPT, UPT, 0x40, 0x4 ;  /* 0x000000000004789c */ /* 0x000fe60003f0e870 */
[----:B------:R-:W-:Y:S06]  /*72d0*/  @UP2 UPLOP3.LUT UP0, UPT, UPT, UPT, UP1, 0x80, 0x8 ;  /* 0x000000000008289c */ /* 0x000fec0003f0f010 */
[----:B------:R-:W-:Y:S01]  /*72e0*/  PLOP3.LUT P0, PT, PT, PT, UP0, 0x80, 0x8 ;  /* 0x000000000008781c */ /* 0x000fe20003f0f008 */
[----:B------:R-:W-:Y:S01]  /*72f0*/  @!UPT UIADD3 URZ, UPT, UPT, URZ, URZ, URZ ;  /* 0x000000fffffff290 */ /* 0x000fe2000fffe0ff */
[----:B------:R-:W-:Y:S11]  /*7300*/  BRA.U !UP1, `(.L_x_97) ;  /* 0x0000000109407547 */ /* 0x000ff6000b800000 */
[----:B------:R-:W-:Y:S01]  /*7310*/  UISETP.NE.U32.AND UP0, UPT, UR60, URZ, UPT ;  /* 0x000000ff3c00728c */ /* 0x000fe2000bf05070 */
[----:B------:R-:W-:Y:S01]  /*7320*/  R2UR UR6, R88 ;  /* 0x00000000580672ca */ /* 0x000fe200000e0000 */
[----:B------:R-:W1:Y:S01]  /*7330*/  LDCU.64 UR8, c[0x0][0x358] ;  /* 0x00006b00ff0877ac */ /* 0x000e620008000a00 */
[----:B------:R-:W-:Y:S02]  /*7340*/  HFMA2 R85, -RZ, RZ, 0, 5.9604644775390625e-08 ;  /* 0x00000001ff557431 */ /* 0x000fe400000001ff */
[----:B------:R-:W-:Y:S01]  /*7350*/  IMAD.MOV.U32 R0, RZ, RZ, 0x1 ;  /* 0x00000001ff007424 */ /* 0x000fe200078e00ff */
[----:B------:R-:W-:Y:S06]  /*7360*/  UISETP.NE.AND.EX UP0, UPT, UR61, URZ, UPT, UP0 ;  /* 0x000000ff3d00728c */ /* 0x000fec000bf05300 */
[----:B------:R-:W-:Y:S05]  /*7370*/  PLOP3.LUT P3, PT, PT, PT, UP0, 0x80, 0x8 ;  /* 0x000000000008781c */ /* 0x000fea0003f6f008 */
[----:B------:R-:W2:Y:S01]  /*7380*/  @UP0 LDCU.64 UR4, c[0x0][0xc88] ;  /* 0x00019100ff0407ac */ /* 0x000ea20008000a00 */
[----:B------:R-:W-:Y:S07]  /*7390*/  @UP0 UIMAD UR6, UR52, UR6, URZ ;  /* 0x00000006340602a4 */ /* 0x000fee000f8e02ff */
[----:B------:R-:W-:Y:S01]  /*73a0*/  @!P3 PRMT R85, R0, 0x7610, R85 ;  /* 0x000076100055b816 */ /* 0x000fe20000000055 */
[----:B--2---:R-:W-:Y:S06]  /*73b0*/  @UP0 UIMAD.WIDE UR4, UR6, 0x4, UR4 ;  /* 0x00000004060408a5 */ /* 0x004fec000f8e0204 */
[----:B------:R-:W-:Y:S02]  /*73c0*/  IMAD.U32 R2, RZ, RZ, UR4 ;  /* 0x00000004ff027e24 */ /* 0x000fe4000f8e00ff */
[----:B------:R-:W-:Y:S03]  /*73d0*/  IMAD.U32 R3, RZ, RZ, UR5 ;  /* 0x00000005ff037e24 */ /* 0x000fe6000f8e00ff */
[----:B------:R-:W2:Y:S02]  /*73e0*/  @!UP0 LDCU UR4, c[0x0][0xc80] ;  /* 0x00019000ff0487ac */ /* 0x000ea40008000800 */
[----:B-1---5:R1:W5:Y:S02]  /*73f0*/  @P3 LDG.E R45, desc[UR8][R2.64] ;  /* 0x00000008022d3981 */ /* 0x022364000c1e1900 */
[----:B-12---:R-:W-:Y:S02]  /*7400*/  @!P3 MOV R45, UR4 ;  /* 0x00000004002dbc02 */ /* 0x006fe40008000f00 */
.L_x_97:
[----:B------:R-:W-:Y:S05]  /*7410*/  @!P4 BRA `(.L_x_98) ;  /* 0x000000000024c947 */ /* 0x000fea0003800000 */
[----:B------:R-:W-:Y:S01]  /*7420*/  ISETP.NE.U32.AND P3, PT, R72, RZ, PT ;  /* 0x000000ff4800720c */ /* 0x000fe20003f65070 */
[----:B------:R-:W1:Y:S03]  /*7430*/  LDCU.64 UR4, c[0x0][0x358] ;  /* 0x00006b00ff0477ac */ /* 0x000e660008000a00 */
[----:B------:R-:W-:Y:S11]  /*7440*/  ISETP.NE.AND.EX P3, PT, R73, RZ, PT, P3 ;  /* 0x000000ff4900720c */ /* 0x000ff60003f65330 */
[----:B------:R-:W-:Y:S02]  /*7450*/  @!UPT UIADD3 URZ, UPT, UPT, URZ, URZ, URZ ;  /* 0x000000fffffff290 */ /* 0x000fe4000fffe0ff */
[----:B------:R-:W2:Y:S01]  /*7460*/  @P3 LDC.64 R2, c[0x0][0xca8] ;  /* 0x00032a00ff023b82 */ /* 0x000ea20000000a00 */
[----:B------:R-:W-:Y:S04]  /*7470*/  @P3 IMAD R0, R74, UR52, RZ ;  /* 0x000000344a003c24 */ /* 0x000fe8000f8e02ff */
[----:B--2---:R-:W-:Y:S05]  /*7480*/  @P3 IMAD.WIDE R2, R0, 0x4, R2 ;  /* 0x0000000400023825 */ /* 0x004fea00078e0202 */
[----:B-1---5:R1:W5:Y:S02]  /*7490*/  @P3 LDG.E R43, desc[UR4][R2.64] ;  /* 0x00000004022b3981 */ /* 0x022364000c1e1900 */
[----:B-1----:R-:W2:Y:S02]  /*74a0*/  @!P3 LDC R43, c[0x0][0xca0] ;  /* 0x00032800ff2bbb82 */ /* 0x002ea40000000800 */
.L_x_98:
[----:B-----5:R-:W-:Y:S01]  /*74b0*/  FSETP.NEU.AND P3, PT, R45, RZ, PT ;  /* 0x000000ff2d00720b */ /* 0x020fe20003f6d000 */
[----:B------:R-:W-:Y:S01]  /*74c0*/  ULOP3.LUT UR4, UR54, 0x1, URZ, 0x3c, !UPT ;  /* 0x0000000136047892 */ /* 0x000fe2000f8e3cff */
[----:B------:R-:W-:Y:S01]  /*74d0*/  SEL R4, RZ, 0xffffffff, P2 ;  /* 0xffffffffff047807 */ /* 0x000fe20001000000 */
[----:B------:R-:W-:Y:S01]  /*74e0*/  IMAD.U32 R51, RZ, RZ, UR44 ;  /* 0x0000002cff337e24 */ /* 0x000fe2000f8e00ff */
[----:B------:R-:W-:Y:S01]  /*74f0*/  @P1 LOP3.LUT P2, RZ, R85, 0xff, RZ, 0xc0, !PT ;  /* 0x000000ff55ff1812 */ /* 0x000fe2000784c0ff */
[----:B------:R-:W-:Y:S01]  /*7500*/  IMAD.MOV.U32 R99, RZ, RZ, 0x10 ;  /* 0x00000010ff637424 */ /* 0x000fe200078e00ff */
[----:B------:R-:W-:Y:S01]  /*7510*/  @P1 SEL R0, RZ, 0xffffffff, P3 ;  /* 0xffffffffff001807 */ /* 0x000fe20001800000 */
[----:B------:R-:W-:Y:S01]  /*7520*/  IMAD.U32 R113, RZ, RZ, UR4 ;  /* 0x00000004ff717e24 */ /* 0x000fe2000f8e00ff */
[----:B------:R-:W-:Y:S01]  /*7530*/  LEA R105, R80, UR43, 0x3 ;  /* 0x0000002b50697c11 */ /* 0x000fe2000f8e18ff */
[----:B------:R-:W-:Y:S01]  /*7540*/  IMAD.SHL.U32 R104, R82, 0x2, RZ ;  /* 0x0000000252687824 */ /* 0x000fe200078e00ff */
[----:B------:R-:W-:Y:S01]  /*7550*/  @P0 SEL R0, R4, R0, !P2 ;  /* 0x0000000004000207 */ /* 0x000fe20005000000 */
[----:B------:R-:W-:Y:S01]  /*7560*/  IMAD.SHL.U32 R51, R51, 0x1000, RZ ;  /* 0x0000100033337824 */ /* 0x000fe200078e00ff */
[----:B------:R-:W-:Y:S01]  /*7570*/  PLOP3.LUT P2, PT, PT, PT, UP1, 0x80, 0x8 ;  /* 0x000000000008781c */ /* 0x000fe20003f4f018 */
[----:B------:R-:W-:Y:S01]  /*7580*/  BSSY B1, `(.L_x_99) ;  /* 0x000003b000017945 */ /* 0x000fe20003800000 */
[----:B------:R-:W-:Y:S01]  /*7590*/  @P1 LOP3.LUT R0, R0, 0x1, RZ, 0xc0, !PT ;  /* 0x0000000100001812 */ /* 0x000fe200078ec0ff */
[----:B------:R-:W-:Y:S01]  /*75a0*/  IMAD.MOV.U32 R112, RZ, RZ, 0x1 ;  /* 0x00000001ff707424 */ /* 0x000fe200078e00ff */
[----:B------:R-:W-:Y:S01]  /*75b0*/  LOP3.LUT P4, R76, R85, 0xff, RZ, 0xc0, !PT ;  /* 0x000000ff554c7812 */ /* 0x000fe2000788c0ff */
[----:B------:R-:W-:Y:S01]  /*75c0*/  IMAD R106, R80, 0x40, R81 ;  /* 0x00000040506a7824 */ /* 0x000fe200078e0251 */
[----:B------:R-:W-:Y:S01]  /*75d0*/  ISETP.NE.U32.OR P5, PT, R0, 0x1, !P1 ;  /* 0x000000010000780c */ /* 0x000fe20004fa5470 */
[----:B------:R-:W-:Y:S01]  /*75e0*/  IMAD.U32 R0, RZ, RZ, UR44 ;  /* 0x0000002cff007e24 */ /* 0x000fe2000f8e00ff */
[----:B------:R-:W-:Y:S01]  /*75f0*/  SEL R3, RZ, 0xffffffff, P3 ;  /* 0xffffffffff037807 */ /* 0x000fe20001800000 */
[----:B------:R-:W-:Y:S01]  /*7600*/  IMAD.U32 R107, RZ, RZ, UR44 ;  /* 0x0000002cff6b7e24 */ /* 0x000fe2000f8e00ff */
[----:B------:R-:W-:Y:S02]  /*7610*/  LOP3.LUT P6, RZ, R83, 0x40, RZ, 0xc0, !PT ;  /* 0x0000004053ff7812 */ /* 0x000fe400078cc0ff */
[----:B------:R-:W-:Y:S02]  /*7620*/  CS2R R70, SRZ ;  /* 0x0000000000467805 */ /* 0x000fe4000001ff00 */
[----:B------:R-:W-:Y:S02]  /*7630*/  LEA R0, R0, UR43, 0x3 ;  /* 0x0000002b00007c11 */ /* 0x000fe4000f8e18ff */
[----:B------:R-:W-:Y:S02]  /*7640*/  CS2R R68, SRZ ;  /* 0x0000000000447805 */ /* 0x000fe4000001ff00 */
[----:B------:R-:W-:Y:S02]  /*7650*/  @P2 SEL R3, R4, R3, !P4 ;  /* 0x0000000304032207 */ /* 0x000fe40006000000 */
[----:B------:R-:W-:Y:S02]  /*7660*/  CS2R R66, SRZ ;  /* 0x0000000000427805 */ /* 0x000fe4000001ff00 */
[----:B------:R-:W-:Y:S02]  /*7670*/  SEL R99, R99, 0xfffffff0, !P6 ;  /* 0xfffffff063637807 */ /* 0x000fe40007000000 */
[----:B------:R-:W-:Y:S02]  /*7680*/  CS2R R64, SRZ ;  /* 0x0000000000407805 */ /* 0x000fe4000001ff00 */
[----:B------:R-:W-:Y:S02]  /*7690*/  LOP3.LUT R3, R3, 0x1, RZ, 0xc0, !PT ;  /* 0x0000000103037812 */ /* 0x000fe400078ec0ff */
[----:B------:R-:W-:Y:S02]  /*76a0*/  CS2R R58, SRZ ;  /* 0x00000000003a7805 */ /* 0x000fe4000001ff00 */
[----:B------:R-:W-:Y:S02]  /*76b0*/  @P5 SHF.L.U32 R2, R113, 0x1f, RZ ;  /* 0x0000001f71025819 */ /* 0x000fe400000006ff */
[----:B------:R-:W-:Y:S02]  /*76c0*/  CS2R R56, SRZ ;  /* 0x0000000000387805 */ /* 0x000fe4000001ff00 */
[----:B------:R-:W-:Y:S02]  /*76d0*/  IADD3 R50, PT, PT, R51, UR43, R104 ;  /* 0x0000002b33327c10 */ /* 0x000fe4000fffe068 */
[----:B------:R-:W-:Y:S01]  /*76e0*/  CS2R R54, SRZ ;  /* 0x0000000000367805 */ /* 0x000fe2000001ff00 */
[----:B------:R1:W3:Y:S01]  /*76f0*/  @P5 SYNCS.PHASECHK.TRANS64.TRYWAIT P1, [R0+URZ+0x40], R2 ;  /* 0x00004002000055a7 */ /* 0x0002e200080211ff */
[----:B------:R-:W-:Y:S02]  /*7700*/  ISETP.NE.U32.AND P2, PT, R3, 0x1, PT ;  /* 0x000000010300780c */ /* 0x000fe40003f45070 */
[----:B------:R-:W-:Y:S02]  /*7710*/  CS2R R52, SRZ ;  /* 0x0000000000347805 */ /* 0x000fe4000001ff00 */
[----:B------:R-:W-:Y:S01]  /*7720*/  P2R R98, PR, RZ, 0x20 ;  /* 0x00000020ff627803 */ /* 0x000fe20000000000 */
[----:B------:R-:W-:Y:S01]  /*7730*/  IMAD.IADD R49, R50, 0x1, R99 ;  /* 0x0000000132317824 */ /* 0x000fe200078e0263 */
[----:B------:R-:W-:Y:S02]  /*7740*/  P2R R114, PR, RZ, 0x4 ;  /* 0x00000004ff727803 */ /* 0x000fe40000000000 */
[----:B-1----:R-:W-:Y:S04]  /*7750*/  SHF.L.U32 R2, R79, 0x1f, RZ ;  /* 0x0000001f4f027819 */ /* 0x002fe800000006ff */
[----:B------:R1:W4:Y:S01]  /*7760*/  SYNCS.PHASECHK.TRANS64.TRYWAIT P0, [R105+URZ+0xa0], R2 ;  /* 0x0000a002690075a7 */ /* 0x00032200080011ff */
[----:B---3--:R-:W-:Y:S01]  /*7770*/  @P5 SEL R112, RZ, 0x1, !P1 ;  /* 0x00000001ff705807 */ /* 0x008fe20004800000 */
[----:B-1----:R-:W-:Y:S06]  /*7780*/  @!P5 BRA `(.L_x_100) ;  /* 0x000000000068d947 */ /* 0x002fec0003800000 */
[----:B------:R-:W-:Y:S01]  /*7790*/  ISETP.NE.AND P1, PT, R112, RZ, PT ;  /* 0x000000ff7000720c */ /* 0x000fe20003f25270 */
[----:B------:R-:W-:Y:S01]  /*77a0*/  BSSY B0, `(.L_x_101) ;  /* 0x000000d000007945 */ /* 0x000fe20003800000 */
[----:B------:R-:W-:Y:S02]  /*77b0*/  CS2R R54, SRZ ;  /* 0x0000000000367805 */ /* 0x000fe4000001ff00 */
[----:B------:R-:W-:Y:S02]  /*77c0*/  CS2R R52, SRZ ;  /* 0x0000000000347805 */ /* 0x000fe4000001ff00 */
[----:B------:R-:W-:Y:S02]  /*77d0*/  CS2R R58, SRZ ;  /* 0x00000000003a7805 */ /* 0x000fe4000001ff00 */
[----:B------:R-:W-:Y:S02]  /*77e0*/  CS2R R56, SRZ ;  /* 0x0000000000387805 */ /* 0x000fe4000001ff00 */
[----:B------:R-:W-:Y:S02]  /*77f0*/  CS2R R66, SRZ ;  /* 0x0000000000427805 */ /* 0x000fe4000001ff00 */
[----:B------:R-:W-:Y:S02]  /*7800*/  CS2R R64, SRZ ;  /* 0x0000000000407805 */ /* 0x000fe4000001ff00 */
[----:B------:R-:W-:Y:S02]  /*7810*/  CS2R R70, SRZ ;  /* 0x0000000000467805 */ /* 0x000fe4000001ff00 */
[----:B------:R-:W-:Y:S01]  /*7820*/  CS2R R68, SRZ ;  /* 0x0000000000447805 */ /* 0x000fe2000001ff00 */
[----:B------:R-:W-:Y:S06]  /*7830*/  @P1 BRA `(.L_x_102) ;  /* 0x00000000000c1947 */ /* 0x000fec0003800000 */
[----:B------:R-:W-:Y:S04]  /*7840*/  SHF.L.U32 R3, R113, 0x1f, RZ ;  /* 0x0000001f71037819 */ /* 0x000fe800000006ff */
[----:B------:R-:W1:Y:S02]  /*7850*/  SYNCS.PHASECHK.TRANS64.TRYWAIT P1, [R0+URZ+0x40], R3 ;  /* 0x00004003000075a7 */ /* 0x000e6400080211ff */
[----:B-1----:R-:W-:Y:S05]  /*7860*/  @!P1 BRA `(.L_x_103) ;  /* 0x0000004800b09947 */ /* 0x002fea0003800000 */
.L_x_102:
[----:B------:R-:W-:Y:S05]  /*7870*/  BSYNC B0 ;  /* 0x0000000000007941 */ /* 0x000fea0003800000 */
.L_x_101:
[----:B------:R-:W-:Y:S01]  /*7880*/  ISETP.NE.AND P1, PT, R114, RZ, PT ;  /* 0x000000ff7200720c */ /* 0x000fe20003f25270 */
[----:B------:R-:W-:Y:S04]  /*7890*/  UIADD3 UR4, UPT, UPT, UR44, 0x1, URZ ;  /* 0x000000012c047890 */ /* 0x000fe8000fffe0ff */
[----:B------:R-:W-:Y:S04]  /*78a0*/  UISETP.NE.AND UP0, UPT, UR4, 0x3, UPT ;  /* 0x000000030400788c */ /* 0x000fe8000bf05270 */
[----:B------:R-:W-:Y:S02]  /*78b0*/  USEL UR5, URZ, 0x1, UP0 ;  /* 0x00000001ff057887 */ /* 0x000fe40008000000 */
[----:B------:R-:W-:Y:S02]  /*78c0*/  USEL UR4, UR4, URZ, UP0 ;  /* 0x000000ff04047287 */ /* 0x000fe40008000000 */
[----:B------:R3:W1:Y:S02]  /*78d0*/  @P1 LDS.128 R52, [R50+0x200] ;  /* 0x0002000032341984 */ /* 0x0006640000000c00 */
[----:B------:R-:W-:Y:S02]  /*78e0*/  LOP3.LUT R113, R113, UR5, RZ, 0x3c, !PT ;  /* 0x0000000571717c12 */ /* 0x000fe4000f8e3cff */
[----:B------:R3:W1:Y:S01]  /*78f0*/  @P1 LDS.128 R56, [R49+0x200] ;  /* 0x0002000031381984 */ /* 0x0006620000000c00 */
[----:B------:R-:W-:Y:S03]  /*7900*/  IMAD.U32 R107, RZ, RZ, UR4 ;  /* 0x00000004ff6b7e24 */ /* 0x000fe6000f8e00ff */
[----:B------:R3:W1:Y:S04]  /*7910*/  @P1 LDS.128 R64, [R50+0xa00] ;  /* 0x000a000032401984 */ /* 0x0006680000000c00 */
[----:B------:R3:W1:Y:S02]  /*7920*/  @P1 LDS.128 R68, [R49+0xa00] ;  /* 0x000a000031441984 */ /* 0x0006640000000c00 */
.L_x_100:
[----:B------:R-:W-:Y:S05]  /*7930*/  BSYNC B1 ;  /* 0x0000000000017941 */ /* 0x000fea0003800000 */
.L_x_99:
[----:B------:R-:W-:Y:S01]  /*7940*/  HFMA2 R39, -RZ, RZ, 0, 0 ;  /* 0x00000000ff277431 */ /* 0x000fe200000001ff */
[----:B-1----:R-:W-:Y:S01]  /*7950*/  SHF.R.U32.HI R0, RZ, 0x15, R106 ;  /* 0x00000015ff007819 */ /* 0x002fe2000001166a */
[----:B----4-:R-:W-:Y:S06]  /*7960*/  @P0 BRA `(.L_x_104) ;  /* 0x0000000000080947 */ /* 0x010fec0003800000 */
[----:B------:R-:W1:Y:S02]  /*7970*/  SYNCS.PHASECHK.TRANS64.TRYWAIT P0, [R105+URZ+0xa0], R2 ;  /* 0x0000a002690075a7 */ /* 0x000e6400080011ff */
[----:B-1----:R-:W-:Y:S05]  /*7980*/  @!P0 BRA `(.L_x_105) ;  /* 0x00000048007c8947 */ /* 0x002fea0003800000 */
.L_x_104:
[----:B-1----:R-:W-:Y:S01]  /*7990*/  LOP3.LUT R2, R0, 0x3, RZ, 0xc0, !PT ;  /* 0x0000000300027812 */ /* 0x002fe200078ec0ff */
[----:B------:R-:W-:Y:S01]  /*79a0*/  IMAD.MOV.U32 R38, RZ, RZ, RZ ;  /* 0x000000ffff267224 */ /* 0x000fe200078e00ff */
[----:B------:R-:W-:Y:S02]  /*79b0*/  CS2R R36, SRZ ;  /* 0x0000000000247805 */ /* 0x000fe4000001ff00 */
[----:B------:R-:W-:Y:S02]  /*79c0*/  CS2R R34, SRZ ;  /* 0x0000000000227805 */ /* 0x000fe4000001ff00 */
[----:B------:R-:W-:Y:S02]  /*79d0*/  ISETP.NE.AND P0, PT, R84, R2, PT ;  /* 0x000000025400720c */ /* 0x000fe40003f05270 */
[----:B------:R-:W-:Y:S02]  /*79e0*/  CS2R R32, SRZ ;  /* 0x0000000000207805 */ /* 0x000fe4000001ff00 */
        /* <DEDUP_REMOVED lines=13> */
[----:B------:R-:W-:Y:S11]  /*7ac0*/  LOP3.LUT P0, RZ, R0, 0x3, R86, 0x48, !PT ;  /* 0x0000000300ff7812 */ /* 0x000ff60007804856 */
[----:B------:R-:W-:Y:S02]  /*7ad0*/  @!UPT UIADD3 URZ, UPT, UPT, URZ, URZ, URZ ;  /* 0x000000fffffff290 */ /* 0x000fe4000fffe0ff */
[----:B------:R-:W-:Y:S05]  /*7ae0*/  @!P0 BRA `(.L_x_107) ;  /* 0x0000000000408947 */ /* 0x000fea0003800000 */
[----:B------:R-:W1:Y:S01]  /*7af0*/  LDCU.64 UR8, c[0x4][0x70] ;  /* 0x01000e00ff0877ac */ /* 0x000e620008000a00 */
[----:B------:R-:W-:Y:S01]  /*7b00*/  MOV R15, 0x0 ;  /* 0x00000000000f7802 */ /* 0x000fe20000000f00 */
[----:B------:R-:W-:Y:S02]  /*7b10*/  HFMA2 R12, -RZ, RZ, 0, 5.9604644775390625e-08 ;  /* 0x00000001ff0c7431 */ /* 0x000fe400000001ff */
[----:B------:R-:W-:Y:S02]  /*7b20*/  IMAD.MOV.U32 R8, RZ, RZ, 0x192 ;  /* 0x00000192ff087424 */ /* 0x000fe400078e00ff */
[----:B------:R-:W-:Y:S01]  /*7b30*/  IMAD.MOV.U32 R13, RZ, RZ, RZ ;  /* 0x000000ffff0d7224 */ /* 0x000fe200078e00ff */
[----:B------:R-:W4:Y:S01]  /*7b40*/  LDCU.64 UR6, c[0x4][0x78] ;  /* 0x01000f00ff0677ac */ /* 0x000f220008000a00 */
[----:B------:R-:W2:Y:S01]  /*7b50*/  LDC.64 R14, c[0x4][R15] ;  /* 0x010000000f0e7b82 */ /* 0x000ea20000000a00 */
[----:B------:R-:W5:Y:S01]  /*7b60*/  LDCU.64 UR4, c[0x4][0x10] ;  /* 0x01000200ff0477ac */ /* 0x000f620008000a00 */
[----:B-1----:R-:W-:Y:S01]  /*7b70*/  MOV R5, UR9 ;  /* 0x0000000900057c02 */ /* 0x002fe20008000f00 */
[----:B------:R-:W-:Y:S01]  /*7b80*/  IMAD.U32 R4, RZ, RZ, UR8 ;  /* 0x00000008ff047e24 */ /* 0x000fe2000f8e00ff */
[----:B----4-:R-:W-:Y:S01]  /*7b90*/  MOV R7, UR7 ;  /* 0x0000000700077c02 */ /* 0x010fe20008000f00 */
[----:B------:R-:W-:Y:S01]  /*7ba0*/  IMAD.U32 R6, RZ, RZ, UR6 ;  /* 0x00000006ff067e24 */ /* 0x000fe2000f8e00ff */
[----:B-----5:R-:W-:Y:S01]  /*7bb0*/  MOV R11, UR5 ;  /* 0x00000005000b7c02 */ /* 0x020fe20008000f00 */
[----:B------:R-:W-:Y:S02]  /*7bc0*/  IMAD.U32 R10, RZ, RZ, UR4 ;  /* 0x00000004ff0a7e24 */ /* 0x000fe4000f8e00ff */
[----:B------:R-:W-:Y:S07]  /*7bd0*/  LEPC R20, `(.L_x_107) ;  /* 0x000000001014794e */ /* 0x000fee0000000000 */
[----:B--23--:R-:W-:Y:S05]  /*7be0*/  CALL.ABS.NOINC R14 ;  /* 0x000000000e007343 */ /* 0x00cfea0003c00000 */
.L_x_107:
[----:B------:R-:W-:Y:S05]  /*7bf0*/  WARPSYNC.ALL ;  /* 0x0000000000007948 */ /* 0x000fea0003800000 */
[C---:B------:R-:W-:Y:S01]  /*7c00*/  R2UR UR4, R106.reuse ;  /* 0x000000006a0472ca */ /* 0x040fe200000e0000 */
[----:B------:R-:W-:Y:S05]  /*7c10*/  VIADD R0, R106, 0x20 ;  /* 0x000000206a007836 */ /* 0x000fea0000000000 */
[----:B------:R-:W-:Y:S04]  /*7c20*/  SHF.R.U32.HI R0, RZ, 0x15, R0 ;  /* 0x00000015ff007819 */ /* 0x000fe80000011600 */
[----:B------:R-:W-:Y:S03]  /*7c30*/  LOP3.LUT P0, RZ, R0, 0x3, R86, 0x48, !PT ;  /* 0x0000000300ff7812 */ /* 0x000fe60007804856 */
[----:B------:R-:W1:Y:S10]  /*7c40*/  LDTM.x16 R24, tmem[UR4] ;  /* 0x00000004001879ee */ /* 0x000e740008240000 */
[----:B-1----:R-:W-:Y:S05]  /*7c50*/  @!P0 BRA `(.L_x_108) ;  /* 0x0000000000408947 */ /* 0x002fea0003800000 */
        /* <DEDUP_REMOVED lines=16> */
.L_x_108:
[----:B------:R-:W-:Y:S05]  /*7d60*/  WARPSYNC.ALL ;  /* 0x0000000000007948 */ /* 0x000fea0003800000 */
[----:B------:R-:W-:Y:S11]  /*7d70*/  R2UR UR4, R106 ;  /* 0x000000006a0472ca */ /* 0x000ff600000e0000 */
[----:B------:R-:W-:Y:S02]  /*7d80*/  @!UPT UIADD3 URZ, UPT, UPT, URZ, URZ, URZ ;  /* 0x000000fffffff290 */ /* 0x000fe4000fffe0ff */
[----:B------:R-:W1:Y:S02]  /*7d90*/  LDTM.x16 R4, tmem[UR4+0x20] ;  /* 0x00002004000479ee */ /* 0x000e640008240000 */
[----:B-1----:R-:W-:Y:S01]  /*7da0*/  NOP ;  /* 0x0000000000007918 */ /* 0x002fe20000000000 */
.L_x_106:
[----:B------:R-:W-:Y:S01]  /*7db0*/  SHF.L.U32 R20, R52, 0x10, RZ ;  /* 0x0000001034147819 */ /* 0x000fe200000006ff */
[C---:B--2---:R-:W-:Y:S01]  /*7dc0*/  FMUL R0, R43.reuse, R24 ;  /* 0x000000182b007220 */ /* 0x044fe20000400000 */
[----:B------:R-:W-:Y:S01]  /*7dd0*/  ISETP.NE.AND P0, PT, R84, R2, PT ;  /* 0x000000025400720c */ /* 0x000fe20003f05270 */
[----:B------:R-:W-:Y:S01]  /*7de0*/  FMUL R2, R43, R25 ;  /* 0x000000192b027220 */ /* 0x000fe20000400000 */
[----:B------:R-:W-:Y:S01]  /*7df0*/  LOP3.LUT R21, R52, 0xffff0000, RZ, 0xc0, !PT ;  /* 0xffff000034157812 */ /* 0x000fe200078ec0ff */
[----:B------:R-:W-:Y:S01]  /*7e00*/  FFMA R0, R45, R20, R0 ;  /* 0x000000142d007223 */ /* 0x000fe20000000000 */
[----:B------:R-:W-:Y:S01]  /*7e10*/  SHF.L.U32 R22, R53, 0x10, RZ ;  /* 0x0000001035167819 */ /* 0x000fe200000006ff */
[----:B------:R-:W-:Y:S01]  /*7e20*/  FMUL R3, R43, R26 ;  /* 0x0000001a2b037220 */ /* 0x000fe20000400000 */
[----:B------:R-:W-:Y:S01]  /*7e30*/  LOP3.LUT R23, R53, 0xffff0000, RZ, 0xc0, !PT ;  /* 0xffff000035177812 */ /* 0x000fe200078ec0ff */
[----:B------:R-:W-:Y:S01]  /*7e40*/  FFMA R2, R45, R21, R2 ;  /* 0x000000152d027223 */ /* 0x000fe20000000002 */
[C---:B------:R-:W-:Y:S01]  /*7e50*/  SHF.L.U32 R40, R54.reuse, 0x10, RZ ;  /* 0x0000001036287819 */ /* 0x040fe200000006ff */
[----:B------:R-:W-:Y:S01]  /*7e60*/  FMUL R20, R43, R27 ;  /* 0x0000001b2b147220 */ /* 0x000fe20000400000 */
[----:B------:R-:W-:Y:S01]  /*7e70*/  LOP3.LUT R41, R54, 0xffff0000, RZ, 0xc0, !PT ;  /* 0xffff000036297812 */ /* 0x000fe200078ec0ff */
[----:B------:R-:W-:Y:S01]  /*7e80*/  FFMA R3, R45, R22, R3 ;  /* 0x000000162d037223 */ /* 0x000fe20000000003 */
[----:B------:R-:W-:Y:S01]  /*7e90*/  F2FP.BF16.F32.PACK_AB R60, R2, R0 ;  /* 0x00000000023c723e */ /* 0x000fe200000010ff */
[----:B------:R-:W-:Y:S01]  /*7ea0*/  FMUL R21, R43, R28 ;  /* 0x0000001c2b157220 */ /* 0x000fe20000400000 */
[----:B------:R-:W-:Y:S01]  /*7eb0*/  LOP3.LUT R42, R69, 0xffff0000, RZ, 0xc0, !PT ;  /* 0xffff0000452a7812 */ /* 0x000fe200078ec0ff */
[----:B------:R-:W-:Y:S01]  /*7ec0*/  FMUL R22, R43, R29 ;  /* 0x0000001d2b167220 */ /* 0x000fe20000400000 */
[----:B------:R-:W-:Y:S01]  /*7ed0*/  SHF.L.U32 R44, R70, 0x10, RZ ;  /* 0x00000010462c7819 */ /* 0x000fe200000006ff */
[----:B------:R-:W-:Y:S01]  /*7ee0*/  FFMA R20, R45, R23, R20 ;  /* 0x000000172d147223 */ /* 0x000fe20000000014 */
[----:B------:R-:W-:Y:S01]  /*7ef0*/  SHF.L.U32 R23, R55, 0x10, RZ ;  /* 0x0000001037177819 */ /* 0x000fe200000006ff */
[----:B------:R-:W-:Y:S01]  /*7f00*/  FFMA R21, R45, R40, R21 ;  /* 0x000000282d157223 */ /* 0x000fe20000000015 */
[----:B------:R-:W-:Y:S01]  /*7f10*/  LOP3.LUT R40, R55, 0xffff0000, RZ, 0xc0, !PT ;  /* 0xffff000037287812 */ /* 0x000fe200078ec0ff */
[----:B------:R-:W-:Y:S01]  /*7f20*/  FFMA R22, R45, R41, R22 ;  /* 0x000000292d167223 */ /* 0x000fe20000000016 */
[----:B------:R-:W-:Y:S01]  /*7f30*/  F2FP.BF16.F32.PACK_AB R61, R20, R3 ;  /* 0x00000003143d723e */ /* 0x000fe200000010ff */
[C---:B------:R-:W-:Y:S01]  /*7f40*/  FMUL R0, R43.reuse, R30 ;  /* 0x0000001e2b007220 */ /* 0x040fe20000400000 */
[----:B------:R-:W-:Y:S01]  /*7f50*/  LOP3.LUT R41, R58, 0xffff0000, RZ, 0xc0, !PT ;  /* 0xffff00003a297812 */ /* 0x000fe200078ec0ff */
[----:B------:R-:W-:Y:S01]  /*7f60*/  FMUL R2, R43, R31 ;  /* 0x0000001f2b027220 */ /* 0x000fe20000400000 */
[----:B------:R-:W-:Y:S01]  /*7f70*/  F2FP.BF16.F32.PACK_AB R62, R22, R21 ;  /* 0x00000015163e723e */ /* 0x000fe200000010ff */
[C---:B------:R-:W-:Y:S01]  /*7f80*/  FFMA R0, R45.reuse, R23, R0 ;  /* 0x000000172d007223 */ /* 0x040fe20000000000 */
[C---:B------:R-:W-:Y:S01]  /*7f90*/  SHF.L.U32 R22, R56.reuse, 0x10, RZ ;  /* 0x0000001038167819 */ /* 0x040fe200000006ff */
[----:B------:R-:W-:Y:S01]  /*7fa0*/  FFMA R2, R45, R40, R2 ;  /* 0x000000282d027223 */ /* 0x000fe20000000002 */
[----:B------:R-:W-:Y:S01]  /*7fb0*/  LOP3.LUT R23, R56, 0xffff0000, RZ, 0xc0, !PT ;  /* 0xffff000038177812 */ /* 0x000fe200078ec0ff */
[----:B------:R-:W-:Y:S01]  /*7fc0*/  FMUL R3, R43, R32 ;  /* 0x000000202b037220 */ /* 0x000fe20000400000 */
[----:B------:R-:W-:Y:S01]  /*7fd0*/  SHF.L.U32 R40, R57, 0x10, RZ ;  /* 0x0000001039287819 */ /* 0x000fe200000006ff */
[C---:B------:R-:W-:Y:S01]  /*7fe0*/  FMUL R20, R43.reuse, R33 ;  /* 0x000000212b147220 */ /* 0x040fe20000400000 */
[----:B------:R-:W-:Y:S01]  /*7ff0*/  F2FP.BF16.F32.PACK_AB R63, R2, R0 ;  /* 0x00000000023f723e */ /* 0x000fe200000010ff */
[----:B------:R-:W-:Y:S01]  /*8000*/  FMUL R21, R43, R34 ;  /* 0x000000222b157220 */ /* 0x000fe20000400000 */
[----:B------:R-:W-:Y:S01]  /*8010*/  LOP3.LUT R46, R70, 0xffff0000, RZ, 0xc0, !PT ;  /* 0xffff0000462e7812 */ /* 0x000fe200078ec0ff */
[----:B------:R-:W-:Y:S01]  /*8020*/  FFMA R3, R45, R22, R3 ;  /* 0x000000162d037223 */ /* 0x000fe20000000003 */
[----:B------:R-:W-:Y:S01]  /*8030*/  SHF.L.U32 R47, R71, 0x10, RZ ;  /* 0x00000010472f7819 */ /* 0x000fe200000006ff */
[----:B------:R-:W-:Y:S01]  /*8040*/  FFMA R20, R45, R23, R20 ;  /* 0x000000172d147223 */ /* 0x000fe20000000014 */
[----:B------:R-:W-:Y:S01]  /*8050*/  LOP3.LUT R23, R57, 0xffff0000, RZ, 0xc0, !PT ;  /* 0xffff000039177812 */ /* 0x000fe200078ec0ff */
[----:B------:R-:W-:Y:S01]  /*8060*/  FFMA R21, R45, R40, R21 ;  /* 0x000000282d157223 */ /* 0x000fe20000000015 */
[----:B------:R-:W-:Y:S01]  /*8070*/  SHF.L.U32 R40, R58, 0x10, RZ ;  /* 0x000000103a287819 */ /* 0x000fe200000006ff */
[C---:B------:R-:W-:Y:S01]  /*8080*/  FMUL R0, R43.reuse, R35 ;  /* 0x000000232b007220 */ /* 0x040fe20000400000 */
[----:B------:R-:W-:Y:S01]  /*8090*/  F2FP.BF16.F32.PACK_AB R100, R20, R3 ;  /* 0x000000031464723e */ /* 0x000fe200000010ff */
[----:B------:R-:W-:Y:S01]  /*80a0*/  FMUL R2, R43, R36 ;  /* 0x000000242b027220 */ /* 0x000fe20000400000 */
[----:B------:R-:W-:Y:S01]  /*80b0*/  LOP3.LUT R48, R71, 0xffff0000, RZ, 0xc0, !PT ;  /* 0xffff000047307812 */ /* 0x000fe200078ec0ff */
[----:B------:R-:W-:Y:S01]  /*80c0*/  FMUL R22, R43, R37 ;  /* 0x000000252b167220 */ /* 0x000fe20000400000 */
[----:B------:R-:W-:Y:S01]  /*80d0*/  ISETP.NE.AND P1, PT, R84, RZ, PT ;  /* 0x000000ff5400720c */ /* 0x000fe20003f25270 */
[----:B------:R-:W-:Y:S01]  /*80e0*/  FFMA R0, R45, R23, R0 ;  /* 0x000000172d007223 */ /* 0x000fe20000000000 */
[----:B------:R-:W-:Y:S01]  /*80f0*/  SHF.L.U32 R23, R59, 0x10, RZ ;  /* 0x000000103b177819 */ /* 0x000fe200000006ff */
[----:B------:R-:W-:Y:S01]  /*8100*/  FFMA R2, R45, R40, R2 ;  /* 0x000000282d027223 */ /* 0x000fe20000000002 */
[----:B------:R-:W-:Y:S01]  /*8110*/  LOP3.LUT R40, R59, 0xffff0000, RZ, 0xc0, !PT ;  /* 0xffff00003b287812 */ /* 0x000fe200078ec0ff */
[----:B------:R1:W-:Y:S01]  /*8120*/  @!P0 STS.128 [R50+0x200], R60 ;  /* 0x0002003c32008388 */ /* 0x0003e20000000c00 */
[----:B------:R-:W-:Y:S01]  /*8130*/  F2FP.BF16.F32.PACK_AB R101, R0, R21 ;  /* 0x000000150065723e */ /* 0x000fe200000010ff */
[----:B------:R-:W-:Y:S01]  /*8140*/  FFMA R22, R45, R41, R22 ;  /* 0x000000292d167223 */ /* 0x000fe20000000016 */
[----:B------:R-:W-:Y:S01]  /*8150*/  LOP3.LUT R41, R66, 0xffff0000, RZ, 0xc0, !PT ;  /* 0xffff000042297812 */ /* 0x000fe200078ec0ff */
[C---:B------:R-:W-:Y:S01]  /*8160*/  FMUL R3, R43.reuse, R38 ;  /* 0x000000262b037220 */ /* 0x040fe20000400000 */
[C---:B------:R-:W-:Y:S01]  /*8170*/  FMUL R20, R43.reuse, R39 ;  /* 0x000000272b147220 */ /* 0x040fe20000400000 */
        /* <DEDUP_REMOVED lines=8> */
[----:B------:R-:W-:Y:S01]  /*8200*/  FMUL R21, R43, R6 ;  /* 0x000000062b157220 */ /* 0x000fe20000400000 */
[C---:B------:R-:W-:Y:S01]  /*8210*/  FFMA R0, R45.reuse, R22, R0 ;  /* 0x000000162d007223 */ /* 0x040fe20000000000 */
[C---:B------:R-:W-:Y:S01]  /*8220*/  FFMA R2, R45.reuse, R23, R2 ;  /* 0x000000172d027223 */ /* 0x040fe20000000002 */
[----:B------:R-:W-:Y:S01]  /*8230*/  F2FP.BF16.F32.PACK_AB R103, R20, R3 ;  /* 0x000000031467723e */ /* 0x000fe200000010ff */
[----:B------:R-:W-:Y:S01]  /*8240*/  FFMA R21, R45, R40, R21 ;  /* 0x000000282d157223 */ /* 0x000fe20000000015 */
[----:B------:R-:W-:Y:S01]  /*8250*/  LOP3.LUT R23, R65, 0xffff0000, RZ, 0xc0, !PT ;  /* 0xffff000041177812 */ /* 0x000fe200078ec0ff */
[C---:B------:R-:W-:Y:S01]  /*8260*/  FMUL R3, R43.reuse, R7 ;  /* 0x000000072b037220 */ /* 0x040fe20000400000 */
[----:B------:R-:W-:Y:S01]  /*8270*/  SHF.L.U32 R40, R66, 0x10, RZ ;  /* 0x0000001042287819 */ /* 0x000fe200000006ff */
[----:B------:R1:W-:Y:S01]  /*8280*/  @!P0 STS.128 [R49+0x200], R100 ;  /* 0x0002006431008388 */ /* 0x0003e20000000c00 */
[C---:B------:R-:W-:Y:S01]  /*8290*/  FMUL R20, R43.reuse, R8 ;  /* 0x000000082b147220 */ /* 0x040fe20000400000 */
[----:B------:R-:W-:Y:S01]  /*82a0*/  FMUL R22, R43, R9 ;  /* 0x000000092b167220 */ /* 0x000fe20000400000 */
[C---:B------:R-:W-:Y:S01]  /*82b0*/  FFMA R3, R45.reuse, R23, R3 ;  /* 0x000000172d037223 */ /* 0x040fe20000000003 */
[----:B------:R-:W-:Y:S01]  /*82c0*/  F2FP.BF16.F32.PACK_AB R108, R2, R0 ;  /* 0x00000000026c723e */ /* 0x000fe200000010ff */
[----:B------:R-:W-:Y:S01]  /*82d0*/  FFMA R20, R45, R40, R20 ;  /* 0x000000282d147223 */ /* 0x000fe20000000014 */
[----:B------:R-:W-:Y:S01]  /*82e0*/  SHF.L.U32 R23, R67, 0x10, RZ ;  /* 0x0000001043177819 */ /* 0x000fe200000006ff */
[----:B------:R-:W-:Y:S01]  /*82f0*/  FMUL R0, R43, R10 ;  /* 0x0000000a2b007220 */ /* 0x000fe20000400000 */
[----:B------:R-:W-:Y:S01]  /*8300*/  LOP3.LUT R40, R67, 0xffff0000, RZ, 0xc0, !PT ;  /* 0xffff000043287812 */ /* 0x000fe200078ec0ff */
[----:B------:R-:W-:Y:S01]  /*8310*/  FFMA R22, R45, R41, R22 ;  /* 0x000000292d167223 */ /* 0x000fe20000000016 */
[----:B------:R-:W-:Y:S01]  /*8320*/  FMUL R2, R43, R11 ;  /* 0x0000000b2b027220 */ /* 0x000fe20000400000 */
[----:B------:R-:W-:Y:S01]  /*8330*/  FFMA R0, R45, R23, R0 ;  /* 0x000000172d007223 */ /* 0x000fe20000000000 */
[----:B------:R-:W-:Y:S01]  /*8340*/  F2FP.BF16.F32.PACK_AB R109, R3, R21 ;  /* 0x00000015036d723e */ /* 0x000fe200000010ff */
[----:B------:R-:W-:Y:S01]  /*8350*/  FMUL R3, R43, R12 ;  /* 0x0000000c2b037220 */ /* 0x000fe20000400000 */
[----:B------:R-:W-:Y:S01]  /*8360*/  FFMA R2, R45, R40, R2 ;  /* 0x000000282d027223 */ /* 0x000fe20000000002 */
[----:B------:R-:W-:Y:S01]  /*8370*/  SHF.L.U32 R23, R68, 0x10, RZ ;  /* 0x0000001044177819 */ /* 0x000fe200000006ff */
[C---:B------:R-:W-:Y:S01]  /*8380*/  FMUL R21, R43.reuse, R14 ;  /* 0x0000000e2b157220 */ /* 0x040fe20000400000 */
[----:B------:R-:W-:Y:S01]  /*8390*/  F2FP.BF16.F32.PACK_AB R110, R22, R20 ;  /* 0x00000014166e723e */ /* 0x000fe200000010ff */
[C---:B------:R-:W-:Y:S01]  /*83a0*/  FMUL R20, R43.reuse, R13 ;  /* 0x0000000d2b147220 */ /* 0x040fe20000400000 */
[----:B------:R-:W-:Y:S01]  /*83b0*/  LOP3.LUT R40, R68, 0xffff0000, RZ, 0xc0, !PT ;  /* 0xffff000044287812 */ /* 0x000fe200078ec0ff */
[----:B------:R-:W-:Y:S01]  /*83c0*/  FMUL R22, R43, R15 ;  /* 0x0000000f2b167220 */ /* 0x000fe20000400000 */
[----:B------:R-:W-:Y:S01]  /*83d0*/  SHF.L.U32 R41, R69, 0x10, RZ ;  /* 0x0000001045297819 */ /* 0x000fe200000006ff */
[----:B------:R-:W-:Y:S01]  /*83e0*/  FFMA R3, R45, R23, R3 ;  /* 0x000000172d037223 */ /* 0x000fe20000000003 */
[----:B------:R-:W-:Y:S01]  /*83f0*/  FMUL R23, R43, R16 ;  /* 0x000000102b177220 */ /* 0x000fe20000400000 */
[----:B------:R-:W-:Y:S01]  /*8400*/  FFMA R20, R45, R40, R20 ;  /* 0x000000282d147223 */ /* 0x000fe20000000014 */
[----:B------:R-:W-:Y:S01]  /*8410*/  FMUL R40, R43, R17 ;  /* 0x000000112b287220 */ /* 0x000fe20000400000 */
[C---:B------:R-:W-:Y:S01]  /*8420*/  FFMA R21, R45.reuse, R41, R21 ;  /* 0x000000292d157223 */ /* 0x040fe20000000015 */
[----:B------:R-:W-:Y:S01]  /*8430*/  FFMA R22, R45, R42, R22 ;  /* 0x0000002a2d167223 */ /* 0x000fe20000000016 */
[C---:B------:R-:W-:Y:S01]  /*8440*/  FMUL R41, R43.reuse, R18 ;  /* 0x000000122b297220 */ /* 0x040fe20000400000 */
[----:B------:R-:W-:Y:S01]  /*8450*/  FMUL R42, R43, R19 ;  /* 0x000000132b2a7220 */ /* 0x000fe20000400000 */
[----:B------:R-:W-:Y:S01]  /*8460*/  F2FP.BF16.F32.PACK_AB R111, R2, R0 ;  /* 0x00000000026f723e */ /* 0x000fe200000010ff */
[C---:B------:R-:W-:Y:S01]  /*8470*/  FFMA R23, R45.reuse, R44, R23 ;  /* 0x0000002c2d177223 */ /* 0x040fe20000000017 */
[C---:B------:R-:W-:Y:S01]  /*8480*/  FFMA R40, R45.reuse, R46, R40 ;  /* 0x0000002e2d287223 */ /* 0x040fe20000000028 */
[C---:B------:R-:W-:Y:S01]  /*8490*/  FFMA R41, R45.reuse, R47, R41 ;  /* 0x0000002f2d297223 */ /* 0x040fe20000000029 */
[----:B------:R-:W-:Y:S01]  /*84a0*/  FFMA R42, R45, R48, R42 ;  /* 0x000000302d2a7223 */ /* 0x000fe2000000002a */
[----:B------:R1:W-:Y:S01]  /*84b0*/  @!P0 STS.128 [R50+0xa00], R108 ;  /* 0x000a006c32008388 */ /* 0x0003e20000000c00 */
[----:B------:R-:W-:Y:S02]  /*84c0*/  F2FP.BF16.F32.PACK_AB R21, R22, R21 ;  /* 0x000000151615723e */ /* 0x000fe400000010ff */
[----:B------:R-:W-:Y:S02]  /*84d0*/  F2FP.BF16.F32.PACK_AB R22, R40, R23 ;  /* 0x000000172816723e */ /* 0x000fe400000010ff */
[----:B------:R-:W-:Y:S02]  /*84e0*/  F2FP.BF16.F32.PACK_AB R20, R20, R3 ;  /* 0x000000031414723e */ /* 0x000fe400000010ff */
[----:B------:R-:W-:Y:S05]  /*84f0*/  F2FP.BF16.F32.PACK_AB R23, R42, R41 ;  /* 0x000000292a17723e */ /* 0x000fea00000010ff */
[----:B------:R1:W-:Y:S01]  /*8500*/  @!P0 STS.128 [R49+0xa00], R20 ;  /* 0x000a001431008388 */ /* 0x0003e20000000c00 */
[----:B------:R-:W-:Y:S01]  /*8510*/  @!PT LDS RZ, [RZ] ;  /* 0x00000000fffff984 */ /* 0x000fe20000000800 */
[----:B------:R-:W-:Y:S01]  /*8520*/  @!PT LDS RZ, [RZ] ;  /* 0x00000000fffff984 */ /* 0x000fe20000000800 */
[----:B------:R-:W-:Y:S01]  /*8530*/  @!PT LDS RZ, [RZ] ;  /* 0x00000000fffff984 */ /* 0x000fe20000000800 */
[----:B------:R-:W-:Y:S01]  /*8540*/  @!PT LDS RZ, [RZ] ;  /* 0x00000000fffff984 */ /* 0x000fe20000000800 */
[----:B------:R2:W-:Y:S07]  /*8550*/  MEMBAR.ALL.CTA ;  /* 0x0000000000007992 */ /* 0x0005ee0000008000 */
[----:B--2---:R-:W2:Y:S01]  /*8560*/  FENCE.VIEW.ASYNC.S ;  /* 0x00000000000073c6 */ /* 0x004ea20000000000 */
[----:B------:R-:W-:Y:S05]  /*8570*/  WARPSYNC.ALL ;  /* 0x0000000000007948 */ /* 0x000fea0003800000 */
[----:B------:R-:W-:Y:S01]  /*8580*/  BSSY.RECONVERGENT B0, `(.L_x_109) ;  /* 0x0000011000007945 */ /* 0x000fe20003800200 */
[----:B--2---:R-:W-:Y:S06]  /*8590*/  BAR.SYNC.DEFER_BLOCKING 0x1, 0x80 ;  /* 0x0042000000007b1d */ /* 0x004fec0000010000 */
[----:B------:R-:W-:Y:S05]  /*85a0*/  @P1 BRA `(.L_x_110) ;  /* 0x0000000000381947 */ /* 0x000fea0003800000 */
[----:B------:R-:W2:Y:S01]  /*85b0*/  LDCU.64 UR6, c[0x0][0x348] ;  /* 0x00006900ff0677ac */ /* 0x000ea20008000a00 */
[----:B------:R-:W-:Y:S01]  /*85c0*/  R2UR UR5, R51 ;  /* 0x00000000330572ca */ /* 0x000fe200000e0000 */
[----:B------:R-:W-:Y:S01]  /*85d0*/  UMOV UR51, UR52 ;  /* 0x0000003400337c82 */ /* 0x000fe20008000000 */
[----:B------:R-:W-:Y:S01]  /*85e0*/  UIADD3 UR9, UPT, UPT, UR49, 0x20, URZ ;  /* 0x0000002031097890 */ /* 0x000fe2000fffe0ff */
[----:B------:R-:W-:Y:S01]  /*85f0*/  UMOV UR10, UR50 ;  /* 0x00000032000a7c82 */ /* 0x000fe20008000000 */
[----:B------:R-:W-:Y:S09]  /*8600*/  UMOV UR11, UR52 ;  /* 0x00000034000b7c82 */ /* 0x000ff20008000000 */
[----:B------:R-:W-:Y:S02]  /*8610*/  UIADD3 UR5, UPT, UPT, UR43, UR5, URZ ;  /* 0x000000052b057290 */ /* 0x000fe4000fffe0ff */
[----:B--2---:R-:W-:Y:S02]  /*8620*/  UIADD3 UR4, UP0, UPT, UR6, 0xa80, URZ ;  /* 0x00000a8006047890 */ /* 0x004fe4000ff1e0ff */
[----:B------:R-:W-:Y:S02]  /*8630*/  UIADD3 UR48, UPT, UPT, UR5, 0x200, URZ ;  /* 0x0000020005307890 */ /* 0x000fe4000fffe0ff */
[----:B------:R-:W-:Y:S02]  /*8640*/  UIADD3 UR8, UPT, UPT, UR5, 0xa00, URZ ;  /* 0x00000a0005087890 */ /* 0x000fe4000fffe0ff */
[----:B------:R-:W-:Y:S09]  /*8650*/  UIADD3.X UR5, UPT, UPT, URZ, UR7, URZ, UP0, !UPT ;  /* 0x00000007ff057290 */ /* 0x000ff200087fe4ff */
[----:B------:R2:W-:Y:S01]  /*8660*/  UTMASTG.3D [UR48], [UR4] ;  /* 0x00000030040073b5 */ /* 0x0005e20008010000 */
[----:B------:R2:W-:Y:S02]  /*8670*/  UTMASTG.3D [UR8], [UR4] ;  /* 0x00000008040073b5 */ /* 0x0005e40008010000 */
[----:B--2---:R0:W-:Y:S02]  /*8680*/  UTMACMDFLUSH ;  /* 0x00000000000079b7 */ /* 0x0041e40000000000 */
.L_x_110:
[----:B------:R-:W-:Y:S05]  /*8690*/  BSYNC.RECONVERGENT B0 ;  /* 0x0000000000007941 */ /* 0x000fea0003800200 */
.L_x_109:
[----:B------:R-:W-:Y:S01]  /*86a0*/  UIADD3 UR46, UPT, UPT, UR44, 0x1, URZ ;  /* 0x000000012c2e7890 */ /* 0x000fe2000fffe0ff */
[----:B------:R-:W-:Y:S03]  /*86b0*/  BSSY.RECONVERGENT B0, `(.L_x_111) ;  /* 0x0000005000007945 */ /* 0x000fe60003800200 */
[----:B------:R-:W-:Y:S04]  /*86c0*/  UISETP.NE.AND UP0, UPT, UR46, 0x3, UPT ;  /* 0x000000032e00788c */ /* 0x000fe8000bf05270 */
[----:B------:R-:W-:Y:S01]  /*86d0*/  USEL UR45, UR46, URZ, UP0 ;  /* 0x000000ff2e2d7287 */ /* 0x000fe20008000000 */
[----:B------:R-:W-:Y:S11]  /*86e0*/  @P1 BRA `(.L_x_112) ;  /* 0x0000000000041947 */ /* 0x000ff60003800000 */
[----:B------:R-:W-:Y:S04]  /*86f0*/  DEPBAR.LE SB0, 0x1 ;  /* 0x000080400000791a */ /* 0x000fe80000000000 */
.L_x_112:
[----:B------:R-:W-:Y:S05]  /*8700*/  BSYNC.RECONVERGENT B0 ;  /* 0x0000000000007941 */ /* 0x000fea0003800200 */
.L_x_111:
[----:B------:R-:W-:Y:S01]  /*8710*/  BAR.SYNC.DEFER_BLOCKING 0x1, 0x80 ;  /* 0x0042000000007b1d */ /* 0x000fe20000010000 */
[----:B------:R-:W-:Y:S01]  /*8720*/  ISETP.NE.AND P1, PT, R98, RZ, PT ;  /* 0x000000ff6200720c */ /* 0x000fe20003f25270 */
[----:B------:R-:W-:Y:S01]  /*8730*/  UISETP.NE.AND UP0, UPT, UR53, URZ, UPT ;  /* 0x000000ff3500728c */ /* 0x000fe2000bf05270 */
[----:B-1----:R-:W-:Y:S11]  /*8740*/  LEA R20, R107, UR43, 0x3 ;  /* 0x0000002b6b147c11 */ /* 0x002ff6000f8e18ff */
[----:B------:R-:W-:Y:S01]  /*8750*/  @P1 SHF.L.U32 R3, R113, 0x1f, RZ ;  /* 0x0000001f71031819 */ /* 0x000fe200000006ff */
[----:B------:R-:W-:Y:S06]  /*8760*/  BRA.U !UP0, `(.L_x_113) ;  /* 0x0000000108247547 */ /* 0x000fec000b800000 */
[----:B------:R-:W1:Y:S01]  /*8770*/  S2R R0, SR_CgaCtaId ;  /* 0x0000000000007919 */ /* 0x000e620000008800 */
[----:B------:R-:W-:Y:S01]  /*8780*/  IMAD.U32 R2, RZ, RZ, UR47 ;  /* 0x0000002fff027e24 */ /* 0x000fe2000f8e00ff */
[----:B------:R-:W-:Y:S04]  /*8790*/  UIADD3 UR4, UPT, UPT, UR47, 0x1, URZ ;  /* 0x000000012f047890 */ /* 0x000fe8000fffe0ff */
[----:B------:R-:W-:Y:S01]  /*87a0*/  @P1 LEA R2, R2, UR43, 0x3 ;  /* 0x0000002b02021c11 */ /* 0x000fe2000f8e18ff */
[----:B------:R-:W-:Y:S04]  /*87b0*/  UISETP.NE.AND UP0, UPT, UR4, 0x3, UPT ;  /* 0x000000030400788c */ /* 0x000fe8000bf05270 */
[----:B------:R-:W-:Y:S01]  /*87c0*/  @P1 VIADD R2, R2, 0x58 ;  /* 0x0000005802021836 */ /* 0x000fe20000000000 */
[----:B------:R-:W-:Y:S04]  /*87d0*/  USEL UR47, UR4, URZ, UP0 ;  /* 0x000000ff042f7287 */ /* 0x000fe80008000000 */
[----:B-1----:R-:W-:Y:S04]  /*87e0*/  @P1 PRMT R0, R0, 0x654, R2 ;  /* 0x0000065400001816 */ /* 0x002fe80000000002 */
[----:B------:R1:W-:Y:S04]  /*87f0*/  @P1 SYNCS.ARRIVE.TRANS64.RED.A1T0 RZ, [R0+URZ], RZ ;  /* 0x000000ff00ff19a7 */ /* 0x0003e800081004ff */
.L_x_113:
[----:B------:R-:W2:Y:S01]  /*8800*/  @P1 SYNCS.PHASECHK.TRANS64.TRYWAIT P0, [R20+URZ+0x40], R3 ;  /* 0x00004003140015a7 */ /* 0x000ea200080011ff */
[----:B------:R-:W-:Y:S01]  /*8810*/  BSSY B1, `(.L_x_114) ;  /* 0x0000019000017945 */ /* 0x000fe20003800000 */
[----:B--2---:R-:W-:Y:S03]  /*8820*/  @P1 SEL R112, RZ, 0x1, !P0 ;  /* 0x00000001ff701807 */ /* 0x004fe60004000000 */
[----:B------:R-:W-:Y:S05]  /*8830*/  @!P1 BRA `(.L_x_115) ;  /* 0x0000000000589947 */ /* 0x000fea0003800000 */
[----:B------:R-:W-:Y:S01]  /*8840*/  ISETP.NE.AND P1, PT, R114, RZ, PT ;  /* 0x000000ff7200720c */ /* 0x000fe20003f25270 */
[----:B------:R-:W-:Y:S01]  /*8850*/  BSSY B0, `(.L_x_116) ;  /* 0x0000009000007945 */ /* 0x000fe20003800000 */
[----:B------:R-:W-:Y:S11]  /*8860*/  ISETP.NE.AND P0, PT, R112, RZ, PT ;  /* 0x000000ff7000720c */ /* 0x000ff60003f05270 */
[----:B------:R-:W-:Y:S05]  /*8870*/  @P1 IMAD R3, R107, 0x1000, R104 ;  /* 0x000010006b031824 */ /* 0x000fea00078e0268 */
[----:B------:R-:W-:Y:S05]  /*8880*/  @P1 IADD3 R2, PT, PT, R3, UR43, RZ ;  /* 0x0000002b03021c10 */ /* 0x000fea000fffe0ff */
[----:B------:R-:W-:Y:S01]  /*8890*/  @P1 IMAD.IADD R2, R99, 0x1, R2 ;  /* 0x0000000163021824 */ /* 0x000fe200078e0202 */
[----:B------:R-:W-:Y:S06]  /*88a0*/  @P0 BRA `(.L_x_117) ;  /* 0x00000000000c0947 */ /* 0x000fec0003800000 */
[----:B-1----:R-:W-:Y:S04]  /*88b0*/  SHF.L.U32 R0, R113, 0x1f, RZ ;  /* 0x0000001f71007819 */ /* 0x002fe800000006ff */
[----:B------:R-:W1:Y:S02]  /*88c0*/  SYNCS.PHASECHK.TRANS64.TRYWAIT P0, [R20+URZ+0x40], R0 ;  /* 0x00004000140075a7 */ /* 0x000e6400080011ff */
[----:B-1----:R-:W-:Y:S05]  /*88d0*/  @!P0 BRA `(.L_x_118) ;  /* 0x0000003800bc8947 */ /* 0x002fea0003800000 */
.L_x_117:
[----:B------:R-:W-:Y:S05]  /*88e0*/  BSYNC B0 ;  /* 0x0000000000007941 */ /* 0x000fea0003800000 */
.L_x_116:
[----:B------:R-:W-:Y:S01]  /*88f0*/  ISETP.NE.AND P0, PT, R114, RZ, PT ;  /* 0x000000ff7200720c */ /* 0x000fe20003f05270 */
[----:B------:R-:W-:Y:S11]  /*8900*/  VIADD R107, R107, 0x1 ;  /* 0x000000016b6b7836 */ /* 0x000ff60000000000 */
[----:B------:R-:W-:Y:S01]  /*8910*/  @!UPT UIADD3 URZ, UPT, UPT, URZ, URZ, URZ ;  /* 0x000000fffffff290 */ /* 0x000fe2000fffe0ff */
[----:B------:R2:W4:Y:S04]  /*8920*/  @P0 LDS.128 R52, [R3+UR43+0x200] ;  /* 0x0002002b03340984 */ /* 0x0005280008000c00 */
[----:B------:R2:W2:Y:S04]  /*8930*/  @P0 LDS.128 R64, [R3+UR43+0xa00] ;  /* 0x000a002b03400984 */ /* 0x0004a80008000c00 */
[----:B------:R2:W2:Y:S04]  /*8940*/  @P0 LDS.128 R56, [R2+0x200] ;  /* 0x0002000002380984 */ /* 0x0004a80000000c00 */
[----:B------:R2:W2:Y:S01]  /*8950*/  @P0 LDS.128 R68, [R2+0xa00] ;  /* 0x000a000002440984 */ /* 0x0004a20000000c00 */
[C---:B------:R-:W-:Y:S04]  /*8960*/  ISETP.NE.AND P0, PT, R107.reuse, 0x3, PT ;  /* 0x000000036b00780c */ /* 0x040fe80003f05270 */
[----:B-1----:R-:W-:Y:S02]  /*8970*/  SEL R0, RZ, 0x1, P0 ;  /* 0x00000001ff007807 */ /* 0x002fe40000000000 */
[----:B------:R-:W-:Y:S02]  /*8980*/  SEL R107, R107, RZ, P0 ;  /* 0x000000ff6b6b7207 */ /* 0x000fe40000000000 */
[----:B------:R-:W-:Y:S02]  /*8990*/  LOP3.LUT R113, R113, R0, RZ, 0x3c, !PT ;  /* 0x0000000071717212 */ /* 0x000fe400078e3cff */
.L_x_115:
[----:B------:R-:W-:Y:S05]  /*89a0*/  BSYNC B1 ;  /* 0x0000000000017941 */ /* 0x000fea0003800000 */
.L_x_114:
[----:B--2---:R-:W-:Y:S05]  /*89b0*/  VIADD R3, R106, 0x400000 ;  /* 0x004000006a037836 */ /* 0x004fea0000000000 */
[----:B-1----:R-:W-:Y:S04]  /*89c0*/  SHF.R.U32.HI R0, RZ, 0x15, R3 ;  /* 0x00000015ff007819 */ /* 0x002fe80000011603 */
[----:B------:R-:W-:Y:S04]  /*89d0*/  LOP3.LUT R2, R0, 0x3, RZ, 0xc0, !PT ;  /* 0x0000000300027812 */ /* 0x000fe800078ec0ff */
[----:B------:R-:W-:Y:S11]  /*89e0*/  ISETP.NE.AND P0, PT, R84, R2, PT ;  /* 0x000000025400720c */ /* 0x000ff60003f05270 */
[----:B------:R-:W-:Y:S02]  /*89f0*/  @!UPT UIADD3 URZ, UPT, UPT, URZ, URZ, URZ ;  /* 0x000000fffffff290 */ /* 0x000fe4000fffe0ff */
[----:B------:R-:W-:Y:S05]  /*8a00*/  @P0 BRA `(.L_x_119) ;  /* 0x0000000000bc0947 */ /* 0x000fea0003800000 */
[----:B------:R-:W-:Y:S02]  /*8a10*/  LOP3.LUT P0, RZ, R0, 0x3, R86, 0x48, !PT ;  /* 0x0000000300ff7812 */ /* 0x000fe40007804856 */
[----:B------:R-:W-:Y:S11]  /*8a20*/  MOV R16, R3 ;  /* 0x0000000300107202 */ /* 0x000ff60000000f00 */
[----:B------:R-:W-:Y:S05]  /*8a30*/  @!P0 BRA `(.L_x_120) ;  /* 0x0000000000408947 */ /* 0x000fea0003800000 */
[----:B------:R-:W1:Y:S01]  /*8a40*/  LDCU.64 UR8, c[0x4][0x70] ;  /* 0x01000e00ff0877ac */ /* 0x000e620008000a00 */
[----:B------:R-:W-:Y:S01]  /*8a50*/  MOV R15, 0x0 ;  /* 0x00000000000f7802 */ /* 0x000fe20000000f00 */
[----:B------:R-:W-:Y:S02]  /*8a60*/  HFMA2 R12, -RZ, RZ, 0, 5.9604644775390625e-08 ;  /* 0x00000001ff0c7431 */ /* 0x000fe400000001ff */
[----:B------:R-:W-:Y:S02]  /*8a70*/  IMAD.MOV.U32 R8, RZ, RZ, 0x192 ;  /* 0x00000192ff087424 */ /* 0x000fe400078e00ff */
[----:B------:R-:W-:Y:S01]  /*8a80*/  IMAD.MOV.U32 R13, RZ, RZ, RZ ;  /* 0x000000ffff0d7224 */ /* 0x000fe200078e00ff */
[----:B------:R-:W2:Y:S01]  /*8a90*/  LDCU.64 UR6, c[0x4][0x78] ;  /* 0x01000f00ff0677ac */ /* 0x000ea20008000a00 */
[----:B------:R-:W3:Y:S01]  /*8aa0*/  LDC.64 R14, c[0x4][R15] ;  /* 0x010000000f0e7b82 */ /* 0x000ee20000000a00 */
[----:B------:R-:W5:Y:S01]  /*8ab0*/  LDCU.64 UR4, c[0x4][0x10] ;  /* 0x01000200ff0477ac */ /* 0x000f620008000a00 */
[----:B-1----:R-:W-:Y:S01]  /*8ac0*/  MOV R5, UR9 ;  /* 0x0000000900057c02 */ /* 0x002fe20008000f00 */
[----:B------:R-:W-:Y:S01]  /*8ad0*/  IMAD.U32 R4, RZ, RZ, UR8 ;  /* 0x00000008ff047e24 */ /* 0x000fe2000f8e00ff */
[----:B--2---:R-:W-:Y:S01]  /*8ae0*/  MOV R7, UR7 ;  /* 0x0000000700077c02 */ /* 0x004fe20008000f00 */
[----:B------:R-:W-:Y:S01]  /*8af0*/  IMAD.U32 R6, RZ, RZ, UR6 ;  /* 0x00000006ff067e24 */ /* 0x000fe2000f8e00ff */
[----:B-----5:R-:W-:Y:S01]  /*8b00*/  MOV R11, UR5 ;  /* 0x00000005000b7c02 */ /* 0x020fe20008000f00 */
[----:B------:R-:W-:Y:S02]  /*8b10*/  IMAD.U32 R10, RZ, RZ, UR4 ;  /* 0x00000004ff0a7e24 */ /* 0x000fe4000f8e00ff */
[----:B------:R-:W-:Y:S07]  /*8b20*/  LEPC R20, `(.L_x_120) ;  /* 0x000000001014794e */ /* 0x000fee0000000000 */
[----:B---34-:R-:W-:Y:S05]  /*8b30*/  CALL.ABS.NOINC R14 ;  /* 0x000000000e007343 */ /* 0x018fea0003c00000 */
.L_x_120:
        /* <DEDUP_REMOVED lines=23> */
.L_x_121:
[----:B------:R-:W-:Y:S05]  /*8cb0*/  WARPSYNC.ALL ;  /* 0x0000000000007948 */ /* 0x000fea0003800000 */
[----:B------:R-:W-:Y:S11]  /*8cc0*/  R2UR UR4, R16 ;  /* 0x00000000100472ca */ /* 0x000ff600000e0000 */
[----:B------:R-:W-:Y:S02]  /*8cd0*/  @!UPT UIADD3 URZ, UPT, UPT, URZ, URZ, URZ ;  /* 0x000000fffffff290 */ /* 0x000fe4000fffe0ff */
[----:B------:R-:W1:Y:S02]  /*8ce0*/  LDTM.x16 R4, tmem[UR4+0x20] ;  /* 0x00002004000479ee */ /* 0x000e640008240000 */
[----:B-1----:R-:W-:Y:S01]  /*8cf0*/  NOP ;  /* 0x0000000000007918 */ /* 0x002fe20000000000 */
.L_x_119:
[----:B----4-:R-:W-:Y:S01]  /*8d00*/  SHF.L.U32 R3, R52, 0x10, RZ ;  /* 0x0000001034037819 */ /* 0x010fe200000006ff */
[C---:B------:R-:W-:Y:S01]  /*8d10*/  FMUL R0, R43.reuse, R24 ;  /* 0x000000182b007220 */ /* 0x040fe20000400000 */
[----:B------:R-:W-:Y:S01]  /*8d20*/  ISETP.NE.AND P1, PT, R84, R2, PT ;  /* 0x000000025400720c */ /* 0x000fe20003f25270 */
[----:B------:R-:W-:Y:S01]  /*8d30*/  FMUL R2, R43, R25 ;  /* 0x000000192b027220 */ /* 0x000fe20000400000 */
[----:B------:R-:W-:Y:S01]  /*8d40*/  LOP3.LUT R21, R52, 0xffff0000, RZ, 0xc0, !PT ;  /* 0xffff000034157812 */ /* 0x000fe200078ec0ff */
[----:B------:R-:W-:Y:S01]  /*8d50*/  FFMA R0, R45, R3, R0 ;  /* 0x000000032d007223 */ /* 0x000fe20000000000 */
[----:B------:R-:W-:Y:S01]  /*8d60*/  SHF.L.U32 R22, R53, 0x10, RZ ;  /* 0x0000001035167819 */ /* 0x000fe200000006ff */
[----:B------:R-:W-:Y:S01]  /*8d70*/  FMUL R3, R43, R26 ;  /* 0x0000001a2b037220 */ /* 0x000fe20000400000 */
[----:B------:R-:W-:Y:S01]  /*8d80*/  LOP3.LUT R23, R53, 0xffff0000, RZ, 0xc0, !PT ;  /* 0xffff000035177812 */ /* 0x000fe200078ec0ff */
[----:B------:R-:W-:Y:S01]  /*8d90*/  FMUL R20, R43, R27 ;  /* 0x0000001b2b147220 */ /* 0x000fe20000400000 */
[----:B------:R-:W-:Y:S01]  /*8da0*/  SHF.L.U32 R40, R54, 0x10, RZ ;  /* 0x0000001036287819 */ /* 0x000fe200000006ff */
[----:B------:R-:W-:Y:S01]  /*8db0*/  FFMA R2, R45, R21, R2 ;  /* 0x000000152d027223 */ /* 0x000fe20000000002 */
[----:B------:R-:W-:Y:S01]  /*8dc0*/  LOP3.LUT R41, R57, 0xffff0000, RZ, 0xc0, !PT ;  /* 0xffff000039297812 */ /* 0x000fe200078ec0ff */
[C---:B------:R-:W-:Y:S01]  /*8dd0*/  FFMA R3, R45.reuse, R22, R3 ;  /* 0x000000162d037223 */ /* 0x040fe20000000003 */
[----:B------:R-:W-:Y:S01]  /*8de0*/  LOP3.LUT R42, R66, 0xffff0000, RZ, 0xc0, !PT ;  /* 0xffff0000422a7812 */ /* 0x000fe200078ec0ff */
[----:B------:R-:W-:Y:S01]  /*8df0*/  FFMA R20, R45, R23, R20 ;  /* 0x000000172d147223 */ /* 0x000fe20000000014 */
[----:B------:R-:W-:Y:S01]  /*8e00*/  LOP3.LUT R23, R54, 0xffff0000, RZ, 0xc0, !PT ;  /* 0xffff000036177812 */ /* 0x000fe200078ec0ff */
[C---:B------:R-:W-:Y:S01]  /*8e10*/  FMUL R21, R43.reuse, R28 ;  /* 0x0000001c2b157220 */ /* 0x040fe20000400000 */
[----:B------:R-:W-:Y:S01]  /*8e20*/  F2FP.BF16.F32.PACK_AB R48, R2, R0 ;  /* 0x000000000230723e */ /* 0x000fe200000010ff */
[----:B------:R-:W-:Y:S01]  /*8e30*/  FMUL R22, R43, R29 ;  /* 0x0000001d2b167220 */ /* 0x000fe20000400000 */
[----:B---3--:R-:W-:Y:S01]  /*8e40*/  F2FP.BF16.F32.PACK_AB R49, R20, R3 ;  /* 0x000000031431723e */ /* 0x008fe200000010ff */
[----:B------:R-:W-:Y:S01]  /*8e50*/  FFMA R21, R45, R40, R21 ;  /* 0x000000282d157223 */ /* 0x000fe20000000015 */
[----:B------:R-:W-:Y:S01]  /*8e60*/  SHF.L.U32 R20, R55, 0x10, RZ ;  /* 0x0000001037147819 */ /* 0x000fe200000006ff */
[----:B------:R-:W-:Y:S01]  /*8e70*/  FFMA R22, R45, R23, R22 ;  /* 0x000000172d167223 */ /* 0x000fe20000000016 */
[----:B------:R-:W-:Y:S01]  /*8e80*/  LOP3.LUT R23, R55, 0xffff0000, RZ, 0xc0, !PT ;  /* 0xffff000037177812 */ /* 0x000fe200078ec0ff */
[C---:B------:R-:W-:Y:S01]  /*8e90*/  FMUL R0, R43.reuse, R30 ;  /* 0x0000001e2b007220 */ /* 0x040fe20000400000 */
[----:B------:R-:W-:Y:S01]  /*8ea0*/  SHF.L.U32 R40, R56, 0x10, RZ ;  /* 0x0000001038287819 */ /* 0x000fe200000006ff */
[C---:B------:R-:W-:Y:S01]  /*8eb0*/  FMUL R2, R43.reuse, R31 ;  /* 0x0000001f2b027220 */ /* 0x040fe20000400000 */
[----:B------:R-:W-:Y:S01]  /*8ec0*/  F2FP.BF16.F32.PACK_AB R50, R22, R21 ;  /* 0x000000151632723e */ /* 0x000fe200000010ff */
[----:B------:R-:W-:Y:S01]  /*8ed0*/  FMUL R3, R43, R32 ;  /* 0x000000202b037220 */ /* 0x000fe20000400000 */
[----:B------:R-:W-:Y:S01]  /*8ee0*/  SHF.L.U32 R44, R67, 0x10, RZ ;  /* 0x00000010432c7819 */ /* 0x000fe200000006ff */
[----:B------:R-:W-:Y:S01]  /*8ef0*/  FFMA R0, R45, R20, R0 ;  /* 0x000000142d007223 */ /* 0x000fe20000000000 */
[----:B------:R-:W-:Y:S01]  /*8f00*/  LOP3.LUT R46, R67, 0xffff0000, RZ, 0xc0, !PT ;  /* 0xffff0000432e7812 */ /* 0x000fe200078ec0ff */
[C---:B------:R-:W-:Y:S01]  /*8f10*/  FFMA R2, R45.reuse, R23, R2 ;  /* 0x000000172d027223 */ /* 0x040fe20000000002 */
[----:B------:R-:W-:Y:S01]  /*8f20*/  LOP3.LUT R23, R56, 0xffff0000, RZ, 0xc0, !PT ;  /* 0xffff000038177812 */ /* 0x000fe200078ec0ff */
[----:B------:R-:W-:Y:S01]  /*8f30*/  FFMA R3, R45, R40, R3 ;  /* 0x000000282d037223 */ /* 0x000fe20000000003 */
[----:B------:R-:W-:Y:S01]  /*8f40*/  SHF.L.U32 R40, R57, 0x10, RZ ;  /* 0x0000001039287819 */ /* 0x000fe200000006ff */
[C---:B------:R-:W-:Y:S01]  /*8f50*/  FMUL R20, R43.reuse, R33 ;  /* 0x000000212b147220 */ /* 0x040fe20000400000 */
[----:B------:R-:W-:Y:S01]  /*8f60*/  F2FP.BF16.F32.PACK_AB R51, R2, R0 ;  /* 0x000000000233723e */ /* 0x000fe200000010ff */
[C---:B------:R-:W-:Y:S01]  /*8f70*/  FMUL R21, R43.reuse, R34 ;  /* 0x000000222b157220 */ /* 0x040fe20000400000 */
[----:B------:R-:W-:Y:S01]  /*8f80*/  MOV R47, UR45 ;  /* 0x0000002d002f7c02 */ /* 0x000fe20008000f00 */
[----:B------:R-:W-:Y:S01]  /*8f90*/  FMUL R22, R43, R35 ;  /* 0x000000232b167220 */ /* 0x000fe20000400000 */
[----:B------:R-:W-:Y:S01]  /*8fa0*/  ISETP.NE.AND P0, PT, R84, RZ, PT ;  /* 0x000000ff5400720c */ /* 0x000fe20003f05270 */
[C---:B------:R-:W-:Y:S01]  /*8fb0*/  FFMA R20, R45.reuse, R23, R20 ;  /* 0x000000172d147223 */ /* 0x040fe20000000014 */
[C---:B------:R-:W-:Y:S01]  /*8fc0*/  SHF.L.U32 R23, R58.reuse, 0x10, RZ ;  /* 0x000000103a177819 */ /* 0x040fe200000006ff */
[C---:B------:R-:W-:Y:S01]  /*8fd0*/  FFMA R21, R45.reuse, R40, R21 ;  /* 0x000000282d157223 */ /* 0x040fe20000000015 */
[----:B------:R-:W-:Y:S01]  /*8fe0*/  LOP3.LUT R40, R58, 0xffff0000, RZ, 0xc0, !PT ;  /* 0xffff00003a287812 */ /* 0x000fe200078ec0ff */
[----:B------:R-:W-:Y:S01]  /*8ff0*/  FFMA R22, R45, R41, R22 ;  /* 0x000000292d167223 */ /* 0x000fe20000000016 */
[----:B------:R-:W-:Y:S01]  /*9000*/  F2FP.BF16.F32.PACK_AB R60, R20, R3 ;  /* 0x00000003143c723e */ /* 0x000fe200000010ff */
[----:B------:R-:W-:Y:S01]  /*9010*/  FMUL R0, R43, R36 ;  /* 0x000000242b007220 */ /* 0x000fe20000400000 */
[----:B------:R-:W-:Y:S01]  /*9020*/  LOP3.LUT R41, R65, 0xffff0000, RZ, 0xc0, !PT ;  /* 0xffff000041297812 */ /* 0x000fe200078ec0ff */
[----:B------:R-:W-:Y:S01]  /*9030*/  FMUL R2, R43, R37 ;  /* 0x000000252b027220 */ /* 0x000fe20000400000 */
[----:B------:R-:W-:Y:S01]  /*9040*/  F2FP.BF16.F32.PACK_AB R61, R22, R21 ;  /* 0x00000015163d723e */ /* 0x000fe200000010ff */
[----:B------:R-:W-:Y:S01]  /*9050*/  FFMA R0, R45, R23, R0 ;  /* 0x000000172d007223 */ /* 0x000fe20000000000 */
[----:B------:R-:W-:Y:S01]  /*9060*/  SHF.L.U32 R22, R59, 0x10, RZ ;  /* 0x000000103b167819 */ /* 0x000fe200000006ff */
[----:B------:R-:W-:Y:S01]  /*9070*/  FFMA R2, R45, R40, R2 ;  /* 0x000000282d027223 */ /* 0x000fe20000000002 */
[----:B------:R-:W-:Y:S01]  /*9080*/  LOP3.LUT R23, R59, 0xffff0000, RZ, 0xc0, !PT ;  /* 0xffff00003b177812 */ /* 0x000fe200078ec0ff */
[C---:B------:R-:W-:Y:S01]  /*9090*/  FMUL R3, R43.reuse, R38 ;  /* 0x000000262b037220 */ /* 0x040fe20000400000 */
[----:B------:R-:W-:Y:S01]  /*90a0*/  SHF.L.U32 R40, R64, 0x10, RZ ;  /* 0x0000001040287819 */ /* 0x000fe200000006ff */
[C---:B------:R-:W-:Y:S01]  /*90b0*/  FMUL R20, R43.reuse, R39 ;  /* 0x000000272b147220 */ /* 0x040fe20000400000 */
[----:B------:R-:W-:Y:S01]  /*90c0*/  FMUL R21, R43, R4 ;  /* 0x000000042b157220 */ /* 0x000fe20000400000 */
[C---:B------:R-:W-:Y:S01]  /*90d0*/  FFMA R3, R45.reuse, R22, R3 ;  /* 0x000000162d037223 */ /* 0x040fe20000000003 */
[----:B------:R-:W-:Y:S01]  /*90e0*/  F2FP.BF16.F32.PACK_AB R62, R2, R0 ;  /* 0x00000000023e723e */ /* 0x000fe200000010ff */
[C---:B------:R-:W-:Y:S01]  /*90f0*/  FFMA R20, R45.reuse, R23, R20 ;  /* 0x000000172d147223 */ /* 0x040fe20000000014 */
[----:B------:R-:W-:Y:S01]  /*9100*/  FFMA R21, R45, R40, R21 ;  /* 0x000000282d157223 */ /* 0x000fe20000000015 */
[----:B------:R-:W-:Y:S01]  /*9110*/  LOP3.LUT R23, R64, 0xffff0000, RZ, 0xc0, !PT ;  /* 0xffff000040177812 */ /* 0x000fe200078ec0ff */
[----:B------:R-:W-:Y:S01]  /*9120*/  FMUL R0, R43, R5 ;  /* 0x000000052b007220 */ /* 0x000fe20000400000 */
[----:B------:R-:W-:Y:S01]  /*9130*/  SHF.L.U32 R40, R65, 0x10, RZ ;  /* 0x0000001041287819 */ /* 0x000fe200000006ff */
[C---:B------:R-:W-:Y:S01]  /*9140*/  FMUL R2, R43.reuse, R6 ;  /* 0x000000062b027220 */ /* 0x040fe20000400000 */
[----:B------:R-:W-:Y:S01]  /*9150*/  FMUL R22, R43, R7 ;  /* 0x000000072b167220 */ /* 0x000fe20000400000 */
[C---:B------:R-:W-:Y:S01]  /*9160*/  FFMA R0, R45.reuse, R23, R0 ;  /* 0x000000172d007223 */ /* 0x040fe20000000000 */
[----:B------:R-:W-:Y:S01]  /*9170*/  F2FP.BF16.F32.PACK_AB R63, R20, R3 ;  /* 0x00000003143f723e */ /* 0x000fe200000010ff */
[C---:B------:R-:W-:Y:S01]  /*9180*/  FFMA R2, R45.reuse, R40, R2 ;  /* 0x000000282d027223 */ /* 0x040fe20000000002 */
[----:B------:R-:W-:Y:S01]  /*9190*/  FFMA R22, R45, R41, R22 ;  /* 0x000000292d167223 */ /* 0x000fe20000000016 */
[----:B------:R-:W-:Y:S01]  /*91a0*/  SHF.L.U32 R41, R66, 0x10, RZ ;  /* 0x0000001042297819 */ /* 0x000fe200000006ff */
[C---:B------:R-:W-:Y:S01]  /*91b0*/  FMUL R3, R43.reuse, R8 ;  /* 0x000000082b037220 */ /* 0x040fe20000400000 */
[C---:B------:R-:W-:Y:S01]  /*91c0*/  FMUL R20, R43.reuse, R9 ;  /* 0x000000092b147220 */ /* 0x040fe20000400000 */
[C---:B------:R-:W-:Y:S01]  /*91d0*/  FMUL R23, R43.reuse, R10 ;  /* 0x0000000a2b177220 */ /* 0x040fe20000400000 */
[----:B------:R-:W-:Y:S01]  /*91e0*/  FMUL R40, R43, R11 ;  /* 0x0000000b2b287220 */ /* 0x000fe20000400000 */
[C---:B------:R-:W-:Y:S01]  /*91f0*/  FFMA R3, R45.reuse, R41, R3 ;  /* 0x000000292d037223 */ /* 0x040fe20000000003 */
[C---:B------:R-:W-:Y:S01]  /*9200*/  FFMA R20, R45.reuse, R42, R20 ;  /* 0x0000002a2d147223 */ /* 0x040fe20000000014 */
[C---:B------:R-:W-:Y:S01]  /*9210*/  FFMA R23, R45.reuse, R44, R23 ;  /* 0x0000002c2d177223 */ /* 0x040fe20000000017 */
[----:B------:R-:W-:Y:S01]  /*9220*/  FFMA R40, R45, R46, R40 ;  /* 0x0000002e2d287223 */ /* 0x000fe20000000028 */
[----:B------:R-:W-:Y:S01]  /*9230*/  F2FP.BF16.F32.PACK_AB R100, R0, R21 ;  /* 0x000000150064723e */ /* 0x000fe200000010ff */
[----:B------:R-:W1:Y:S01]  /*9240*/  S2R R46, SR_CgaCtaId ;  /* 0x00000000002e7919 */ /* 0x000e620000008800 */
[----:B------:R-:W-:Y:S01]  /*9250*/  SHF.L.U32 R42, R68, 0x10, RZ ;  /* 0x00000010442a7819 */ /* 0x000fe200000006ff */
[C---:B------:R-:W-:Y:S01]  /*9260*/  FMUL R41, R43.reuse, R12 ;  /* 0x0000000c2b297220 */ /* 0x040fe20000400000 */
[----:B------:R-:W-:Y:S01]  /*9270*/  F2FP.BF16.F32.PACK_AB R101, R22, R2 ;  /* 0x000000021665723e */ /* 0x000fe200000010ff */
[C---:B------:R-:W-:Y:S01]  /*9280*/  FMUL R0, R43.reuse, R13 ;  /* 0x0000000d2b007220 */ /* 0x040fe20000400000 */
[----:B------:R-:W-:Y:S01]  /*9290*/  LOP3.LUT R21, R68, 0xffff0000, RZ, 0xc0, !PT ;  /* 0xffff000044157812 */ /* 0x000fe200078ec0ff */
[----:B------:R-:W-:Y:S01]  /*92a0*/  FMUL R2, R43, R14 ;  /* 0x0000000e2b027220 */ /* 0x000fe20000400000 */
[----:B------:R-:W-:Y:S01]  /*92b0*/  F2FP.BF16.F32.PACK_AB R103, R40, R23 ;  /* 0x000000172867723e */ /* 0x000fe200000010ff */
[----:B------:R-:W-:Y:S01]  /*92c0*/  FFMA R41, R45, R42, R41 ;  /* 0x0000002a2d297223 */ /* 0x000fe20000000029 */
[----:B------:R-:W-:Y:S01]  /*92d0*/  SHF.L.U32 R22, R69, 0x10, RZ ;  /* 0x0000001045167819 */ /* 0x000fe200000006ff */
[----:B------:R-:W-:Y:S01]  /*92e0*/  FFMA R0, R45, R21, R0 ;  /* 0x000000152d007223 */ /* 0x000fe20000000000 */
[----:B------:R-:W-:Y:S01]  /*92f0*/  F2FP.BF16.F32.PACK_AB R102, R20, R3 ;  /* 0x000000031466723e */ /* 0x000fe200000010ff */
[----:B------:R-:W-:Y:S01]  /*9300*/  FMUL R3, R43, R15 ;  /* 0x0000000f2b037220 */ /* 0x000fe20000400000 */
[----:B------:R-:W-:Y:S01]  /*9310*/  LOP3.LUT R23, R69, 0xffff0000, RZ, 0xc0, !PT ;  /* 0xffff000045177812 */ /* 0x000fe200078ec0ff */
[----:B------:R-:W-:Y:S01]  /*9320*/  FMUL R20, R43, R16 ;  /* 0x000000102b147220 */ /* 0x000fe20000400000 */
[C---:B------:R-:W-:Y:S01]  /*9330*/  SHF.L.U32 R40, R70.reuse, 0x10, RZ ;  /* 0x0000001046287819 */ /* 0x040fe200000006ff */
[----:B------:R-:W-:Y:S01]  /*9340*/  FFMA R2, R45, R22, R2 ;  /* 0x000000162d027223 */ /* 0x000fe20000000002 */
[----:B------:R-:W-:Y:S01]  /*9350*/  FMUL R21, R43, R17 ;  /* 0x000000112b157220 */ /* 0x000fe20000400000 */
[----:B------:R-:W-:Y:S01]  /*9360*/  FFMA R3, R45, R23, R3 ;  /* 0x000000172d037223 */ /* 0x000fe20000000003 */
[----:B------:R-:W-:Y:S01]  /*9370*/  @!P1 LEA R47, R47, R104, 0xc ;  /* 0x000000682f2f9211 */ /* 0x000fe200078e60ff */
[----:B------:R-:W-:Y:S01]  /*9380*/  FFMA R20, R45, R40, R20 ;  /* 0x000000282d147223 */ /* 0x000fe20000000014 */
[----:B------:R-:W-:Y:S01]  /*9390*/  LOP3.LUT R40, R70, 0xffff0000, RZ, 0xc0, !PT ;  /* 0xffff000046287812 */ /* 0x000fe200078ec0ff */
[----:B------:R-:W-:Y:S01]  /*93a0*/  FMUL R22, R43, R18 ;  /* 0x000000122b167220 */ /* 0x000fe20000400000 */
[----:B------:R-:W-:Y:S01]  /*93b0*/  F2FP.BF16.F32.PACK_AB R108, R0, R41 ;  /* 0x00000029006c723e */ /* 0x000fe200000010ff */
[----:B------:R2:W-:Y:S01]  /*93c0*/  @!P1 STS.128 [R47+UR43+0x200], R48 ;  /* 0x000200302f009988 */ /* 0x0005e20008000c2b */
[----:B------:R-:W-:Y:S01]  /*93d0*/  SHF.L.U32 R42, R71, 0x10, RZ ;  /* 0x00000010472a7819 */ /* 0x000fe200000006ff */
[----:B------:R-:W-:Y:S01]  /*93e0*/  FFMA R21, R45, R40, R21 ;  /* 0x000000282d157223 */ /* 0x000fe20000000015 */
[----:B------:R-:W-:Y:S01]  /*93f0*/  @!P1 IADD3 R40, PT, PT, R47, UR43, RZ ;  /* 0x0000002b2f289c10 */ /* 0x000fe2000fffe0ff */
[----:B------:R-:W-:Y:S01]  /*9400*/  FMUL R23, R43, R19 ;  /* 0x000000132b177220 */ /* 0x000fe20000400000 */
[----:B------:R-:W-:Y:S01]  /*9410*/  LOP3.LUT R44, R71, 0xffff0000, RZ, 0xc0, !PT ;  /* 0xffff0000472c7812 */ /* 0x000fe200078ec0ff */
[----:B------:R-:W-:Y:S01]  /*9420*/  FFMA R22, R45, R42, R22 ;  /* 0x0000002a2d167223 */ /* 0x000fe20000000016 */
[----:B------:R-:W-:Y:S02]  /*9430*/  @!P1 IADD3 R40, PT, PT, R99, R40, RZ ;  /* 0x0000002863289210 */ /* 0x000fe40007ffe0ff */
[----:B------:R-:W-:Y:S01]  /*9440*/  F2FP.BF16.F32.PACK_AB R109, R3, R2 ;  /* 0x00000002036d723e */ /* 0x000fe200000010ff */
[----:B------:R-:W-:Y:S01]  /*9450*/  FFMA R23, R45, R44, R23 ;  /* 0x0000002c2d177223 */ /* 0x000fe20000000017 */
[----:B------:R-:W-:Y:S01]  /*9460*/  F2FP.BF16.F32.PACK_AB R110, R21, R20 ;  /* 0x00000014156e723e */ /* 0x000fe200000010ff */
[----:B------:R2:W-:Y:S03]  /*9470*/  @!P1 STS.128 [R40+0x200], R60 ;  /* 0x0002003c28009388 */ /* 0x0005e60000000c00 */
[----:B------:R-:W-:Y:S05]  /*9480*/  F2FP.BF16.F32.PACK_AB R111, R23, R22 ;  /* 0x00000016176f723e */ /* 0x000fea00000010ff */
[----:B------:R2:W-:Y:S08]  /*9490*/  @!P1 STS.128 [R47+UR43+0xa00], R100 ;  /* 0x000a00642f009988 */ /* 0x0005f00008000c2b */
[----:B------:R2:W-:Y:S01]  /*94a0*/  @!P1 STS.128 [R40+0xa00], R108 ;  /* 0x000a006c28009388 */ /* 0x0005e20000000c00 */
[----:B------:R-:W-:Y:S01]  /*94b0*/  @!PT LDS RZ, [RZ] ;  /* 0x00000000fffff984 */ /* 0x000fe20000000800 */
[----:B------:R-:W-:Y:S01]  /*94c0*/  @!PT LDS RZ, [RZ] ;  /* 0x00000000fffff984 */ /* 0x000fe20000000800 */
[----:B------:R-:W-:Y:S01]  /*94d0*/  @!PT LDS RZ, [RZ] ;  /* 0x00000000fffff984 */ /* 0x000fe20000000800 */
[----:B------:R-:W-:Y:S01]  /*94e0*/  @!PT LDS RZ, [RZ] ;  /* 0x00000000fffff984 */ /* 0x000fe20000000800 */
[----:B------:R3:W-:Y:S07]  /*94f0*/  MEMBAR.ALL.CTA ;  /* 0x0000000000007992 */ /* 0x0007ee0000008000 */
[----:B---3--:R-:W3:Y:S01]  /*9500*/  FENCE.VIEW.ASYNC.S ;  /* 0x00000000000073c6 */ /* 0x008ee20000000000 */
[----:B------:R-:W-:Y:S05]  /*9510*/  WARPSYNC.ALL ;  /* 0x0000000000007948 */ /* 0x000fea0003800000 */
[----:B------:R-:W-:Y:S01]  /*9520*/  BSSY.RECONVERGENT B0, `(.L_x_122) ;  /* 0x0000012000007945 */ /* 0x000fe20003800200 */
[----:B---3--:R-:W-:Y:S06]  /*9530*/  BAR.SYNC.DEFER_BLOCKING 0x1, 0x80 ;  /* 0x0042000000007b1d */ /* 0x008fec0000010000 */
[----:B-1----:R-:W-:Y:S05]  /*9540*/  @P0 BRA `(.L_x_123) ;  /* 0x00000000003c0947 */ /* 0x002fea0003800000 */
[----:B------:R-:W1:Y:S01]  /*9550*/  LDCU.64 UR6, c[0x0][0x348] ;  /* 0x00006900ff0677ac */ /* 0x000e620008000a00 */
[----:B------:R-:W-:Y:S02]  /*9560*/  ULEA UR5, UR45, UR43, 0xc ;  /* 0x0000002b2d057291 */ /* 0x000fe4000f8e60ff */
[----:B------:R-:W-:Y:S02]  /*9570*/  UIADD3 UR10, UPT, UPT, UR50, 0x40, URZ ;  /* 0x00000040320a7890 */ /* 0x000fe4000fffe0ff */
[----:B------:R-:W-:Y:S02]  /*9580*/  UIADD3 UR8, UPT, UPT, UR5, 0x200, URZ ;  /* 0x0000020005087890 */ /* 0x000fe4000fffe0ff */
[----:B------:R-:W-:Y:S01]  /*9590*/  UIADD3 UR12, UPT, UPT, UR5, 0xa00, URZ ;  /* 0x00000a00050c7890 */ /* 0x000fe2000fffe0ff */
[----:B------:R-:W-:Y:S01]  /*95a0*/  UMOV UR9, UR49 ;  /* 0x0000003100097c82 */ /* 0x000fe20008000000 */
[----:B------:R-:W-:Y:S01]  /*95b0*/  UMOV UR11, UR52 ;  /* 0x00000034000b7c82 */ /* 0x000fe20008000000 */
[----:B------:R-:W-:Y:S01]  /*95c0*/  UIADD3 UR13, UPT, UPT, UR49, 0x20, URZ ;  /* 0x00000020310d7890 */ /* 0x000fe2000fffe0ff */
[----:B------:R-:W-:Y:S01]  /*95d0*/  UMOV UR15, UR52 ;  /* 0x00000034000f7c82 */ /* 0x000fe20008000000 */
[----:B------:R-:W-:Y:S01]  /*95e0*/  UMOV UR14, UR10 ;  /* 0x0000000a000e7c82 */ /* 0x000fe20008000000 */
[----:B-1----:R-:W-:Y:S04]  /*95f0*/  UIADD3 UR4, UP0, UPT, UR6, 0xa80, URZ ;  /* 0x00000a8006047890 */ /* 0x002fe8000ff1e0ff */
[----:B------:R-:W-:Y:S09]  /*9600*/  UIADD3.X UR5, UPT, UPT, URZ, UR7, URZ, UP0, !UPT ;  /* 0x00000007ff057290 */ /* 0x000ff200087fe4ff */
[----:B------:R1:W-:Y:S01]  /*9610*/  UTMASTG.3D [UR8], [UR4] ;  /* 0x00000008040073b5 */ /* 0x0003e20008010000 */
[----:B------:R1:W-:Y:S02]  /*9620*/  UTMASTG.3D [UR12], [UR4] ;  /* 0x0000000c040073b5 */ /* 0x0003e40008010000 */
[----:B-1----:R0:W-:Y:S02]  /*9630*/  UTMACMDFLUSH ;  /* 0x00000000000079b7 */ /* 0x0021e40000000000 */
.L_x_123:
[----:B------:R-:W-:Y:S05]  /*9640*/  BSYNC.RECONVERGENT B0 ;  /* 0x0000000000007941 */ /* 0x000fea0003800200 */
.L_x_122:
[----:B------:R-:W-:Y:S01]  /*9650*/  UIADD3 UR4, UPT, UPT, UR45, 0x1, URZ ;  /* 0x000000012d047890 */ /* 0x000fe2000fffe0ff */
[----:B------:R-:W-:Y:S03]  /*9660*/  BSSY.RECONVERGENT B0, `(.L_x_124) ;  /* 0x0000007000007945 */ /* 0x000fe60003800200 */
[----:B------:R-:W-:Y:S04]  /*9670*/  UISETP.NE.AND UP0, UPT, UR4, 0x3, UPT ;  /* 0x000000030400788c */ /* 0x000fe8000bf05270 */
[----:B------:R-:W-:Y:S02]  /*9680*/  USEL UR44, UR4, URZ, UP0 ;  /* 0x000000ff042c7287 */ /* 0x000fe40008000000 */
[----:B------:R-:W-:Y:S04]  /*9690*/  UISETP.EQ.XOR UP0, UPT, UR46, 0x3, !UP0 ;  /* 0x000000032e00788c */ /* 0x000fe8000c702a70 */
[----:B------:R-:W-:Y:S01]  /*96a0*/  UP2UR UR48, UPR, URZ, 0x1 ;  /* 0x00000001ff307883 */ /* 0x000fe20008000000 */
[----:B------:R-:W-:Y:S11]  /*96b0*/  @P0 BRA `(.L_x_125) ;  /* 0x0000000000040947 */ /* 0x000ff60003800000 */
[----:B------:R-:W-:Y:S04]  /*96c0*/  DEPBAR.LE SB0, 0x1 ;  /* 0x000080400000791a */ /* 0x000fe80000000000 */
.L_x_125:
[----:B------:R-:W-:Y:S05]  /*96d0*/  BSYNC.RECONVERGENT B0 ;  /* 0x0000000000007941 */ /* 0x000fea0003800200 */
.L_x_124:
[----:B------:R-:W1:Y:S08]  /*96e0*/  S2UR UR51, SR_CgaCtaId ;  /* 0x00000000003379c3 */ /* 0x000e700000008800 */
[----:B------:R-:W-:Y:S01]  /*96f0*/  BAR.SYNC.DEFER_BLOCKING 0x1, 0x80 ;  /* 0x0042000000007b1d */ /* 0x000fe20000010000 */
[----:B------:R-:W-:Y:S01]  /*9700*/  ISETP.NE.AND P1, PT, R98, RZ, PT ;  /* 0x000000ff6200720c */ /* 0x000fe20003f25270 */
[----:B------:R-:W-:Y:S01]  /*9710*/  IMAD.U32 R0, RZ, RZ, UR47 ;  /* 0x0000002fff007e24 */ /* 0x000fe2000f8e00ff */
[----:B------:R-:W-:Y:S02]  /*9720*/  UIADD3 UR4, UPT, UPT, UR47, 0x1, URZ ;  /* 0x000000012f047890 */ /* 0x000fe4000fffe0ff */
[----:B------:R-:W-:Y:S02]  /*9730*/  UIADD3 UR57, UPT, UPT, UR49, 0x10, URZ ;  /* 0x0000001031397890 */ /* 0x000fe4000fffe0ff */
[----:B------:R-:W-:Y:S04]  /*9740*/  UISETP.NE.AND UP0, UPT, UR4, 0x3, UPT ;  /* 0x000000030400788c */ /* 0x000fe8000bf05270 */
[----:B------:R-:W-:Y:S03]  /*9750*/  USEL UR47, UR4, URZ, UP0 ;  /* 0x000000ff042f7287 */ /* 0x000fe60008000000 */
[----:B------:R-:W-:Y:S05]  /*9760*/  @P1 LEA R0, R0, UR43, 0x3 ;  /* 0x0000002b00001c11 */ /* 0x000fea000f8e18ff */
[----:B------:R-:W-:Y:S01]  /*9770*/  @P1 VIADD R2, R0, 0x58 ;  /* 0x0000005800021836 */ /* 0x000fe20000000000 */
[----:B------:R-:W-:Y:S04]  /*9780*/  @P1 SHF.L.U32 R0, R113, 0x1f, RZ ;  /* 0x0000001f71001819 */ /* 0x000fe800000006ff */
[----:B------:R-:W-:Y:S01]  /*9790*/  @P1 PRMT R46, R46, 0x654, R2 ;  /* 0x000006542e2e1816 */ /* 0x000fe20000000002 */
[----:B------:R-:W-:Y:S01]  /*97a0*/  UMOV UR43, 0x400 ;  /* 0x00000400002b7882 */ /* 0x000fe20000000000 */
[----:B------:R-:W-:Y:S01]  /*97b0*/  BSSY B1, `(.L_x_126) ;  /* 0x000001e000017945 */ /* 0x000fe20003800000 */
[----:B-1----:R-:W-:Y:S01]  /*97c0*/  ULEA UR43, UR51, UR43, 0x18 ;  /* 0x0000002b332b7291 */ /* 0x002fe2000f8ec0ff */
[----:B------:R-:W-:Y:S05]  /*97d0*/  @P1 SYNCS.ARRIVE.TRANS64.RED.A1T0 RZ, [R46+URZ], RZ ;  /* 0x000000ff2eff19a7 */ /* 0x000fea00081004ff */
[----:B------:R-:W-:Y:S04]  /*97e0*/  LEA R21, R107, UR43, 0x3 ;  /* 0x0000002b6b157c11 */ /* 0x000fe8000f8e18ff */
[----:B------:R1:W3:Y:S02]  /*97f0*/  @P1 SYNCS.PHASECHK.TRANS64.TRYWAIT P0, [R21+URZ+0x40], R0 ;  /* 0x00004000150015a7 */ /* 0x0002e400080011ff */
[----:B-1----:R-:W-:Y:S01]  /*9800*/  VIADD R0, R106, 0x10 ;  /* 0x000000106a007836 */ /* 0x002fe20000000000 */
[----:B---3--:R-:W-:Y:S01]  /*9810*/  @P1 SEL R112, RZ, 0x1, !P0 ;  /* 0x00000001ff701807 */ /* 0x008fe20004000000 */
[----:B------:R-:W-:Y:S06]  /*9820*/  @!P1 BRA `(.L_x_127) ;  /* 0x0000000000589947 */ /* 0x000fec0003800000 */
[----:B------:R-:W-:Y:S01]  /*9830*/  ISETP.NE.AND P1, PT, R114, RZ, PT ;  /* 0x000000ff7200720c */ /* 0x000fe20003f25270 */
[----:B------:R-:W-:Y:S01]  /*9840*/  BSSY B0, `(.L_x_128) ;  /* 0x0000009000007945 */ /* 0x000fe20003800000 */
[----:B------:R-:W-:Y:S11]  /*9850*/  ISETP.NE.AND P0, PT, R112, RZ, PT ;  /* 0x000000ff7000720c */ /* 0x000ff60003f05270 */
[----:B------:R-:W-:Y:S05]  /*9860*/  @P1 IMAD R3, R107, 0x1000, R104 ;  /* 0x000010006b031824 */ /* 0x000fea00078e0268 */
[----:B------:R-:W-:Y:S05]  /*9870*/  @P1 IADD3 R2, PT, PT, R3, UR43, RZ ;  /* 0x0000002b03021c10 */ /* 0x000fea000fffe0ff */
[----:B------:R-:W-:Y:S01]  /*9880*/  @P1 IMAD.IADD R2, R99, 0x1, R2 ;  /* 0x0000000163021824 */ /* 0x000fe200078e0202 */
[----:B------:R-:W-:Y:S06]  /*9890*/  @P0 BRA `(.L_x_129) ;  /* 0x00000000000c0947 */ /* 0x000fec0003800000 */
[----:B------:R-:W-:Y:S04]  /*98a0*/  SHF.L.U32 R20, R113, 0x1f, RZ ;  /* 0x0000001f71147819 */ /* 0x000fe800000006ff */
[----:B------:R-:W1:Y:S02]  /*98b0*/  SYNCS.PHASECHK.TRANS64.TRYWAIT P0, [R21+URZ+0x40], R20 ;  /* 0x00004014150075a7 */ /* 0x000e6400080011ff */
[----:B-1----:R-:W-:Y:S05]  /*98c0*/  @!P0 BRA `(.L_x_130) ;  /* 0x0000002800d48947 */ /* 0x002fea0003800000 */
.L_x_129:
[----:B------:R-:W-:Y:S05]  /*98d0*/  BSYNC B0 ;  /* 0x0000000000007941 */ /* 0x000fea0003800000 */
.L_x_128:
[----:B------:R-:W-:Y:S01]  /*98e0*/  ISETP.NE.AND P0, PT, R114, RZ, PT ;  /* 0x000000ff7200720c */ /* 0x000fe20003f05270 */
[----:B------:R-:W-:Y:S11]  /*98f0*/  VIADD R107, R107, 0x1 ;  /* 0x000000016b6b7836 */ /* 0x000ff60000000000 */
[----:B------:R-:W-:Y:S01]  /*9900*/  @!UPT UIADD3 URZ, UPT, UPT, URZ, URZ, URZ ;  /* 0x000000fffffff290 */ /* 0x000fe2000fffe0ff */
[----:B------:R-:W3:Y:S04]  /*9910*/  @P0 LDS.128 R52, [R3+UR43+0x200] ;  /* 0x0002002b03340984 */ /* 0x000ee80008000c00 */
[----:B------:R-:W4:Y:S04]  /*9920*/  @P0 LDS.128 R64, [R3+UR43+0xa00] ;  /* 0x000a002b03400984 */ /* 0x000f280008000c00 */
[----:B------:R-:W1:Y:S04]  /*9930*/  @P0 LDS.128 R56, [R2+0x200] ;  /* 0x0002000002380984 */ /* 0x000e680000000c00 */
[----:B------:R5:W1:Y:S01]  /*9940*/  @P0 LDS.128 R68, [R2+0xa00] ;  /* 0x000a000002440984 */ /* 0x000a620000000c00 */
[C---:B------:R-:W-:Y:S04]  /*9950*/  ISETP.NE.AND P0, PT, R107.reuse, 0x3, PT ;  /* 0x000000036b00780c */ /* 0x040fe80003f05270 */
[----:B------:R-:W-:Y:S02]  /*9960*/  SEL R107, R107, RZ, P0 ;  /* 0x000000ff6b6b7207 */ /* 0x000fe40000000000 */
[----:B-----5:R-:W-:Y:S04]  /*9970*/  SEL R2, RZ, 0x1, P0 ;  /* 0x00000001ff027807 */ /* 0x020fe80000000000 */
[----:B------:R-:W-:Y:S02]  /*9980*/  LOP3.LUT R113, R113, R2, RZ, 0x3c, !PT ;  /* 0x0000000271717212 */ /* 0x000fe400078e3cff */
.L_x_127:
[----:B------:R-:W-:Y:S05]  /*9990*/  BSYNC B1 ;  /* 0x0000000000017941 */ /* 0x000fea0003800000 */
.L_x_126:
[----:B------:R-:W-:Y:S04]  /*99a0*/  SHF.R.U32.HI R3, RZ, 0x15, R0 ;  /* 0x00000015ff037819 */ /* 0x000fe80000011600 */
[----:B------:R-:W-:Y:S04]  /*99b0*/  LOP3.LUT R2, R3, 0x3, RZ, 0xc0, !PT ;  /* 0x0000000303027812 */ /* 0x000fe800078ec0ff */
[----:B------:R-:W-:Y:S11]  /*99c0*/  ISETP.NE.AND P0, PT, R84, R2, PT ;  /* 0x000000025400720c */ /* 0x000ff60003f05270 */
[----:B------:R-:W-:Y:S02]  /*99d0*/  @!UPT UIADD3 URZ, UPT, UPT, URZ, URZ, URZ ;  /* 0x000000fffffff290 */ /* 0x000fe4000fffe0ff */
[----:B------:R-:W-:Y:S05]  /*99e0*/  @P0 BRA `(.L_x_131) ;  /* 0x0000000000bc0947 */ /* 0x000fea0003800000 */
[----:B------:R-:W-:Y:S02]  /*99f0*/  LOP3.LUT P0, RZ, R3, 0x3, R86, 0x48, !PT ;  /* 0x0000000303ff7812 */ /* 0x000fe40007804856 */
[----:B------:R-:W-:Y:S11]  /*9a00*/  MOV R16, R0 ;  /* 0x0000000000107202 */ /* 0x000ff60000000f00 */
[----:B------:R-:W-:Y:S05]  /*9a10*/  @!P0 BRA `(.L_x_132) ;  /* 0x0000000000408947 */ /* 0x000fea0003800000 */
[----:B------:R-:W5:Y:S01]  /*9a20*/  LDCU.64 UR8, c[0x4][0x70] ;  /* 0x01000e00ff0877ac */ /* 0x000f620008000a00 */
[----:B------:R-:W-:Y:S01]  /*9a30*/  MOV R15, 0x0 ;  /* 0x00000000000f7802 */ /* 0x000fe20000000f00 */
[----:B------:R-:W-:Y:S02]  /*9a40*/  HFMA2 R12, -RZ, RZ, 0, 5.9604644775390625e-08 ;  /* 0x00000001ff0c7431 */ /* 0x000fe400000001ff */
[----:B------:R-:W-:Y:S02]  /*9a50*/  IMAD.MOV.U32 R8, RZ, RZ, 0x192 ;  /* 0x00000192ff087424 */ /* 0x000fe400078e00ff */
[----:B------:R-:W-:Y:S01]  /*9a60*/  IMAD.MOV.U32 R13, RZ, RZ, RZ ;  /* 0x000000ffff0d7224 */ /* 0x000fe200078e00ff */
[----:B------:R-:W1:Y:S01]  /*9a70*/  LDCU.64 UR6, c[0x4][0x78] ;  /* 0x01000f00ff0677ac */ /* 0x000e620008000a00 */
[----:B------:R-:W2:Y:S01]  /*9a80*/  LDC.64 R14, c[0x4][R15] ;  /* 0x010000000f0e7b82 */ /* 0x000ea20000000a00 */
[----:B------:R-:W3:Y:S01]  /*9a90*/  LDCU.64 UR4, c[0x4][0x10] ;  /* 0x01000200ff0477ac */ /* 0x000ee20008000a00 */
[----:B-----5:R-:W-:Y:S01]  /*9aa0*/  MOV R5, UR9 ;  /* 0x0000000900057c02 */ /* 0x020fe20008000f00 */
[----:B------:R-:W-:Y:S01]  /*9ab0*/  IMAD.U32 R4, RZ, RZ, UR8 ;  /* 0x00000008ff047e24 */ /* 0x000fe2000f8e00ff */
[----:B-1----:R-:W-:Y:S01]  /*9ac0*/  MOV R7, UR7 ;  /* 0x0000000700077c02 */ /* 0x002fe20008000f00 */
[----:B------:R-:W-:Y:S01]  /*9ad0*/  IMAD.U32 R6, RZ, RZ, UR6 ;  /* 0x00000006ff067e24 */ /* 0x000fe2000f8e00ff */
[----:B---3--:R-:W-:Y:S01]  /*9ae0*/  MOV R11, UR5 ;  /* 0x00000005000b7c02 */ /* 0x008fe20008000f00 */
[----:B------:R-:W-:Y:S02]  /*9af0*/  IMAD.U32 R10, RZ, RZ, UR4 ;  /* 0x00000004ff0a7e24 */ /* 0x000fe4000f8e00ff */
[----:B------:R-:W-:Y:S07]  /*9b00*/  LEPC R20, `(.L_x_132) ;  /* 0x000000001014794e */ /* 0x000fee0000000000 */
[----:B--2-4-:R-:W-:Y:S05]  /*9b10*/  CALL.ABS.NOINC R14 ;  /* 0x000000000e007343 */ /* 0x014fea0003c00000 */
.L_x_132:
        /* <DEDUP_REMOVED lines=12> */
[----:B------:R-:W5:Y:S01]  /*9be0*/  LDCU.64 UR6, c[0x4][0x78] ;  /* 0x01000f00ff0677ac */ /* 0x000f620008000a00 */
[----:B------:R-:W2:Y:S01]  /*9bf0*/  LDC.64 R14, c[0x4][R15] ;  /* 0x010000000f0e7b82 */ /* 0x000ea20000000a00 */
[----:B------:R-:W3:Y:S01]  /*9c00*/  LDCU.64 UR4, c[0x4][0x10] ;  /* 0x01000200ff0477ac */ /* 0x000ee20008000a00 */
[----:B-1----:R-:W-:Y:S01]  /*9c10*/  MOV R5, UR9 ;  /* 0x0000000900057c02 */ /* 0x002fe20008000f00 */
[----:B------:R-:W-:Y:S01]  /*9c20*/  IMAD.U32 R4, RZ, RZ, UR8 ;  /* 0x00000008ff047e24 */ /* 0x000fe2000f8e00ff */
[----:B-----5:R-:W-:Y:S01]  /*9c30*/  MOV R7, UR7 ;  /* 0x0000000700077c02 */ /* 0x020fe20008000f00 */
[----:B------:R-:W-:Y:S01]  /*9c40*/  IMAD.U32 R6, RZ, RZ, UR6 ;  /* 0x00000006ff067e24 */ /* 0x000fe2000f8e00ff */
[----:B---3--:R-:W-:Y:S01]  /*9c50*/  MOV R11, UR5 ;  /* 0x00000005000b7c02 */ /* 0x008fe20008000f00 */
[----:B------:R-:W-:Y:S02]  /*9c60*/  IMAD.U32 R10, RZ, RZ, UR4 ;  /* 0x00000004ff0a7e24 */ /* 0x000fe4000f8e00ff */
[----:B------:R-:W-:Y:S07]  /*9c70*/  LEPC R20, `(.L_x_133) ;  /* 0x000000001014794e */ /* 0x000fee0000000000 */
[----:B--2-4-:R-:W-:Y:S05]  /*9c80*/  CALL.ABS.NOINC R14 ;  /* 0x000000000e007343 */ /* 0x014fea0003c00000 */
.L_x_133:
[----:B------:R-:W-:Y:S05]  /*9c90*/  WARPSYNC.ALL ;  /* 0x0000000000007948 */ /* 0x000fea0003800000 */
[----:B------:R-:W-:Y:S11]  /*9ca0*/  R2UR UR4, R16 ;  /* 0x00000000100472ca */ /* 0x000ff600000e0000 */
[----:B------:R-:W-:Y:S02]  /*9cb0*/  @!UPT UIADD3 URZ, UPT, UPT, URZ, URZ, URZ ;  /* 0x000000fffffff290 */ /* 0x000fe4000fffe0ff */
[----:B------:R-:W1:Y:S02]  /*9cc0*/  LDTM.x16 R4, tmem[UR4+0x20] ;  /* 0x00002004000479ee */ /* 0x000e640008240000 */
[----:B-1----:R-:W-:Y:S01]  /*9cd0*/  NOP ;  /* 0x0000000000007918 */ /* 0x002fe20000000000 */
.L_x_131:
[----:B---3--:R-:W-:Y:S01]  /*9ce0*/  SHF.L.U32 R3, R52, 0x10, RZ ;  /* 0x0000001034037819 */ /* 0x008fe200000006ff */
[C---:B------:R-:W-:Y:S01]  /*9cf0*/  FMUL R0, R43.reuse, R24 ;  /* 0x000000182b007220 */ /* 0x040fe20000400000 */
[----:B------:R-:W-:Y:S01]  /*9d00*/  ISETP.NE.AND P1, PT, R84, R2, PT ;  /* 0x000000025400720c */ /* 0x000fe20003f25270 */
[----:B------:R-:W-:Y:S01]  /*9d10*/  FMUL R2, R43, R25 ;  /* 0x000000192b027220 */ /* 0x000fe20000400000 */
[----:B-1----:R-:W-:Y:S01]  /*9d20*/  LOP3.LUT R21, R52, 0xffff0000, RZ, 0xc0, !PT ;  /* 0xffff000034157812 */ /* 0x002fe200078ec0ff */
[----:B------:R-:W-:Y:S01]  /*9d30*/  FFMA R0, R45, R3, R0 ;  /* 0x000000032d007223 */ /* 0x000fe20000000000 */
[----:B------:R-:W-:Y:S01]  /*9d40*/  SHF.L.U32 R22, R53, 0x10, RZ ;  /* 0x0000001035167819 */ /* 0x000fe200000006ff */
[----:B------:R-:W-:Y:S01]  /*9d50*/  FMUL R3, R43, R26 ;  /* 0x0000001a2b037220 */ /* 0x000fe20000400000 */
[----:B------:R-:W-:Y:S01]  /*9d60*/  LOP3.LUT R23, R53, 0xffff0000, RZ, 0xc0, !PT ;  /* 0xffff000035177812 */ /* 0x000fe200078ec0ff */
[----:B------:R-:W-:Y:S01]  /*9d70*/  FMUL R20, R43, R27 ;  /* 0x0000001b2b147220 */ /* 0x000fe20000400000 */
[----:B--2---:R-:W-:Y:S01]  /*9d80*/  SHF.L.U32 R40, R54, 0x10, RZ ;  /* 0x0000001036287819 */ /* 0x004fe200000006ff */
[----:B------:R-:W-:Y:S01]  /*9d90*/  FFMA R2, R45, R21, R2 ;  /* 0x000000152d027223 */ /* 0x000fe20000000002 */
[----:B------:R-:W-:Y:S01]  /*9da0*/  LOP3.LUT R41, R57, 0xffff0000, RZ, 0xc0, !PT ;  /* 0xffff000039297812 */ /* 0x000fe200078ec0ff */
[C---:B------:R-:W-:Y:S01]  /*9db0*/  FFMA R3, R45.reuse, R22, R3 ;  /* 0x000000162d037223 */ /* 0x040fe20000000003 */
[----:B----4-:R-:W-:Y:S01]  /*9dc0*/  LOP3.LUT R42, R66, 0xffff0000, RZ, 0xc0, !PT ;  /* 0xffff0000422a7812 */ /* 0x010fe200078ec0ff */
[----:B------:R-:W-:Y:S01]  /*9dd0*/  FFMA R20, R45, R23, R20 ;  /* 0x000000172d147223 */ /* 0x000fe20000000014 */
[----:B------:R-:W-:Y:S01]  /*9de0*/  LOP3.LUT R23, R54, 0xffff0000, RZ, 0xc0, !PT ;  /* 0xffff000036177812 */ /* 0x000fe200078ec0ff */
[C---:B------:R-:W-:Y:S01]  /*9df0*/  FMUL R21, R43.reuse, R28 ;  /* 0x0000001c2b157220 */ /* 0x040fe20000400000 */
[----:B------:R-:W-:Y:S01]  /*9e00*/  F2FP.BF16.F32.PACK_AB R48, R2, R0 ;  /* 0x000000000230723e */ /* 0x000fe200000010ff */
        /* <DEDUP_REMOVED lines=115> */
[----:B------:R-:W-:Y:S01]  /*a540*/  ULEA UR5, UR44, UR43, 0xc ;  /* 0x0000002b2c057291 */ /* 0x000fe2000f8e60ff */
[----:B------:R-:W-:Y:S01]  /*a550*/  UMOV UR58, UR50 ;  /* 0x00000032003a7c82 */ /* 0x000fe20008000000 */
[----:B------:R-:W-:Y:S02]  /*a560*/  UMOV UR59, UR52 ;  /* 0x00000034003b7c82 */ /* 0x000fe40008000000 */
[----:B------:R-:W-:Y:S02]  /*a570*/  UIADD3 UR56, UPT, UPT, UR5, 0x200, URZ ;  /* 0x0000020005387890 */ /* 0x000fe4000fffe0ff */
[----:B------:R-:W-:Y:S02]  /*a580*/  UIADD3 UR8, UPT, UPT, UR5, 0xa00, URZ ;  /* 0x00000a0005087890 */ /* 0x000fe4000fffe0ff */
        /* <DEDUP_REMOVED lines=8> */
.L_x_135:
[----:B------:R-:W-:Y:S05]  /*a610*/  BSYNC.RECONVERGENT B0 ;  /* 0x0000000000007941 */ /* 0x000fea0003800200 */
.L_x_134:
[----:B------:R-:W-:Y:S01]  /*a620*/  UISETP.NE.AND UP1, UPT, UR48, URZ, UPT ;  /* 0x000000ff3000728c */ /* 0x000fe2000bf25270 */
[----:B------:R-:W-:Y:S01]  /*a630*/  BSSY.RECONVERGENT B0, `(.L_x_136) ;  /* 0x0000008000007945 */ /* 0x000fe20003800200 */
[----:B------:R-:W-:Y:S04]  /*a640*/  UIADD3 UR4, UPT, UPT, UR44, 0x1, URZ ;  /* 0x000000012c047890 */ /* 0x000fe8000fffe0ff */
[----:B------:R-:W-:Y:S02]  /*a650*/  UISETP.NE.AND UP0, UPT, UR4, 0x3, UPT ;  /* 0x000000030400788c */ /* 0x000fe4000bf05270 */
[----:B------:R-:W-:Y:S02]  /*a660*/  UISETP.EQ.XOR UP1, UPT, UR4, 0x3, UP1 ;  /* 0x000000030400788c */ /* 0x000fe40008f22a70 */
[----:B------:R-:W-:Y:S02]  /*a670*/  USEL UR45, UR4, URZ, UP0 ;  /* 0x000000ff042d7287 */ /* 0x000fe40008000000 */
[----:B------:R-:W-:Y:S01]  /*a680*/  UP2UR UR46, UPR, URZ, 0x2 ;  /* 0x00000002ff2e7883 */ /* 0x000fe20008000000 */
[----:B------:R-:W-:Y:S11]  /*a690*/  @P0 BRA `(.L_x_137) ;  /* 0x0000000000040947 */ /* 0x000ff60003800000 */
[----:B------:R-:W-:Y:S04]  /*a6a0*/  DEPBAR.LE SB0, 0x1 ;  /* 0x000080400000791a */ /* 0x000fe80000000000 */
.L_x_137:
[----:B------:R-:W-:Y:S05]  /*a6b0*/  BSYNC.RECONVERGENT B0 ;  /* 0x0000000000007941 */ /* 0x000fea0003800200 */
.L_x_136:
[----:B------:R-:W1:Y:S08]  /*a6c0*/  S2UR UR51, SR_CgaCtaId ;  /* 0x00000000003379c3 */ /* 0x000e700000008800 */
[----:B------:R-:W-:Y:S01]  /*a6d0*/  BAR.SYNC.DEFER_BLOCKING 0x1, 0x80 ;  /* 0x0042000000007b1d */ /* 0x000fe20000010000 */
[----:B------:R-:W-:Y:S01]  /*a6e0*/  ISETP.NE.AND P1, PT, R98, RZ, PT ;  /* 0x000000ff6200720c */ /* 0x000fe20003f25270 */
[----:B------:R-:W-:Y:S01]  /*a6f0*/  IMAD.U32 R0, RZ, RZ, UR47 ;  /* 0x0000002fff007e24 */ /* 0x000fe2000f8e00ff */
[----:B------:R-:W-:Y:S04]  /*a700*/  UIADD3 UR4, UPT, UPT, UR47, 0x1, URZ ;  /* 0x000000012f047890 */ /* 0x000fe8000fffe0ff */
        /* <DEDUP_REMOVED lines=9> */
[----:B------:R1:W-:Y:S05]  /*a7a0*/  @P1 SYNCS.ARRIVE.TRANS64.RED.A1T0 RZ, [R46+URZ], RZ ;  /* 0x000000ff2eff19a7 */ /* 0x0003ea00081004ff */
[----:B------:R-:W-:Y:S04]  /*a7b0*/  LEA R2, R107, UR43, 0x3 ;  /* 0x0000002b6b027c11 */ /* 0x000fe8000f8e18ff */
[----:B------:R-:W3:Y:S02]  /*a7c0*/  @P1 SYNCS.PHASECHK.TRANS64.TRYWAIT P0, [R2+URZ+0x40], R0 ;  /* 0x00004000020015a7 */ /* 0x000ee400080011ff */
[----:B---3--:R-:W-:Y:S01]  /*a7d0*/  @P1 SEL R112, RZ, 0x1, !P0 ;  /* 0x00000001ff701807 */ /* 0x008fe20004000000 */
[----:B-1----:R-:W-:Y:S06]  /*a7e0*/  @!P1 BRA `(.L_x_139) ;  /* 0x0000000000449947 */ /* 0x002fec0003800000 */
        /* <DEDUP_REMOVED lines=10> */
.L_x_141:
[----:B------:R-:W-:Y:S05]  /*a890*/  BSYNC B0 ;  /* 0x0000000000007941 */ /* 0x000fea0003800000 */
.L_x_140:
[----:B------:R-:W-:Y:S11]  /*a8a0*/  ISETP.NE.AND P0, PT, R114, RZ, PT ;  /* 0x000000ff7200720c */ /* 0x000ff60003f05270 */
[----:B------:R-:W-:Y:S02]  /*a8b0*/  @!UPT UIADD3 URZ, UPT, UPT, URZ, URZ, URZ ;  /* 0x000000fffffff290 */ /* 0x000fe4000fffe0ff */
[----:B------:R3:W4:Y:S04]  /*a8c0*/  @P0 LDS.128 R52, [R107+UR43+0x200] ;  /* 0x0002002b6b340984 */ /* 0x0007280008000c00 */
[----:B------:R3:W1:Y:S04]  /*a8d0*/  @P0 LDS.128 R64, [R107+UR43+0xa00] ;  /* 0x000a002b6b400984 */ /* 0x0006680008000c00 */
[----:B------:R3:W1:Y:S04]  /*a8e0*/  @P0 LDS.128 R56, [R0+0x200] ;  /* 0x0002000000380984 */ /* 0x0006680000000c00 */
[----:B------:R3:W1:Y:S02]  /*a8f0*/  @P0 LDS.128 R68, [R0+0xa00] ;  /* 0x000a000000440984 */ /* 0x0006640000000c00 */
.L_x_139:
[----:B------:R-:W-:Y:S05]  /*a900*/  BSYNC B1 ;  /* 0x0000000000017941 */ /* 0x000fea0003800000 */
.L_x_138:
[----:B------:R-:W-:Y:S05]  /*a910*/  VIADD R106, R106, 0x400010 ;  /* 0x004000106a6a7836 */ /* 0x000fea0000000000 */
[----:B---3--:R-:W-:Y:S04]  /*a920*/  SHF.R.U32.HI R0, RZ, 0x15, R106 ;  /* 0x00000015ff007819 */ /* 0x008fe8000001166a */
[----:B-1----:R-:W-:Y:S04]  /*a930*/  LOP3.LUT R2, R0, 0x3, RZ, 0xc0, !PT ;  /* 0x0000000300027812 */ /* 0x002fe800078ec0ff */
        /* <DEDUP_REMOVED lines=11> */
[----:B------:R-:W3:Y:S01]  /*a9f0*/  LDCU.64 UR6, c[0x4][0x78] ;  /* 0x01000f00ff0677ac */ /* 0x000ee20008000a00 */
[----:B------:R-:W2:Y:S01]  /*aa00*/  LDC.64 R14, c[0x4][R15] ;  /* 0x010000000f0e7b82 */ /* 0x000ea20000000a00 */
[----:B------:R-:W5:Y:S01]  /*aa10*/  LDCU.64 UR4, c[0x4][0x10] ;  /* 0x01000200ff0477ac */ /* 0x000f620008000a00 */
[----:B-1----:R-:W-:Y:S01]  /*aa20*/  MOV R5, UR9 ;  /* 0x0000000900057c02 */ /* 0x002fe20008000f00 */
[----:B------:R-:W-:Y:S01]  /*aa30*/  IMAD.U32 R4, RZ, RZ, UR8 ;  /* 0x00000008ff047e24 */ /* 0x000fe2000f8e00ff */
[----:B---3--:R-:W-:Y:S01]  /*aa40*/  MOV R7, UR7 ;  /* 0x0000000700077c02 */ /* 0x008fe20008000f00 */
[----:B------:R-:W-:Y:S01]  /*aa50*/  IMAD.U32 R6, RZ, RZ, UR6 ;  /* 0x00000006ff067e24 */ /* 0x000fe2000f8e00ff */
[----:B-----5:R-:W-:Y:S01]  /*aa60*/  MOV R11, UR5 ;  /* 0x00000005000b7c02 */ /* 0x020fe20008000f00 */
[----:B------:R-:W-:Y:S02]  /*aa70*/  IMAD.U32 R10, RZ, RZ, UR4 ;  /* 0x00000004ff0a7e24 */ /* 0x000fe4000f8e00ff */
[----:B------:R-:W-:Y:S07]  /*aa80*/  LEPC R20, `(.L_x_144) ;  /* 0x000000001014794e */ /* 0x000fee0000000000 */
[----:B--2-4-:R-:W-:Y:S05]  /*aa90*/  CALL.ABS.NOINC R14 ;  /* 0x000000000e007343 */ /* 0x014fea0003c00000 */
.L_x_144:
        /* <DEDUP_REMOVED lines=23> */
.L_x_145:
[----:B------:R-:W-:Y:S05]  /*ac10*/  WARPSYNC.ALL ;  /* 0x0000000000007948 */ /* 0x000fea0003800000 */
[----:B------:R-:W-:Y:S11]  /*ac20*/  R2UR UR4, R16 ;  /* 0x00000000100472ca */ /* 0x000ff600000e0000 */
[----:B------:R-:W-:Y:S02]  /*ac30*/  @!UPT UIADD3 URZ, UPT, UPT, URZ, URZ, URZ ;  /* 0x000000fffffff290 */ /* 0x000fe4000fffe0ff */
[----:B------:R-:W1:Y:S02]  /*ac40*/  LDTM.x16 R4, tmem[UR4+0x20] ;  /* 0x00002004000479ee */ /* 0x000e640008240000 */
[----:B-1----:R-:W-:Y:S01]  /*ac50*/  NOP ;  /* 0x0000000000007918 */ /* 0x002fe20000000000 */
.L_x_143:
[----:B------:R-:W-:Y:S01]  /*ac60*/  ISETP.NE.AND P1, PT, R84, R2, PT ;  /* 0x000000025400720c */ /* 0x000fe20003f25270 */
[----:B------:R-:W-:Y:S05]  /*ac70*/  WARPSYNC.ALL ;  /* 0x0000000000007948 */ /* 0x000fea0003800000 */
[C---:B----4-:R-:W-:Y:S01]  /*ac80*/  SHF.L.U32 R3, R52.reuse, 0x10, RZ ;  /* 0x0000001034037819 */ /* 0x050fe200000006ff */
[----:B------:R-:W-:Y:S01]  /*ac90*/  NOP ;  /* 0x0000000000007918 */ /* 0x000fe20000000000 */
[----:B--2---:R-:W-:Y:S01]  /*aca0*/  LOP3.LUT R40, R52, 0xffff0000, RZ, 0xc0, !PT ;  /* 0xffff000034287812 */ /* 0x004fe200078ec0ff */
[----:B------:R-:W-:Y:S01]  /*acb0*/  FMUL R0, R43, R24 ;  /* 0x000000182b007220 */ /* 0x000fe20000400000 */
[----:B------:R-:W-:Y:S01]  /*acc0*/  SHF.L.U32 R41, R53, 0x10, RZ ;  /* 0x0000001035297819 */ /* 0x000fe200000006ff */
[C---:B------:R-:W-:Y:S01]  /*acd0*/  FMUL R20, R43.reuse, R4 ;  /* 0x000000042b147220 */ /* 0x040fe20000400000 */
[----:B------:R-:W-:Y:S01]  /*ace0*/  MOV R4, UR45 ;  /* 0x0000002d00047c02 */ /* 0x000fe20008000f00 */
[----:B------:R-:W-:Y:S01]  /*acf0*/  FMUL R2, R43, R25 ;  /* 0x000000192b027220 */ /* 0x000fe20000400000 */
[----:B------:R-:W-:Y:S01]  /*ad00*/  LOP3.LUT R42, R53, 0xffff0000, RZ, 0xc0, !PT ;  /* 0xffff0000352a7812 */ /* 0x000fe200078ec0ff */
[C---:B------:R-:W-:Y:S01]  /*ad10*/  FFMA R0, R45.reuse, R3, R0 ;  /* 0x000000032d007223 */ /* 0x040fe20000000000 */
[----:B------:R-:W-:Y:S01]  /*ad20*/  @!P1 LEA R104, R4, R104, 0xc ;  /* 0x0000006804689211 */ /* 0x000fe200078e60ff */
[----:B------:R-:W-:Y:S01]  /*ad30*/  FFMA R2, R45, R40, R2 ;  /* 0x000000282d027223 */ /* 0x000fe20000000002 */
[----:B------:R-:W-:Y:S01]  /*ad40*/  R2UR UR4, R105 ;  /* 0x00000000690472ca */ /* 0x000fe200000e0000 */
[C---:B------:R-:W-:Y:S01]  /*ad50*/  FMUL R3, R43.reuse, R26 ;  /* 0x0000001a2b037220 */ /* 0x040fe20000400000 */
[----:B------:R-:W-:Y:S01]  /*ad60*/  SHF.L.U32 R44, R54, 0x10, RZ ;  /* 0x00000010362c7819 */ /* 0x000fe200000006ff */
[C---:B------:R-:W-:Y:S01]  /*ad70*/  FMUL R4, R43.reuse, R27 ;  /* 0x0000001b2b047220 */ /* 0x040fe20000400000 */
[----:B------:R-:W-:Y:S01]  /*ad80*/  F2FP.BF16.F32.PACK_AB R100, R2, R0 ;  /* 0x000000000264723e */ /* 0x000fe200000010ff */
[----:B------:R-:W-:Y:S01]  /*ad90*/  FMUL R21, R43, R5 ;  /* 0x000000052b157220 */ /* 0x000fe20000400000 */
[----:B------:R-:W-:Y:S01]  /*ada0*/  @!P1 IADD3 R5, PT, PT, R104, UR43, RZ ;  /* 0x0000002b68059c10 */ /* 0x000fe2000fffe0ff */
[C---:B------:R-:W-:Y:S01]  /*adb0*/  FFMA R3, R45.reuse, R41, R3 ;  /* 0x000000292d037223 */ /* 0x040fe20000000003 */
[----:B------:R-:W-:Y:S01]  /*adc0*/  LOP3.LUT R46, R54, 0xffff0000, RZ, 0xc0, !PT ;  /* 0xffff0000362e7812 */ /* 0x000fe200078ec0ff */
[----:B------:R-:W-:Y:S01]  /*add0*/  FFMA R4, R45, R42, R4 ;  /* 0x0000002a2d047223 */ /* 0x000fe20000000004 */
[----:B------:R-:W-:Y:S01]  /*ade0*/  SHF.L.U32 R47, R55, 0x10, RZ ;  /* 0x00000010372f7819 */ /* 0x000fe200000006ff */
[----:B------:R-:W-:Y:S01]  /*adf0*/  FMUL R0, R43, R28 ;  /* 0x0000001c2b007220 */ /* 0x000fe20000400000 */
[----:B------:R-:W-:Y:S01]  /*ae00*/  @!P1 IADD3 R99, PT, PT, R99, R5, RZ ;  /* 0x0000000563639210 */ /* 0x000fe20007ffe0ff */
[----:B------:R-:W-:Y:S01]  /*ae10*/  FMUL R2, R43, R29 ;  /* 0x0000001d2b027220 */ /* 0x000fe20000400000 */
[----:B------:R-:W-:Y:S01]  /*ae20*/  LOP3.LUT R48, R55, 0xffff0000, RZ, 0xc0, !PT ;  /* 0xffff000037307812 */ /* 0x000fe200078ec0ff */
[C---:B------:R-:W-:Y:S01]  /*ae30*/  FMUL R5, R43.reuse, R30 ;  /* 0x0000001e2b057220 */ /* 0x040fe20000400000 */
[C---:B------:R-:W-:Y:S01]  /*ae40*/  SHF.L.U32 R49, R56.reuse, 0x10, RZ ;  /* 0x0000001038317819 */ /* 0x040fe200000006ff */
[C---:B------:R-:W-:Y:S01]  /*ae50*/  FMUL R22, R43.reuse, R6 ;  /* 0x000000062b167220 */ /* 0x040fe20000400000 */
[----:B------:R-:W-:Y:S01]  /*ae60*/  LOP3.LUT R50, R56, 0xffff0000, RZ, 0xc0, !PT ;  /* 0xffff000038327812 */ /* 0x000fe200078ec0ff */
[----:B------:R-:W-:Y:S01]  /*ae70*/  FMUL R6, R43, R31 ;  /* 0x0000001f2b067220 */ /* 0x000fe20000400000 */
[----:B------:R-:W-:Y:S01]  /*ae80*/  F2FP.BF16.F32.PACK_AB R101, R4, R3 ;  /* 0x000000030465723e */ /* 0x000fe200000010ff */
[----:B------:R-:W-:Y:S01]  /*ae90*/  FFMA R0, R45, R44, R0 ;  /* 0x0000002c2d007223 */ /* 0x000fe20000000000 */
[----:B------:R-:W-:Y:S01]  /*aea0*/  SHF.L.U32 R51, R57, 0x10, RZ ;  /* 0x0000001039337819 */ /* 0x000fe200000006ff */
[----:B------:R-:W-:Y:S01]  /*aeb0*/  FMUL R23, R43, R7 ;  /* 0x000000072b177220 */ /* 0x000fe20000400000 */
[----:B------:R-:W-:Y:S01]  /*aec0*/  LOP3.LUT R52, R57, 0xffff0000, RZ, 0xc0, !PT ;  /* 0xffff000039347812 */ /* 0x000fe200078ec0ff */
[----:B------:R-:W-:Y:S01]  /*aed0*/  FFMA R2, R45, R46, R2 ;  /* 0x0000002e2d027223 */ /* 0x000fe20000000002 */
[C---:B------:R-:W-:Y:S01]  /*aee0*/  SHF.L.U32 R53, R58.reuse, 0x10, RZ ;  /* 0x000000103a357819 */ /* 0x040fe200000006ff */
[C---:B------:R-:W-:Y:S01]  /*aef0*/  FMUL R7, R43.reuse, R32 ;  /* 0x000000202b077220 */ /* 0x040fe20000400000 */
[----:B------:R-:W-:Y:S01]  /*af00*/  LOP3.LUT R54, R58, 0xffff0000, RZ, 0xc0, !PT ;  /* 0xffff00003a367812 */ /* 0x000fe200078ec0ff */
[----:B------:R-:W-:Y:S01]  /*af10*/  FMUL R3, R43, R33 ;  /* 0x000000212b037220 */ /* 0x000fe20000400000 */
[----:B------:R-:W-:Y:S01]  /*af20*/  F2FP.BF16.F32.PACK_AB R102, R2, R0 ;  /* 0x000000000266723e */ /* 0x000fe200000010ff */
[----:B------:R-:W-:Y:S01]  /*af30*/  FFMA R5, R45, R47, R5 ;  /* 0x0000002f2d057223 */ /* 0x000fe20000000005 */
[----:B------:R-:W-:Y:S01]  /*af40*/  SHF.L.U32 R55, R59, 0x10, RZ ;  /* 0x000000103b377819 */ /* 0x000fe200000006ff */
[----:B------:R-:W-:Y:S01]  /*af50*/  FFMA R6, R45, R48, R6 ;  /* 0x000000302d067223 */ /* 0x000fe20000000006 */
[----:B------:R-:W-:Y:S01]  /*af60*/  LOP3.LUT R56, R59, 0xffff0000, RZ, 0xc0, !PT ;  /* 0xffff00003b387812 */ /* 0x000fe200078ec0ff */
[C---:B------:R-:W-:Y:S01]  /*af70*/  FFMA R7, R45.reuse, R49, R7 ;  /* 0x000000312d077223 */ /* 0x040fe20000000007 */
[----:B------:R-:W-:Y:S01]  /*af80*/  SHF.L.U32 R57, R64, 0x10, RZ ;  /* 0x0000001040397819 */ /* 0x000fe200000006ff */
[----:B------:R-:W-:Y:S01]  /*af90*/  UIADD3 UR4, UPT, UPT, UR4, 0xb0, URZ ;  /* 0x000000b004047890 */ /* 0x000fe2000fffe0ff */
[----:B------:R-:W-:Y:S01]  /*afa0*/  F2FP.BF16.F32.PACK_AB R103, R6, R5 ;  /* 0x000000050667723e */ /* 0x000fe200000010ff */
[----:B------:R-:W-:Y:S01]  /*afb0*/  FFMA R3, R45, R50, R3 ;  /* 0x000000322d037223 */ /* 0x000fe20000000003 */
[----:B------:R-:W-:Y:S01]  /*afc0*/  LOP3.LUT R58, R64, 0xffff0000, RZ, 0xc0, !PT ;  /* 0xffff0000403a7812 */ /* 0x000fe200078ec0ff */
[----:B------:R-:W-:Y:S01]  /*afd0*/  FMUL R0, R43, R34 ;  /* 0x000000222b007220 */ /* 0x000fe20000400000 */
[----:B------:R-:W-:Y:S01]  /*afe0*/  SHF.L.U32 R59, R65, 0x10, RZ ;  /* 0x00000010413b7819 */ /* 0x000fe200000006ff */
[----:B------:R-:W-:Y:S01]  /*aff0*/  FMUL R2, R43, R35 ;  /* 0x000000232b027220 */ /* 0x000fe20000400000 */
[----:B------:R-:W-:Y:S01]  /*b000*/  F2FP.BF16.F32.PACK_AB R28, R3, R7 ;  /* 0x00000007031c723e */ /* 0x000fe200000010ff */
[----:B------:R-:W-:Y:S01]  /*b010*/  UPRMT UR4, UR51, 0x654, UR4 ;  /* 0x0000065433047896 */ /* 0x000fe20008000004 */
[----:B------:R-:W-:Y:S01]  /*b020*/  LOP3.LUT R60, R65, 0xffff0000, RZ, 0xc0, !PT ;  /* 0xffff0000413c7812 */ /* 0x000fe200078ec0ff */
[C---:B------:R-:W-:Y:S01]  /*b030*/  FMUL R4, R43.reuse, R36 ;  /* 0x000000242b047220 */ /* 0x040fe20000400000 */
[C---:B------:R-:W-:Y:S01]  /*b040*/  SHF.L.U32 R61, R66.reuse, 0x10, RZ ;  /* 0x00000010423d7819 */ /* 0x040fe200000006ff */
[----:B------:R-:W-:Y:S01]  /*b050*/  FMUL R5, R43, R37 ;  /* 0x000000252b057220 */ /* 0x000fe20000400000 */
[----:B------:R-:W-:Y:S01]  /*b060*/  LOP3.LUT R62, R66, 0xffff0000, RZ, 0xc0, !PT ;  /* 0xffff0000423e7812 */ /* 0x000fe200078ec0ff */
[----:B------:R-:W-:Y:S01]  /*b070*/  FFMA R0, R45, R51, R0 ;  /* 0x000000332d007223 */ /* 0x000fe20000000000 */
[----:B------:R-:W-:Y:S01]  /*b080*/  FMUL R6, R43, R38 ;  /* 0x000000262b067220 */ /* 0x000fe20000400000 */
[----:B------:R-:W-:Y:S01]  /*b090*/  FFMA R2, R45, R52, R2 ;  /* 0x000000342d027223 */ /* 0x000fe20000000002 */
[----:B------:R-:W-:Y:S01]  /*b0a0*/  FMUL R3, R43, R39 ;  /* 0x000000272b037220 */ /* 0x000fe20000400000 */
[C---:B------:R-:W-:Y:S01]  /*b0b0*/  FFMA R4, R45.reuse, R53, R4 ;  /* 0x000000352d047223 */ /* 0x040fe20000000004 */
[C---:B------:R-:W-:Y:S01]  /*b0c0*/  FFMA R5, R45.reuse, R54, R5 ;  /* 0x000000362d057223 */ /* 0x040fe20000000005 */
[C---:B------:R-:W-:Y:S01]  /*b0d0*/  FFMA R6, R45.reuse, R55, R6 ;  /* 0x000000372d067223 */ /* 0x040fe20000000006 */
[C---:B------:R-:W-:Y:S01]  /*b0e0*/  FFMA R3, R45.reuse, R56, R3 ;  /* 0x000000382d037223 */ /* 0x040fe20000000003 */
[----:B------:R-:W-:Y:S01]  /*b0f0*/  FFMA R20, R45, R57, R20 ;  /* 0x000000392d147223 */ /* 0x000fe20000000014 */
[----:B------:R-:W-:Y:S01]  /*b100*/  FMUL R8, R43, R8 ;  /* 0x000000082b087220 */ /* 0x000fe20000400000 */
[----:B------:R-:W-:Y:S01]  /*b110*/  SYNCS.ARRIVE.TRANS64.RED.A1T0 RZ, [UR4], RZ ;  /* 0x000000ffffff79a7 */ /* 0x000fe20008100404 */
[----:B------:R1:W-:Y:S01]  /*b120*/  @!P1 STS.128 [R104+UR43+0x200], R100 ;  /* 0x0002006468009988 */ /* 0x0003e20008000c2b */
[----:B------:R-:W-:Y:S01]  /*b130*/  SHF.L.U32 R63, R67, 0x10, RZ ;  /* 0x00000010433f7819 */ /* 0x000fe200000006ff */
[----:B------:R-:W-:Y:S01]  /*b140*/  FFMA R21, R45, R58, R21 ;  /* 0x0000003a2d157223 */ /* 0x000fe20000000015 */
[----:B------:R-:W-:Y:S01]  /*b150*/  LOP3.LUT R64, R67, 0xffff0000, RZ, 0xc0, !PT ;  /* 0xffff000043407812 */ /* 0x000fe200078ec0ff */
[----:B------:R-:W-:Y:S01]  /*b160*/  FMUL R9, R43, R9 ;  /* 0x000000092b097220 */ /* 0x000fe20000400000 */
[C---:B------:R-:W-:Y:S01]  /*b170*/  SHF.L.U32 R24, R68.reuse, 0x10, RZ ;  /* 0x0000001044187819 */ /* 0x040fe200000006ff */
[----:B------:R-:W-:Y:S01]  /*b180*/  FFMA R22, R45, R59, R22 ;  /* 0x0000003b2d167223 */ /* 0x000fe20000000016 */
[----:B------:R-:W-:Y:S01]  /*b190*/  LOP3.LUT R25, R68, 0xffff0000, RZ, 0xc0, !PT ;  /* 0xffff000044197812 */ /* 0x000fe200078ec0ff */
[----:B------:R-:W-:Y:S01]  /*b1a0*/  FMUL R10, R43, R10 ;  /* 0x0000000a2b0a7220 */ /* 0x000fe20000400000 */
[----:B------:R-:W-:Y:S01]  /*b1b0*/  FFMA R23, R45, R60, R23 ;  /* 0x0000003c2d177223 */ /* 0x000fe20000000017 */
[----:B------:R-:W-:Y:S01]  /*b1c0*/  FMUL R11, R43, R11 ;  /* 0x0000000b2b0b7220 */ /* 0x000fe20000400000 */
[----:B------:R-:W-:Y:S01]  /*b1d0*/  F2FP.BF16.F32.PACK_AB R29, R2, R0 ;  /* 0x00000000021d723e */ /* 0x000fe200000010ff */
[----:B------:R-:W-:Y:S01]  /*b1e0*/  FFMA R8, R45, R61, R8 ;  /* 0x0000003d2d087223 */ /* 0x000fe20000000008 */
[----:B------:R-:W-:Y:S01]  /*b1f0*/  F2FP.BF16.F32.PACK_AB R30, R5, R4 ;  /* 0x00000004051e723e */ /* 0x000fe200000010ff */
[----:B------:R-:W-:Y:S01]  /*b200*/  FMUL R12, R43, R12 ;  /* 0x0000000c2b0c7220 */ /* 0x000fe20000400000 */
[----:B------:R-:W-:Y:S01]  /*b210*/  F2FP.BF16.F32.PACK_AB R31, R3, R6 ;  /* 0x00000006031f723e */ /* 0x000fe200000010ff */
[----:B------:R-:W-:Y:S01]  /*b220*/  FFMA R9, R45, R62, R9 ;  /* 0x0000003e2d097223 */ /* 0x000fe20000000009 */
[----:B------:R-:W-:Y:S01]  /*b230*/  FMUL R13, R43, R13 ;  /* 0x0000000d2b0d7220 */ /* 0x000fe20000400000 */
[----:B------:R-:W-:Y:S01]  /*b240*/  SHF.L.U32 R26, R69, 0x10, RZ ;  /* 0x00000010451a7819 */ /* 0x000fe200000006ff */
[----:B------:R-:W-:Y:S01]  /*b250*/  FFMA R10, R45, R63, R10 ;  /* 0x0000003f2d0a7223 */ /* 0x000fe2000000000a */
[----:B------:R1:W-:Y:S01]  /*b260*/  @!P1 STS.128 [R99+0x200], R28 ;  /* 0x0002001c63009388 */ /* 0x0003e20000000c00 */
[----:B------:R-:W-:Y:S01]  /*b270*/  FMUL R14, R43, R14 ;  /* 0x0000000e2b0e7220 */ /* 0x000fe20000400000 */
[----:B------:R-:W-:Y:S01]  /*b280*/  LOP3.LUT R40, R69, 0xffff0000, RZ, 0xc0, !PT ;  /* 0xffff000045287812 */ /* 0x000fe200078ec0ff */
[----:B------:R-:W-:Y:S01]  /*b290*/  FFMA R11, R45, R64, R11 ;  /* 0x000000402d0b7223 */ /* 0x000fe2000000000b */
[----:B------:R-:W-:Y:S01]  /*b2a0*/  FMUL R15, R43, R15 ;  /* 0x0000000f2b0f7220 */ /* 0x000fe20000400000 */
[C---:B------:R-:W-:Y:S01]  /*b2b0*/  SHF.L.U32 R65, R70.reuse, 0x10, RZ ;  /* 0x0000001046417819 */ /* 0x040fe200000006ff */
[----:B------:R-:W-:Y:S01]  /*b2c0*/  FFMA R12, R45, R24, R12 ;  /* 0x000000182d0c7223 */ /* 0x000fe2000000000c */
[----:B------:R-:W-:Y:S01]  /*b2d0*/  FMUL R16, R43, R16 ;  /* 0x000000102b107220 */ /* 0x000fe20000400000 */
[----:B------:R-:W-:Y:S01]  /*b2e0*/  LOP3.LUT R66, R70, 0xffff0000, RZ, 0xc0, !PT ;  /* 0xffff000046427812 */ /* 0x000fe200078ec0ff */
[----:B------:R-:W-:Y:S01]  /*b2f0*/  FFMA R13, R45, R25, R13 ;  /* 0x000000192d0d7223 */ /* 0x000fe2000000000d */
[----:B------:R-:W-:Y:S01]  /*b300*/  FMUL R17, R43, R17 ;  /* 0x000000112b117220 */ /* 0x000fe20000400000 */
[----:B------:R-:W-:Y:S01]  /*b310*/  SHF.L.U32 R67, R71, 0x10, RZ ;  /* 0x0000001047437819 */ /* 0x000fe200000006ff */
[----:B------:R-:W-:Y:S01]  /*b320*/  FFMA R14, R45, R26, R14 ;  /* 0x0000001a2d0e7223 */ /* 0x000fe2000000000e */
[----:B------:R-:W-:Y:S01]  /*b330*/  F2FP.BF16.F32.PACK_AB R20, R21, R20 ;  /* 0x000000141514723e */ /* 0x000fe200000010ff */
[----:B------:R-:W-:Y:S01]  /*b340*/  FMUL R18, R43, R18 ;  /* 0x000000122b127220 */ /* 0x000fe20000400000 */
[----:B------:R-:W-:Y:S01]  /*b350*/  LOP3.LUT R68, R71, 0xffff0000, RZ, 0xc0, !PT ;  /* 0xffff000047447812 */ /* 0x000fe200078ec0ff */
[----:B------:R-:W-:Y:S01]  /*b360*/  FFMA R15, R45, R40, R15 ;  /* 0x000000282d0f7223 */ /* 0x000fe2000000000f */
[----:B------:R-:W-:Y:S01]  /*b370*/  F2FP.BF16.F32.PACK_AB R21, R23, R22 ;  /* 0x000000161715723e */ /* 0x000fe200000010ff */
[----:B------:R-:W-:Y:S01]  /*b380*/  FMUL R19, R43, R19 ;  /* 0x000000132b137220 */ /* 0x000fe20000400000 */
[----:B------:R-:W-:Y:S01]  /*b390*/  F2FP.BF16.F32.PACK_AB R22, R9, R8 ;  /* 0x000000080916723e */ /* 0x000fe200000010ff */
[----:B------:R-:W-:Y:S01]  /*b3a0*/  FFMA R16, R45, R65, R16 ;  /* 0x000000412d107223 */ /* 0x000fe20000000010 */
[----:B------:R-:W-:Y:S01]  /*b3b0*/  F2FP.BF16.F32.PACK_AB R23, R11, R10 ;  /* 0x0000000a0b17723e */ /* 0x000fe200000010ff */
[C---:B------:R-:W-:Y:S01]  /*b3c0*/  FFMA R17, R45.reuse, R66, R17 ;  /* 0x000000422d117223 */ /* 0x040fe20000000011 */
[C---:B------:R-:W-:Y:S01]  /*b3d0*/  FFMA R18, R45.reuse, R67, R18 ;  /* 0x000000432d127223 */ /* 0x040fe20000000012 */
[----:B------:R-:W-:Y:S01]  /*b3e0*/  FFMA R19, R45, R68, R19 ;  /* 0x000000442d137223 */ /* 0x000fe20000000013 */
[----:B------:R-:W-:Y:S01]  /*b3f0*/  F2FP.BF16.F32.PACK_AB R12, R13, R12 ;  /* 0x0000000c0d0c723e */ /* 0x000fe200000010ff */
[----:B------:R1:W-:Y:S01]  /*b400*/  @!P1 STS.128 [R104+UR43+0xa00], R20 ;  /* 0x000a001468009988 */ /* 0x0003e20008000c2b */
[----:B------:R-:W-:Y:S01]  /*b410*/  F2FP.BF16.F32.PACK_AB R13, R15, R14 ;  /* 0x0000000e0f0d723e */ /* 0x000fe200000010ff */
[----:B------:R-:W-:Y:S01]  /*b420*/  BSSY.RECONVERGENT B0, `(.L_x_146) ;  /* 0x000001c000007945 */ /* 0x000fe20003800200 */
[----:B------:R-:W-:Y:S02]  /*b430*/  F2FP.BF16.F32.PACK_AB R14, R17, R16 ;  /* 0x00000010110e723e */ /* 0x000fe400000010ff */
[----:B------:R-:W-:Y:S02]  /*b440*/  F2FP.BF16.F32.PACK_AB R15, R19, R18 ;  /* 0x00000012130f723e */ /* 0x000fe400000010ff */
[----:B------:R-:W-:Y:S03]  /*b450*/  ISETP.NE.AND P0, PT, R84, RZ, PT ;  /* 0x000000ff5400720c */ /* 0x000fe60003f05270 */
[----:B------:R1:W-:Y:S01]  /*b460*/  @!P1 STS.128 [R99+0xa00], R12 ;  /* 0x000a000c63009388 */ /* 0x0003e20000000c00 */
[----:B------:R-:W-:Y:S01]  /*b470*/  @!PT LDS RZ, [RZ] ;  /* 0x00000000fffff984 */ /* 0x000fe20000000800 */
[----:B------:R-:W-:Y:S01]  /*b480*/  @!PT LDS RZ, [RZ] ;  /* 0x00000000fffff984 */ /* 0x000fe20000000800 */
[----:B------:R-:W-:Y:S01]  /*b490*/  @!PT LDS RZ, [RZ] ;  /* 0x00000000fffff984 */ /* 0x000fe20000000800 */
[----:B------:R-:W-:Y:S01]  /*b4a0*/  @!PT LDS RZ, [RZ] ;  /* 0x00000000fffff984 */ /* 0x000fe20000000800 */
[----:B------:R2:W-:Y:S07]  /*b4b0*/  MEMBAR.ALL.CTA ;  /* 0x0000000000007992 */ /* 0x0005ee0000008000 */
[----:B--2---:R-:W2:Y:S02]  /*b4c0*/  FENCE.VIEW.ASYNC.S ;  /* 0x00000000000073c6 */ /* 0x004ea40000000000 */
[----:B--2---:R-:W-:Y:S06]  /*b4d0*/  BAR.SYNC.DEFER_BLOCKING 0x1, 0x80 ;  /* 0x0042000000007b1d */ /* 0x004fec0000010000 */
[----:B------:R-:W-:Y:S05]  /*b4e0*/  @P0 BRA `(.L_x_147) ;  /* 0x00000000003c0947 */ /* 0x000fea0003800000 */
[----:B------:R-:W2:Y:S01]  /*b4f0*/  LDCU.64 UR6, c[0x0][0x348] ;  /* 0x00006900ff0677ac */ /* 0x000ea20008000a00 */
        /* <DEDUP_REMOVED lines=9> */
[----:B--2---:R-:W-:Y:S04]  /*b590*/  UIADD3 UR4, UP0, UPT, UR6, 0xa80, URZ ;  /* 0x00000a8006047890 */ /* 0x004fe8000ff1e0ff */
[----:B------:R-:W-:Y:S09]  /*b5a0*/  UIADD3.X UR5, UPT, UPT, URZ, UR7, URZ, UP0, !UPT ;  /* 0x00000007ff057290 */ /* 0x000ff200087fe4ff */
[----:B------:R2:W-:Y:S01]  /*b5b0*/  UTMASTG.3D [UR8], [UR4] ;  /* 0x00000008040073b5 */ /* 0x0005e20008010000 */
[----:B------:R2:W-:Y:S02]  /*b5c0*/  UTMASTG.3D [UR12], [UR4] ;  /* 0x0000000c040073b5 */ /* 0x0005e40008010000 */
[----:B--2---:R0:W-:Y:S02]  /*b5d0*/  UTMACMDFLUSH ;  /* 0x00000000000079b7 */ /* 0x0041e40000000000 */
.L_x_147:
[----:B------:R-:W-:Y:S05]  /*b5e0*/  BSYNC.RECONVERGENT B0 ;  /* 0x0000000000007941 */ /* 0x000fea0003800200 */
.L_x_146:
[----:B------:R-:W-:Y:S01]  /*b5f0*/  UISETP.NE.AND UP0, UPT, UR46, URZ, UPT ;  /* 0x000000ff2e00728c */ /* 0x000fe2000bf05270 */
[----:B------:R-:W-:Y:S01]  /*b600*/  BSSY.RECONVERGENT B0, `(.L_x_148) ;  /* 0x0000009000007945 */ /* 0x000fe20003800200 */
[----:B------:R-:W-:Y:S04]  /*b610*/  UIADD3 UR4, UPT, UPT, UR45, 0x1, URZ ;  /* 0x000000012d047890 */ /* 0x000fe8000fffe0ff */
[----:B------:R-:W-:Y:S02]  /*b620*/  UISETP.EQ.XOR UP1, UPT, UR4, 0x3, UP0 ;  /* 0x000000030400788c */ /* 0x000fe40008722a70 */
[----:B------:R-:W-:Y:S02]  /*b630*/  UISETP.NE.AND UP0, UPT, UR4, 0x3, UPT ;  /* 0x000000030400788c */ /* 0x000fe4000bf05270 */
[----:B------:R-:W-:Y:S02]  /*b640*/  USEL UR5, URZ, 0x1, !UP1 ;  /* 0x00000001ff057887 */ /* 0x000fe4000c800000 */
[----:B------:R-:W-:Y:S02]  /*b650*/  USEL UR44, UR4, URZ, UP0 ;  /* 0x000000ff042c7287 */ /* 0x000fe40008000000 */
[----:B------:R-:W-:Y:S01]  /*b660*/  ULOP3.LUT UR54, UR54, UR5, URZ, 0x3c, !UPT ;  /* 0x0000000536367292 */ /* 0x000fe2000f8e3cff */
[----:B------:R-:W-:Y:S11]  /*b670*/  @P0 BRA `(.L_x_149) ;  /* 0x0000000000040947 */ /* 0x000ff60003800000 */
[----:B------:R-:W-:Y:S04]  /*b680*/  DEPBAR.LE SB0, 0x1 ;  /* 0x000080400000791a */ /* 0x000fe80000000000 */
.L_x_149:
[----:B------:R-:W-:Y:S05]  /*b690*/  BSYNC.RECONVERGENT B0 ;  /* 0x0000000000007941 */ /* 0x000fea0003800200 */
.L_x_148:
[----:B------:R-:W-:Y:S01]  /*b6a0*/  BAR.SYNC.DEFER_BLOCKING 0x1, 0x80 ;  /* 0x0042000000007b1d */ /* 0x000fe20000010000 */
[----:B------:R-:W-:Y:S01]  /*b6b0*/  UISETP.NE.AND UP0, UPT, UR53, -0x4, UPT ;  /* 0xfffffffc3500788c */ /* 0x000fe2000bf05270 */
[----:B------:R-:W-:Y:S08]  /*b6c0*/  IADD3 R80, PT, PT, R80, 0x1, RZ ;  /* 0x0000000150507810 */ /* 0x000ff00007ffe0ff */
[----:B------:R-:W-:Y:S05]  /*b6d0*/  BRA.U !UP0, `(.L_x_150) ;  /* 0x0000000108287547 */ /* 0x000fea000b800000 */
[----:B------:R-:W2:Y:S01]  /*b6e0*/  S2R R0, SR_CgaCtaId ;  /* 0x0000000000007919 */ /* 0x000ea20000008800 */
[----:B------:R-:W-:Y:S01]  /*b6f0*/  ISETP.NE.AND P0, PT, R98, RZ, PT ;  /* 0x000000ff6200720c */ /* 0x000fe20003f05270 */
[----:B------:R-:W-:Y:S01]  /*b700*/  IMAD.U32 R2, RZ, RZ, UR47 ;  /* 0x0000002fff027e24 */ /* 0x000fe2000f8e00ff */
[----:B------:R-:W-:Y:S04]  /*b710*/  UIADD3 UR4, UPT, UPT, UR47, 0x1, URZ ;  /* 0x000000012f047890 */ /* 0x000fe8000fffe0ff */
[----:B------:R-:W-:Y:S04]  /*b720*/  UISETP.NE.AND UP0, UPT, UR4, 0x3, UPT ;  /* 0x000000030400788c */ /* 0x000fe8000bf05270 */
[----:B------:R-:W-:Y:S03]  /*b730*/  USEL UR47, UR4, URZ, UP0 ;  /* 0x000000ff042f7287 */ /* 0x000fe60008000000 */
[----:B------:R-:W-:Y:S05]  /*b740*/  @P0 LEA R2, R2, UR43, 0x3 ;  /* 0x0000002b02020c11 */ /* 0x000fea000f8e18ff */
[----:B------:R-:W-:Y:S05]  /*b750*/  @P0 VIADD R2, R2, 0x58 ;  /* 0x0000005802020836 */ /* 0x000fea0000000000 */
[----:B--2---:R-:W-:Y:S04]  /*b760*/  @P0 PRMT R0, R0, 0x654, R2 ;  /* 0x0000065400000816 */ /* 0x004fe80000000002 */
[----:B------:R2:W-:Y:S03]  /*b770*/  @P0 SYNCS.ARRIVE.TRANS64.RED.A1T0 RZ, [R0+URZ], RZ ;  /* 0x000000ff00ff09a7 */ /* 0x0005e600081004ff */
.L_x_150:
[----:B------:R-:W-:Y:S01]  /*b780*/  R2UR UR5, R93 ;  /* 0x000000005d0572ca */ /* 0x000fe200000e0000 */
[----:B------:R-:W-:Y:S01]  /*b790*/  UISETP.NE.AND UP0, UPT, UR62, URZ, UPT ;  /* 0x000000ff3e00728c */ /* 0x000fe2000bf05270 */
[----:B------:R-:W-:Y:S01]  /*b7a0*/  R2UR UR4, R94 ;  /* 0x000000005e0472ca */ /* 0x000fe200000e0000 */
[----:B------:R-:W-:Y:S01]  /*b7b0*/  UIADD3 UR53, UPT, UPT, UR53, 0x4, URZ ;  /* 0x0000000435357890 */ /* 0x000fe2000fffe0ff */
[----:B------:R-:W-:Y:S02]  /*b7c0*/  R2UR UR52, R95 ;  /* 0x000000005f3472ca */ /* 0x000fe400000e0000 */
[----:B------:R-:W-:Y:S02]  /*b7d0*/  ISETP.NE.AND P0, PT, R77, 0x2, PT ;  /* 0x000000024d00780c */ /* 0x000fe40003f05270 */
[----:B------:R-:W-:Y:S02]  /*b7e0*/  ISETP.NE.AND P1, PT, R80, 0x2, PT ;  /* 0x000000025000780c */ /* 0x000fe40003f25270 */
[----:B------:R-:W-:Y:S02]  /*b7f0*/  SEL R2, RZ, 0x1, P0 ;  /* 0x00000001ff027807 */ /* 0x000fe40000000000 */
[----:B--2---:R-:W-:Y:S01]  /*b800*/  SEL R0, RZ, 0x1, P1 ;  /* 0x00000001ff007807 */ /* 0x004fe20000800000 */
[----:B------:R-:W-:Y:S01]  /*b810*/  UIADD3 UR26, UPT, UPT, UR36, UR5, URZ ;  /* 0x00000005241a7290 */ /* 0x000fe2000fffe0ff */
[----:B------:R-:W-:Y:S01]  /*b820*/  LOP3.LUT R78, R78, R2, RZ, 0x3c, !PT ;  /* 0x000000024e4e7212 */ /* 0x000fe200078e3cff */
[----:B------:R-:W-:Y:S01]  /*b830*/  UIADD3 UR20, UPT, UPT, UR37, UR4, URZ ;  /* 0x0000000425147290 */ /* 0x000fe2000fffe0ff */
[----:B------:R-:W-:Y:S02]  /*b840*/  LOP3.LUT R79, R79, R0, RZ, 0x3c, !PT ;  /* 0x000000004f4f7212 */ /* 0x000fe400078e3cff */
[----:B------:R-:W-:Y:S02]  /*b850*/  SEL R77, R77, RZ, P0 ;  /* 0x000000ff4d4d7207 */ /* 0x000fe40000000000 */
[----:B------:R-:W-:Y:S01]  /*b860*/  SEL R80, R80, RZ, P1 ;  /* 0x000000ff50507207 */ /* 0x000fe20000800000 */
[----:B------:R-:W-:Y:S06]  /*b870*/  BRA.U UP0, `(.L_x_151) ;  /* 0xffffffb100187547 */ /* 0x000fec000b83ffff */
[----:B------:R-:W-:-:S13]  /*b880*/  R2UR UR4, R97 ;  /* 0x00000000610472ca */ /* 0x000fda00000e0000 */
[----:B------:R-:W-:-:S09]  /*b890*/  UISETP.NE.AND UP0, UPT, UR4, URZ, UPT ;  /* 0x000000ff0400728c */ /* 0x000fd2000bf05270 */
[----:B------:R-:W-:Y:S05]  /*b8a0*/  BRA.U !UP0, `(.L_x_152) ;  /* 0x0000000108487547 */ /* 0x000fea000b800000 */
[----:B------:R-:W2:Y:S02]  /*b8b0*/  LDCU.64 UR4, c[0x0][0xc90] ;  /* 0x00019200ff0477ac */ /* 0x000ea40008000a00 */
[----:B--2---:R-:W-:-:S04]  /*b8c0*/  UISETP.NE.U32.AND UP0, UPT, UR4, URZ, UPT ;  /* 0x000000ff0400728c */ /* 0x004fc8000bf05070 */
[----:B------:R-:W-:-:S09]  /*b8d0*/  UISETP.NE.AND.EX UP0, UPT, UR5, URZ, UPT, UP0 ;  /* 0x000000ff0500728c */ /* 0x000fd2000bf05300 */
[----:B------:R-:W-:Y:S05]  /*b8e0*/  BRA.U UP0, `(.L_x_153) ;  /* 0x00000001000c7547 */ /* 0x000fea000b800000 */
[----:B------:R-:W-:-:S13]  /*b8f0*/  FSETP.NEU.AND P0, PT, R45, RZ, PT ;  /* 0x000000ff2d00720b */ /* 0x000fda0003f0d000 */
[----:B------:R-:W-:Y:S05]  /*b900*/  @!P0 EXIT ;  /* 0x000000000000894d */ /* 0x000fea0003800000 */
[----:B------:R-:W-:Y:S05]  /*b910*/  BRA `(.L_x_152) ;  /* 0x00000000002c7947 */ /* 0x000fea0003800000 */
.L_x_153:
[----:B------:R-:W-:Y:S01]  /*b920*/  ISETP.NE.AND P0, PT, R76, RZ, PT ;  /* 0x000000ff4c00720c */ /* 0x000fe20003f05270 */
[----:B------:R-:W-:-:S12]  /*b930*/  BSSY.RECONVERGENT B0, `(.L_x_152) ;  /* 0x0000009000007945 */ /* 0x000fd80003800200 */
[----:B------:R-:W-:Y:S05]  /*b940*/  @P0 BRA `(.L_x_154) ;  /* 0x0000000000140947 */ /* 0x000fea0003800000 */
[----:B------:R-:W2:Y:S02]  /*b950*/  LDCU.64 UR4, c[0x0][0xc88] ;  /* 0x00019100ff0477ac */ /* 0x000ea40008000a00 */
[----:B--2---:R-:W-:-:S04]  /*b960*/  ISETP.NE.U32.AND P0, PT, RZ, UR4, PT ;  /* 0x00000004ff007c0c */ /* 0x004fc8000bf05070 */
[----:B------:R-:W-:-:S13]  /*b970*/  ISETP.NE.AND.EX P0, PT, RZ, UR5, PT, P0 ;  /* 0x00000005ff007c0c */ /* 0x000fda000bf05300 */
[----:B------:R-:W-:Y:S05]  /*b980*/  @!P0 EXIT ;  /* 0x000000000000894d */ /* 0x000fea0003800000 */
[----:B------:R-:W-:Y:S05]  /*b990*/  BRA `(.L_x_155) ;  /* 0x0000000000087947 */ /* 0x000fea0003800000 */
.L_x_154:
[----:B------:R-:W-:-:S13]  /*b9a0*/  FSETP.NEU.AND P0, PT, R45, RZ, PT ;  /* 0x000000ff2d00720b */ /* 0x000fda0003f0d000 */
[----:B------:R-:W-:Y:S05]  /*b9b0*/  @!P0 EXIT ;  /* 0x000000000000894d */ /* 0x000fea0003800000 */
.L_x_155:
[----:B------:R-:W-:Y:S05]  /*b9c0*/  BSYNC.RECONVERGENT B0 ;  /* 0x0000000000007941 */ /* 0x000fea0003800200 */
.L_x_152:
[----:B------:R-:W-:Y:S01]  /*b9d0*/  ULEA UR4, UR47, UR43, 0x3 ;  /* 0x0000002b2f047291 */ /* 0x000fe2000f8e18ff */
[----:B------:R-:W-:-:S04]  /*b9e0*/  DEPBAR.LE SB0, 0x0 ;  /* 0x000080000000791a */ /* 0x000fc80000000000 */
[----:B------:R-:W-:-:S04]  /*b9f0*/  UIADD3 UR4, UPT, UPT, UR4, 0x58, URZ ;  /* 0x0000005804047890 */ /* 0x000fc8000fffe0ff */
[----:B------:R-:W-:-:S09]  /*ba00*/  UPRMT UR4, UR51, 0x654, UR4 ;  /* 0x0000065433047896 */ /* 0x000fd20008000004 */
[----:B------:R-:W-:Y:S01]  /*ba10*/  SYNCS.ARRIVE.TRANS64.RED.A1T0 RZ, [UR4], RZ ;  /* 0x000000ffffff79a7 */ /* 0x000fe20008100404 */
[----:B------:R-:W-:Y:S05]  /*ba20*/  EXIT ;  /* 0x000000000000794d */ /* 0x000fea0003800000 */
.L_x_24:
[----:B--2---:R2:W3:Y:S02]  /*ba30*/  SYNCS.PHASECHK.TRANS64.TRYWAIT P0, [R0+URZ+0xd0], R2 ;  /* 0x0000d002000075a7 */ /* 0x0044e400080011ff */
[----:B---3--:R-:W-:Y:S05]  /*ba40*/  @!P0 NANOSLEEP.SYNCS 0x989680 ;  /* 0x009896800000895d */ /* 0x008fea0003900000 */
[----:B------:R-:W3:Y:S02]  /*ba50*/  @!P0 SYNCS.PHASECHK.TRANS64 P0, [R0+URZ+0xd0], R2 ;  /* 0x0000d002000085a7 */ /* 0x000ee400080010ff */
[----:B---3--:R-:W-:Y:S05]  /*ba60*/  @!P0 BRA `(.L_x_24) ;  /* 0xfffffffc00f08947 */ /* 0x008fea000383ffff */
[----:B------:R-:W-:Y:S05]  /*ba70*/  BRA `(.L_x_156) ;  /* 0xffffff5c00907947 */ /* 0x000fea000383ffff */
.L_x_27:
[----:B-1----:R-:W-:-:S07]  /*ba80*/  MOV R0, UR49 ;  /* 0x0000003100007c02 */ /* 0x002fce0008000f00 */
.L_x_157:
[----:B-1----:R1:W2:Y:S02]  /*ba90*/  SYNCS.PHASECHK.TRANS64.TRYWAIT P0, [R0+URZ+0x20], R3 ;  /* 0x00002003000075a7 */ /* 0x0022a400080011ff */
[----:B--2---:R-:W-:Y:S05]  /*baa0*/  @!P0 NANOSLEEP.SYNCS 0x989680 ;  /* 0x009896800000895d */ /* 0x004fea0003900000 */
[----:B------:R-:W2:Y:S02]  /*bab0*/  @!P0 SYNCS.PHASECHK.TRANS64 P0, [R0+URZ+0x20], R3 ;  /* 0x00002003000085a7 */ /* 0x000ea400080010ff */
[----:B--2---:R-:W-:Y:S05]  /*bac0*/  @!P0 BRA `(.L_x_157) ;  /* 0xfffffffc00f08947 */ /* 0x004fea000383ffff */
[----:B------:R-:W-:Y:S05]  /*bad0*/  BRA `(.L_x_26) ;  /* 0xffffff5c00e07947 */ /* 0x000fea000383ffff */
.L_x_36:
[----:B-1----:R-:W-:-:S07]  /*bae0*/  MOV R0, UR49 ;  /* 0x0000003100007c02 */ /* 0x002fce0008000f00 */
.L_x_158:
[----:B-1----:R1:W2:Y:S02]  /*baf0*/  SYNCS.PHASECHK.TRANS64.TRYWAIT P0, [R0+URZ+0x20], R3 ;  /* 0x00002003000075a7 */ /* 0x0022a400080011ff */
[----:B--2---:R-:W-:Y:S05]  /*bb00*/  @!P0 NANOSLEEP.SYNCS 0x989680 ;  /* 0x009896800000895d */ /* 0x004fea0003900000 */
[----:B------:R-:W2:Y:S02]  /*bb10*/  @!P0 SYNCS.PHASECHK.TRANS64 P0, [R0+URZ+0x20], R3 ;  /* 0x00002003000085a7 */ /* 0x000ea400080010ff */
[----:B--2---:R-:W-:Y:S05]  /*bb20*/  @!P0 BRA `(.L_x_158) ;  /* 0xfffffffc00f08947 */ /* 0x004fea000383ffff */
[----:B------:R-:W-:Y:S05]  /*bb30*/  BRA `(.L_x_35) ;  /* 0xffffff64002c7947 */ /* 0x000fea000383ffff */
.L_x_43:
[----:B-1----:R1:W4:Y:S02]  /*bb40*/  SYNCS.PHASECHK.TRANS64.TRYWAIT P0, [R3+URZ+0x80], R0 ;  /* 0x00008000030075a7 */ /* 0x00232400080011ff */
[----:B----4-:R-:W-:Y:S05]  /*bb50*/  @!P0 NANOSLEEP.SYNCS 0x989680 ;  /* 0x009896800000895d */ /* 0x010fea0003900000 */
[----:B------:R-:W4:Y:S02]  /*bb60*/  @!P0 SYNCS.PHASECHK.TRANS64 P0, [R3+URZ+0x80], R0 ;  /* 0x00008000030085a7 */ /* 0x000f2400080010ff */
[----:B----4-:R-:W-:Y:S05]  /*bb70*/  @!P0 BRA `(.L_x_43) ;  /* 0xfffffffc00f08947 */ /* 0x010fea000383ffff */
[----:B------:R-:W-:Y:S05]  /*bb80*/  BRA `(.L_x_159) ;  /* 0xffffff6800587947 */ /* 0x000fea000383ffff */
.L_x_47:
[----:B------:R-:W-:-:S07]  /*bb90*/  MOV R0, UR4 ;  /* 0x0000000400007c02 */ /* 0x000fce0008000f00 */
.L_x_160:
[----:B-1----:R1:W2:Y:S02]  /*bba0*/  SYNCS.PHASECHK.TRANS64.TRYWAIT P0, [R0+URZ], R2 ;  /* 0x00000002000075a7 */ /* 0x0022a400080011ff */
[----:B--2---:R-:W-:Y:S05]  /*bbb0*/  @!P0 NANOSLEEP.SYNCS 0x989680 ;  /* 0x009896800000895d */ /* 0x004fea0003900000 */
[----:B------:R-:W2:Y:S02]  /*bbc0*/  @!P0 SYNCS.PHASECHK.TRANS64 P0, [R0+URZ], R2 ;  /* 0x00000002000085a7 */ /* 0x000ea400080010ff */
[----:B--2---:R-:W-:Y:S05]  /*bbd0*/  @!P0 BRA `(.L_x_160) ;  /* 0xfffffffc00f08947 */ /* 0x004fea000383ffff */
[----:B------:R-:W-:Y:S05]  /*bbe0*/  BRA `(.L_x_161) ;  /* 0xffffff7000047947 */ /* 0x000fea000383ffff */
.L_x_48:
[----:B------:R-:W-:-:S07]  /*bbf0*/  MOV R0, UR5 ;  /* 0x0000000500007c02 */ /* 0x000fce0008000f00 */
.L_x_162:
[----:B-1----:R1:W2:Y:S02]  /*bc00*/  SYNCS.PHASECHK.TRANS64.TRYWAIT P0, [R0+URZ], R3 ;  /* 0x00000003000075a7 */ /* 0x0022a400080011ff */
[----:B--2---:R-:W-:Y:S05]  /*bc10*/  @!P0 NANOSLEEP.SYNCS 0x989680 ;  /* 0x009896800000895d */ /* 0x004fea0003900000 */
[----:B------:R-:W2:Y:S02]  /*bc20*/  @!P0 SYNCS.PHASECHK.TRANS64 P0, [R0+URZ], R3 ;  /* 0x00000003000085a7 */ /* 0x000ea400080010ff */
[----:B--2---:R-:W-:Y:S05]  /*bc30*/  @!P0 BRA `(.L_x_162) ;  /* 0xfffffffc00f08947 */ /* 0x004fea000383ffff */
[----:B------:R-:W-:Y:S05]  /*bc40*/  BRA `(.L_x_163) ;  /* 0xffffff7000107947 */ /* 0x000fea000383ffff */
.L_x_49:
[----:B------:R-:W-:-:S07]  /*bc50*/  MOV R0, UR5 ;  /* 0x0000000500007c02 */ /* 0x000fce0008000f00 */
.L_x_164:
[----:B-1----:R1:W2:Y:S02]  /*bc60*/  SYNCS.PHASECHK.TRANS64.TRYWAIT P0, [R0+URZ], R3 ;  /* 0x00000003000075a7 */ /* 0x0022a400080011ff */
[----:B--2---:R-:W-:Y:S05]  /*bc70*/  @!P0 NANOSLEEP.SYNCS 0x989680 ;  /* 0x009896800000895d */ /* 0x004fea0003900000 */
[----:B------:R-:W2:Y:S02]  /*bc80*/  @!P0 SYNCS.PHASECHK.TRANS64 P0, [R0+URZ], R3 ;  /* 0x00000003000085a7 */ /* 0x000ea400080010ff */
[----:B--2---:R-:W-:Y:S05]  /*bc90*/  @!P0 BRA `(.L_x_164) ;  /* 0xfffffffc00f08947 */ /* 0x004fea000383ffff */
[----:B------:R-:W-:Y:S05]  /*bca0*/  BRA `(.L_x_165) ;  /* 0xffffff70001c7947 */ /* 0x000fea000383ffff */
.L_x_52:
[----:B--2---:R2:W3:Y:S02]  /*bcb0*/  SYNCS.PHASECHK.TRANS64.TRYWAIT P0, [R0+URZ+0xc0], R4 ;  /* 0x0000c004000075a7 */ /* 0x0044e400080011ff */
[----:B---3--:R-:W-:Y:S05]  /*bcc0*/  @!P0 NANOSLEEP.SYNCS 0x989680 ;  /* 0x009896800000895d */ /* 0x008fea0003900000 */
[----:B------:R-:W3:Y:S02]  /*bcd0*/  @!P0 SYNCS.PHASECHK.TRANS64 P0, [R0+URZ+0xc0], R4 ;  /* 0x0000c004000085a7 */ /* 0x000ee400080010ff */
[----:B---3--:R-:W-:Y:S05]  /*bce0*/  @!P0 BRA `(.L_x_52) ;  /* 0xfffffffc00f08947 */ /* 0x008fea000383ffff */
[----:B------:R-:W-:Y:S05]  /*bcf0*/  BRA `(.L_x_166) ;  /* 0xffffff7000787947 */ /* 0x000fea000383ffff */
.L_x_53:
[----:B------:R-:W-:-:S07]  /*bd00*/  MOV R0, UR4 ;  /* 0x0000000400007c02 */ /* 0x000fce0008000f00 */
.L_x_167:
[----:B--2---:R2:W3:Y:S02]  /*bd10*/  SYNCS.PHASECHK.TRANS64.TRYWAIT P0, [R0+URZ+0x90], R5 ;  /* 0x00009005000075a7 */ /* 0x0044e400080011ff */
[----:B---3--:R-:W-:Y:S05]  /*bd20*/  @!P0 NANOSLEEP.SYNCS 0x989680 ;  /* 0x009896800000895d */ /* 0x008fea0003900000 */
[----:B------:R-:W3:Y:S02]  /*bd30*/  @!P0 SYNCS.PHASECHK.TRANS64 P0, [R0+URZ+0x90], R5 ;  /* 0x00009005000085a7 */ /* 0x000ee400080010ff */
[----:B---3--:R-:W-:Y:S05]  /*bd40*/  @!P0 BRA `(.L_x_167) ;  /* 0xfffffffc00f08947 */ /* 0x008fea000383ffff */
[----:B------:R-:W-:Y:S05]  /*bd50*/  BRA `(.L_x_168) ;  /* 0xffffff7000887947 */ /* 0x000fea000383ffff */
.L_x_54:
[----:B--2---:R2:W3:Y:S02]  /*bd60*/  SYNCS.PHASECHK.TRANS64.TRYWAIT P1, [R0+URZ+0x80], R4 ;  /* 0x00008004000075a7 */ /* 0x0044e400080211ff */
[----:B---3--:R-:W-:Y:S05]  /*bd70*/  @!P1 NANOSLEEP.SYNCS 0x989680 ;  /* 0x009896800000995d */ /* 0x008fea0003900000 */
[----:B------:R-:W3:Y:S02]  /*bd80*/  @!P1 SYNCS.PHASECHK.TRANS64 P1, [R0+URZ+0x80], R4 ;  /* 0x00008004000095a7 */ /* 0x000ee400080210ff */
[----:B---3--:R-:W-:Y:S05]  /*bd90*/  @!P1 BRA `(.L_x_54) ;  /* 0xfffffffc00f09947 */ /* 0x008fea000383ffff */
[----:B------:R-:W-:Y:S05]  /*bda0*/  BRA `(.L_x_169) ;  /* 0xffffff7000b87947 */ /* 0x000fea000383ffff */
.L_x_57:
[----:B------:R-:W-:-:S07]  /*bdb0*/  MOV R0, UR4 ;  /* 0x0000000400007c02 */ /* 0x000fce0008000f00 */
.L_x_170:
[----:B--2---:R2:W3:Y:S02]  /*bdc0*/  SYNCS.PHASECHK.TRANS64.TRYWAIT P0, [R0+URZ+0x90], R2 ;  /* 0x00009002000075a7 */ /* 0x0044e400080011ff */
[----:B---3--:R-:W-:Y:S05]  /*bdd0*/  @!P0 NANOSLEEP.SYNCS 0x989680 ;  /* 0x009896800000895d */ /* 0x008fea0003900000 */
[----:B------:R-:W3:Y:S02]  /*bde0*/  @!P0 SYNCS.PHASECHK.TRANS64 P0, [R0+URZ+0x90], R2 ;  /* 0x00009002000085a7 */ /* 0x000ee400080010ff */
[----:B---3--:R-:W-:Y:S05]  /*bdf0*/  @!P0 BRA `(.L_x_170) ;  /* 0xfffffffc00f08947 */ /* 0x008fea000383ffff */
[----:B------:R-:W-:Y:S05]  /*be00*/  BRA `(.L_x_56) ;  /* 0xffffff74000c7947 */ /* 0x000fea000383ffff */
.L_x_64:
[----:B--2---:R2:W3:Y:S02]  /*be10*/  SYNCS.PHASECHK.TRANS64.TRYWAIT P0, [R2+URZ+0x80], R4 ;  /* 0x00008004020075a7 */ /* 0x0044e400080011ff */
[----:B---3--:R-:W-:Y:S05]  /*be20*/  @!P0 NANOSLEEP.SYNCS 0x989680 ;  /* 0x009896800000895d */ /* 0x008fea0003900000 */
[----:B------:R-:W3:Y:S02]  /*be30*/  @!P0 SYNCS.PHASECHK.TRANS64 P0, [R2+URZ+0x80], R4 ;  /* 0x00008004020085a7 */ /* 0x000ee400080010ff */
[----:B---3--:R-:W-:Y:S05]  /*be40*/  @!P0 BRA `(.L_x_64) ;  /* 0xfffffffc00f08947 */ /* 0x008fea000383ffff */
[----:B------:R-:W-:Y:S05]  /*be50*/  BRA `(.L_x_171) ;  /* 0xffffff7c00407947 */ /* 0x000fea000383ffff */
.L_x_67:
[----:B------:R-:W-:-:S13]  /*be60*/  R2UR UR4, R2 ;  /* 0x00000000020472ca */ /* 0x000fda00000e0000 */
[----:B------:R-:W-:-:S07]  /*be70*/  MOV R4, UR4 ;  /* 0x0000000400047c02 */ /* 0x000fce0008000f00 */
.L_x_172:
[----:B--2---:R2:W3:Y:S02]  /*be80*/  SYNCS.PHASECHK.TRANS64.TRYWAIT P0, [R4+URZ+0xb0], R5 ;  /* 0x0000b005040075a7 */ /* 0x0044e400080011ff */
[----:B---3--:R-:W-:Y:S05]  /*be90*/  @!P0 NANOSLEEP.SYNCS 0x989680 ;  /* 0x009896800000895d */ /* 0x008fea0003900000 */
[----:B------:R-:W3:Y:S02]  /*bea0*/  @!P0 SYNCS.PHASECHK.TRANS64 P0, [R4+URZ+0xb0], R5 ;  /* 0x0000b005040085a7 */ /* 0x000ee400080010ff */
[----:B---3--:R-:W-:Y:S05]  /*beb0*/  @!P0 BRA `(.L_x_172) ;  /* 0xfffffffc00f08947 */ /* 0x008fea000383ffff */
[----:B------:R-:W-:Y:S05]  /*bec0*/  BRA `(.L_x_173) ;  /* 0xffffff8000f47947 */ /* 0x000fea000383ffff */
.L_x_70:
[----:B------:R-:W-:Y:S07]  /*bed0*/  MOV R4, UR7 ;  /* 0x0000000700047c02 */ /* 0x000fee0008000f00 */
.L_x_174:
[----:B-1----:R1:W2:Y:S02]  /*bee0*/  SYNCS.PHASECHK.TRANS64.TRYWAIT P0, [R4+URZ], R5 ;  /* 0x00000005040075a7 */ /* 0x0022a400080011ff */
[----:B--2---:R-:W-:Y:S05]  /*bef0*/  @!P0 NANOSLEEP.SYNCS 0x989680 ;  /* 0x009896800000895d */ /* 0x004fea0003900000 */
[----:B------:R-:W2:Y:S02]  /*bf00*/  @!P0 SYNCS.PHASECHK.TRANS64 P0, [R4+URZ], R5 ;  /* 0x00000005040085a7 */ /* 0x000ea400080010ff */
[----:B--2---:R-:W-:Y:S05]  /*bf10*/  @!P0 BRA `(.L_x_174) ;  /* 0xfffffffc00f08947 */ /* 0x004fea000383ffff */
[----:B------:R-:W-:Y:S05]  /*bf20*/  BRA `(.L_x_69) ;  /* 0xffffff8400cc7947 */ /* 0x000fea000383ffff */
.L_x_73:
[----:B------:R-:W-:-:S07]  /*bf30*/  MOV R0, UR4 ;  /* 0x0000000400007c02 */ /* 0x000fce0008000f00 */
.L_x_175:
[----:B-1----:R1:W3:Y:S02]  /*bf40*/  SYNCS.PHASECHK.TRANS64.TRYWAIT P0, [R0+URZ], R2 ;  /* 0x00000002000075a7 */ /* 0x0022e400080011ff */
[----:B---3--:R-:W-:Y:S05]  /*bf50*/  @!P0 NANOSLEEP.SYNCS 0x989680 ;  /* 0x009896800000895d */ /* 0x008fea0003900000 */
[----:B------:R-:W3:Y:S02]  /*bf60*/  @!P0 SYNCS.PHASECHK.TRANS64 P0, [R0+URZ], R2 ;  /* 0x00000002000085a7 */ /* 0x000ee400080010ff */
[----:B---3--:R-:W-:Y:S05]  /*bf70*/  @!P0 BRA `(.L_x_175) ;  /* 0xfffffffc00f08947 */ /* 0x008fea000383ffff */
[----:B------:R-:W-:Y:S05]  /*bf80*/  BRA `(.L_x_176) ;  /* 0xffffff8c003c7947 */ /* 0x000fea000383ffff */
.L_x_74:
[----:B------:R-:W-:-:S07]  /*bf90*/  MOV R0, UR4 ;  /* 0x0000000400007c02 */ /* 0x000fce0008000f00 */
.L_x_177:
[----:B-1----:R1:W3:Y:S02]  /*bfa0*/  SYNCS.PHASECHK.TRANS64.TRYWAIT P0, [R0+URZ], R2 ;  /* 0x00000002000075a7 */ /* 0x0022e400080011ff */
[----:B---3--:R-:W-:Y:S05]  /*bfb0*/  @!P0 NANOSLEEP.SYNCS 0x989680 ;  /* 0x009896800000895d */ /* 0x008fea0003900000 */
[----:B------:R-:W3:Y:S02]  /*bfc0*/  @!P0 SYNCS.PHASECHK.TRANS64 P0, [R0+URZ], R2 ;  /* 0x00000002000085a7 */ /* 0x000ee400080010ff */
[----:B---3--:R-:W-:Y:S05]  /*bfd0*/  @!P0 BRA `(.L_x_177) ;  /* 0xfffffffc00f08947 */ /* 0x008fea000383ffff */
[----:B------:R-:W-:Y:S05]  /*bfe0*/  BRA `(.L_x_178) ;  /* 0xffffff8c004c7947 */ /* 0x000fea000383ffff */
.L_x_79:
[----:B--2---:R2:W3:Y:S02]  /*bff0*/  SYNCS.PHASECHK.TRANS64.TRYWAIT P0, [R8+URZ+0x80], R0 ;  /* 0x00008000080075a7 */ /* 0x0044e400080011ff */
[----:B---3--:R-:W-:Y:S05]  /*c000*/  @!P0 NANOSLEEP.SYNCS 0x989680 ;  /* 0x009896800000895d */ /* 0x008fea0003900000 */
[----:B------:R-:W3:Y:S02]  /*c010*/  @!P0 SYNCS.PHASECHK.TRANS64 P0, [R8+URZ+0x80], R0 ;  /* 0x00008000080085a7 */ /* 0x000ee400080010ff */
[----:B---3--:R-:W-:Y:S05]  /*c020*/  @!P0 BRA `(.L_x_79) ;  /* 0xfffffffc00f08947 */ /* 0x008fea000383ffff */
[----:B------:R-:W-:Y:S05]  /*c030*/  BRA `(.L_x_179) ;  /* 0xffffff9000707947 */ /* 0x000fea000383ffff */
.L_x_82:
[----:B--2---:R-:W-:Y:S07]  /*c040*/  MOV R0, UR21 ;  /* 0x0000001500007c02 */ /* 0x004fee0008000f00 */
.L_x_180:
[----:B--2---:R2:W3:Y:S02]  /*c050*/  SYNCS.PHASECHK.TRANS64.TRYWAIT P1, [R0+URZ+0x78], R2 ;  /* 0x00007802000075a7 */ /* 0x0044e400080211ff */
[----:B---3--:R-:W-:Y:S05]  /*c060*/  @!P1 NANOSLEEP.SYNCS 0x989680 ;  /* 0x009896800000995d */ /* 0x008fea0003900000 */
[----:B------:R-:W3:Y:S02]  /*c070*/  @!P1 SYNCS.PHASECHK.TRANS64 P1, [R0+URZ+0x78], R2 ;  /* 0x00007802000095a7 */ /* 0x000ee400080210ff */
[----:B---3--:R-:W-:Y:S05]  /*c080*/  @!P1 BRA `(.L_x_180) ;  /* 0xfffffffc00f09947 */ /* 0x008fea000383ffff */
[----:B------:R-:W-:Y:S05]  /*c090*/  BRA `(.L_x_81) ;  /* 0xffffff9400e87947 */ /* 0x000fea000383ffff */
.L_x_85:
[----:B------:R-:W-:Y:S07]  /*c0a0*/  MOV R0, UR4 ;  /* 0x0000000400007c02 */ /* 0x000fee0008000f00 */
.L_x_181:
[----:B--2---:R2:W3:Y:S02]  /*c0b0*/  SYNCS.PHASECHK.TRANS64.TRYWAIT P0, [R0+URZ+0x58], R2 ;  /* 0x00005802000075a7 */ /* 0x0044e400080011ff */
[----:B---3--:R-:W-:Y:S05]  /*c0c0*/  @!P0 NANOSLEEP.SYNCS 0x989680 ;  /* 0x009896800000895d */ /* 0x008fea0003900000 */
[----:B------:R-:W3:Y:S02]  /*c0d0*/  @!P0 SYNCS.PHASECHK.TRANS64 P0, [R0+URZ+0x58], R2 ;  /* 0x00005802000085a7 */ /* 0x000ee400080010ff */
[----:B---3--:R-:W-:Y:S05]  /*c0e0*/  @!P0 BRA `(.L_x_181) ;  /* 0xfffffffc00f08947 */ /* 0x008fea000383ffff */
[----:B------:R-:W-:Y:S05]  /*c0f0*/  BRA `(.L_x_182) ;  /* 0xffffff9800447947 */ /* 0x000fea000383ffff */
.L_x_86:
[----:B------:R-:W-:Y:S07]  /*c100*/  MOV R0, UR5 ;  /* 0x0000000500007c02 */ /* 0x000fee0008000f00 */
.L_x_183:
[----:B--2---:R2:W3:Y:S02]  /*c110*/  SYNCS.PHASECHK.TRANS64.TRYWAIT P0, [R0+URZ+0x58], R2 ;  /* 0x00005802000075a7 */ /* 0x0044e400080011ff */
[----:B---3--:R-:W-:Y:S05]  /*c120*/  @!P0 NANOSLEEP.SYNCS 0x989680 ;  /* 0x009896800000895d */ /* 0x008fea0003900000 */
[----:B------:R-:W3:Y:S02]  /*c130*/  @!P0 SYNCS.PHASECHK.TRANS64 P0, [R0+URZ+0x58], R2 ;  /* 0x00005802000085a7 */ /* 0x000ee400080010ff */
[----:B---3--:R-:W-:Y:S05]  /*c140*/  @!P0 BRA `(.L_x_183) ;  /* 0xfffffffc00f08947 */ /* 0x008fea000383ffff */
[----:B------:R-:W-:Y:S05]  /*c150*/  BRA `(.L_x_184) ;  /* 0xffffff9800c47947 */ /* 0x000fea000383ffff */
.L_x_87:
[----:B------:R-:W-:Y:S07]  /*c160*/  MOV R0, UR4 ;  /* 0x0000000400007c02 */ /* 0x000fee0008000f00 */
.L_x_185:
[----:B--2---:R2:W3:Y:S02]  /*c170*/  SYNCS.PHASECHK.TRANS64.TRYWAIT P0, [R0+URZ+0x58], R2 ;  /* 0x00005802000075a7 */ /* 0x0044e400080011ff */
[----:B---3--:R-:W-:Y:S05]  /*c180*/  @!P0 NANOSLEEP.SYNCS 0x989680 ;  /* 0x009896800000895d */ /* 0x008fea0003900000 */
[----:B------:R-:W3:Y:S02]  /*c190*/  @!P0 SYNCS.PHASECHK.TRANS64 P0, [R0+URZ+0x58], R2 ;  /* 0x00005802000085a7 */ /* 0x000ee400080010ff */
[----:B---3--:R-:W-:Y:S05]  /*c1a0*/  @!P0 BRA `(.L_x_185) ;  /* 0xfffffffc00f08947 */ /* 0x008fea000383ffff */
[----:B------:R-:W-:Y:S05]  /*c1b0*/  BRA `(.L_x_186) ;  /* 0xffffff9c004c7947 */ /* 0x000fea000383ffff */
.L_x_88:
[----:B------:R-:W-:Y:S07]  /*c1c0*/  MOV R2, UR5 ;  /* 0x0000000500027c02 */ /* 0x000fee0008000f00 */
.L_x_187:
[----:B--2---:R2:W3:Y:S02]  /*c1d0*/  SYNCS.PHASECHK.TRANS64.TRYWAIT P0, [R2+URZ+0x58], R0 ;  /* 0x00005800020075a7 */ /* 0x0044e400080011ff */
[----:B---3--:R-:W-:Y:S05]  /*c1e0*/  @!P0 NANOSLEEP.SYNCS 0x989680 ;  /* 0x009896800000895d */ /* 0x008fea0003900000 */
[----:B------:R-:W3:Y:S02]  /*c1f0*/  @!P0 SYNCS.PHASECHK.TRANS64 P0, [R2+URZ+0x58], R0 ;  /* 0x00005800020085a7 */ /* 0x000ee400080010ff */
[----:B---3--:R-:W-:Y:S05]  /*c200*/  @!P0 BRA `(.L_x_187) ;  /* 0xfffffffc00f08947 */ /* 0x008fea000383ffff */
[----:B------:R-:W-:Y:S05]  /*c210*/  BRA `(.L_x_188) ;  /* 0xffffff9c00d87947 */ /* 0x000fea000383ffff */
.L_x_90:
[----:B------:R-:W-:-:S07]  /*c220*/  MOV R0, UR4 ;  /* 0x0000000400007c02 */ /* 0x000fce0008000f00 */
.L_x_189:
[----:B--2---:R2:W3:Y:S02]  /*c230*/  SYNCS.PHASECHK.TRANS64.TRYWAIT P0, [R0+URZ], R2 ;  /* 0x00000002000075a7 */ /* 0x0044e400080011ff */
[----:B---3--:R-:W-:Y:S05]  /*c240*/  @!P0 NANOSLEEP.SYNCS 0x989680 ;  /* 0x009896800000895d */ /* 0x008fea0003900000 */
[----:B------:R-:W3:Y:S02]  /*c250*/  @!P0 SYNCS.PHASECHK.TRANS64 P0, [R0+URZ], R2 ;  /* 0x00000002000085a7 */ /* 0x000ee400080010ff */
[----:B---3--:R-:W-:Y:S05]  /*c260*/  @!P0 BRA `(.L_x_189) ;  /* 0xfffffffc00f08947 */ /* 0x008fea000383ffff */
[----:B------:R-:W-:Y:S05]  /*c270*/  BRA `(.L_x_190) ;  /* 0xffffffa000887947 */ /* 0x000fea000383ffff */
.L_x_91:
[----:B------:R-:W-:-:S07]  /*c280*/  MOV R0, UR5 ;  /* 0x0000000500007c02 */ /* 0x000fce0008000f00 */
.L_x_191:
[----:B--2---:R2:W3:Y:S02]  /*c290*/  SYNCS.PHASECHK.TRANS64.TRYWAIT P0, [R0+URZ], R2 ;  /* 0x00000002000075a7 */ /* 0x0044e400080011ff */
[----:B---3--:R-:W-:Y:S05]  /*c2a0*/  @!P0 NANOSLEEP.SYNCS 0x989680 ;  /* 0x009896800000895d */ /* 0x008fea0003900000 */
[----:B------:R-:W3:Y:S02]  /*c2b0*/  @!P0 SYNCS.PHASECHK.TRANS64 P0, [R0+URZ], R2 ;  /* 0x00000002000085a7 */ /* 0x000ee400080010ff */
[----:B---3--:R-:W-:Y:S05]  /*c2c0*/  @!P0 BRA `(.L_x_191) ;  /* 0xfffffffc00f08947 */ /* 0x008fea000383ffff */
[----:B------:R-:W-:Y:S05]  /*c2d0*/  BRA `(.L_x_192) ;  /* 0xffffffa000947947 */ /* 0x000fea000383ffff */
.L_x_93:
[----:B-1----:R1:W2:Y:S02]  /*c2e0*/  SYNCS.PHASECHK.TRANS64.TRYWAIT P0, [R0+URZ+0x80], R2 ;  /* 0x00008002000075a7 */ /* 0x0022a400080011ff */
[----:B--2---:R-:W-:Y:S05]  /*c2f0*/  @!P0 NANOSLEEP.SYNCS 0x989680 ;  /* 0x009896800000895d */ /* 0x004fea0003900000 */
[----:B------:R-:W2:Y:S02]  /*c300*/  @!P0 SYNCS.PHASECHK.TRANS64 P0, [R0+URZ+0x80], R2 ;  /* 0x00008002000085a7 */ /* 0x000ea400080010ff */
[----:B--2---:R-:W-:Y:S05]  /*c310*/  @!P0 BRA `(.L_x_93) ;  /* 0xfffffffc00f08947 */ /* 0x004fea000383ffff */
[----:B------:R-:W-:Y:S05]  /*c320*/  BRA `(.L_x_193) ;  /* 0xffffffa4008c7947 */ /* 0x000fea000383ffff */
.L_x_103:
[----:B-1----:R1:W3:Y:S02]  /*c330*/  SYNCS.PHASECHK.TRANS64.TRYWAIT P1, [R0+URZ+0x40], R3 ;  /* 0x00004003000075a7 */ /* 0x0022e400080211ff */
[----:B---3--:R-:W-:Y:S05]  /*c340*/  @!P1 NANOSLEEP.SYNCS 0x989680 ;  /* 0x009896800000995d */ /* 0x008fea0003900000 */
[----:B------:R-:W3:Y:S02]  /*c350*/  @!P1 SYNCS.PHASECHK.TRANS64 P1, [R0+URZ+0x40], R3 ;  /* 0x00004003000095a7 */ /* 0x000ee400080210ff */
[----:B---3--:R-:W-:Y:S05]  /*c360*/  @!P1 BRA `(.L_x_103) ;  /* 0xfffffffc00f09947 */ /* 0x008fea000383ffff */
[----:B------:R-:W-:Y:S05]  /*c370*/  BRA `(.L_x_102) ;  /* 0xffffffb4003c7947 */ /* 0x000fea000383ffff */
.L_x_105:
[----:B-1----:R1:W4:Y:S02]  /*c380*/  SYNCS.PHASECHK.TRANS64.TRYWAIT P0, [R105+URZ+0xa0], R2 ;  /* 0x0000a002690075a7 */ /* 0x00232400080011ff */
[----:B----4-:R-:W-:Y:S05]  /*c390*/  @!P0 NANOSLEEP.SYNCS 0x989680 ;  /* 0x009896800000895d */ /* 0x010fea0003900000 */
[----:B------:R-:W4:Y:S02]  /*c3a0*/  @!P0 SYNCS.PHASECHK.TRANS64 P0, [R105+URZ+0xa0], R2 ;  /* 0x0000a002690085a7 */ /* 0x000f2400080010ff */
[----:B----4-:R-:W-:Y:S05]  /*c3b0*/  @!P0 BRA `(.L_x_105) ;  /* 0xfffffffc00f08947 */ /* 0x010fea000383ffff */
[----:B------:R-:W-:Y:S05]  /*c3c0*/  BRA `(.L_x_104) ;  /* 0xffffffb400707947 */ /* 0x000fea000383ffff */
.L_x_118:
[----:B-1----:R1:W2:Y:S02]  /*c3d0*/  SYNCS.PHASECHK.TRANS64.TRYWAIT P0, [R20+URZ+0x40], R0 ;  /* 0x00004000140075a7 */ /* 0x0022a400080011ff */
[----:B--2---:R-:W-:Y:S05]  /*c3e0*/  @!P0 NANOSLEEP.SYNCS 0x989680 ;  /* 0x009896800000895d */ /* 0x004fea0003900000 */
[----:B------:R-:W2:Y:S02]  /*c3f0*/  @!P0 SYNCS.PHASECHK.TRANS64 P0, [R20+URZ+0x40], R0 ;  /* 0x00004000140085a7 */ /* 0x000ea400080010ff */
[----:B--2---:R-:W-:Y:S05]  /*c400*/  @!P0 BRA `(.L_x_118) ;  /* 0xfffffffc00f08947 */ /* 0x004fea000383ffff */
[----:B------:R-:W-:Y:S05]  /*c410*/  BRA `(.L_x_117) ;  /* 0xffffffc400307947 */ /* 0x000fea000383ffff */
.L_x_130:
[----:B-1----:R1:W3:Y:S02]  /*c420*/  SYNCS.PHASECHK.TRANS64.TRYWAIT P0, [R21+URZ+0x40], R20 ;  /* 0x00004014150075a7 */ /* 0x0022e400080011ff */
[----:B---3--:R-:W-:Y:S05]  /*c430*/  @!P0 NANOSLEEP.SYNCS 0x989680 ;  /* 0x009896800000895d */ /* 0x008fea0003900000 */
[----:B------:R-:W3:Y:S02]  /*c440*/  @!P0 SYNCS.PHASECHK.TRANS64 P0, [R21+URZ+0x40], R20 ;  /* 0x00004014150085a7 */ /* 0x000ee400080010ff */
[----:B---3--:R-:W-:Y:S05]  /*c450*/  @!P0 BRA `(.L_x_130) ;  /* 0xfffffffc00f08947 */ /* 0x008fea000383ffff */
[----:B------:R-:W-:Y:S05]  /*c460*/  BRA `(.L_x_129) ;  /* 0xffffffd400187947 */ /* 0x000fea000383ffff */
.L_x_142:
[----:B-1----:R1:W3:Y:S02]  /*c470*/  SYNCS.PHASECHK.TRANS64.TRYWAIT P0, [R2+URZ+0x40], R113 ;  /* 0x00004071020075a7 */ /* 0x0022e400080011ff */
[----:B---3--:R-:W-:Y:S05]  /*c480*/  @!P0 NANOSLEEP.SYNCS 0x989680 ;  /* 0x009896800000895d */ /* 0x008fea0003900000 */
[----:B------:R-:W3:Y:S02]  /*c490*/  @!P0 SYNCS.PHASECHK.TRANS64 P0, [R2+URZ+0x40], R113 ;  /* 0x00004071020085a7 */ /* 0x000ee400080010ff */
[----:B---3--:R-:W-:Y:S05]  /*c4a0*/  @!P0 BRA `(.L_x_142) ;  /* 0xfffffffc00f08947 */ /* 0x008fea000383ffff */
[----:B------:R-:W-:Y:S05]  /*c4b0*/  BRA `(.L_x_141) ;  /* 0xffffffe000f47947 */ /* 0x000fea000383ffff */
        .weak           $__internal_0_$__cuda_sm10x_tcgen05_guardrail_trap_col_being_dealloced_not_returned_by_alloc
        .type           $__internal_0_$__cuda_sm10x_tcgen05_guardrail_trap_col_being_dealloced_not_returned_by_alloc,@function
        .size           $__internal_0_$__cuda_sm10x_tcgen05_guardrail_trap_col_being_dealloced_not_returned_by_alloc,($__internal_1_$__cuda_sm10x_tcgen05_guardrail_trap_phase_invalid_during_alloc - $__internal_0_$__cuda_sm10x_tcgen05_guardrail_trap_col_being_dealloced_not_returned_by_alloc)
$__internal_0_$__cuda_sm10x_tcgen05_guardrail_trap_col_being_dealloced_not_returned_by_alloc:
[----:B------:R-:W-:Y:S05]  /*c4c0*/  BPT.TRAP 0x1 ;  /* 0x000000040000795c */ /* 0x000fea0000300000 */
[----:B------:R-:W-:-:S04]  /*c4d0*/  HFMA2 R3, -RZ, RZ, 0, 0 ;  /* 0x00000000ff037431 */ /* 0x000fc800000001ff */
[----:B------:R-:W-:Y:S05]  /*c4e0*/  RET.REL.NODEC R2 `(_ZN7cutlass13device_kernelINS_4gemm6kernel13GemmUniversalIN4cute5tupleIJiiiiEEENS1_10collective13CollectiveMmaINS1_46MainloopSm100TmaUmmaWarpSpecializedBlockScaledILi4ELi2ELi2ENS5_IJNS4_1CILi2EEENSA_ILi1EEESC_EEEEENS5_IJNSA_ILi128EEENSA_ILi64EEENSA_ILi256EEEEEENS5_IJNS_12float_e4m3_tENS_13float_ue8m0_tEEEENS5_IJNS5_IJlSC_lEEENS4_6LayoutINS5_IJNS5_IJNS5_IJNSA_ILi32EEENSA_ILi4EEEEEEiEEESR_NS5_IJSC_iEEEEEENS5_IJNS5_IJNS5_IJNSA_ILi16EEESP_EEEiEEENS5_IJNS5_IJNSA_ILi0EEESC_EEENSA_ILi512EEEEEENS5_IJSX_iEEEEEEEEEEESL_S14_NS4_8TiledMMAINS4_8MMA_AtomIJNS4_21SM100_MMA_MXF8F6F4_SSISJ_SJ_fSK_Li128ELi64ELNS4_4UMMA5MajorE0ELS19_0ELNS18_7ScaleInE0ELS1A_0EEEEEENSN_INS5_IJSC_SC_SC_EEENS5_IJSX_SX_SX_EEEEENS5_IJNS4_10UnderscoreES1G_S1G_EEEEENS5_IJNS4_13SM90_TMA_LOADES1J_EEENS5_IJNS4_14ComposedLayoutINS4_7SwizzleILi3ELi4ELi3EEENS4_18smem_ptr_flag_bitsILi8EEENSN_INS5_IJNSA_ILi8EEESF_EEENS5_IJSF_SC_EEEEEEENSN_INS5_IJNS5_IJNS5_IJSQ_SC_EEENS5_IJSO_SC_EEEEEESC_NS5_IJSP_SB_EEEEEENS5_IJNS5_IJNS5_IJSV_SZ_EEESY_EEESX_NS5_IJSC_SZ_EEEEEEEEEEEvNS4_8identityENS5_IJNS4_23SM90_TMA_LOAD_MULTICASTES27_EEES25_vS26_EENS_8epilogue10collective18CollectiveEpilogueINS2A_23Sm100TmaWarpSpecializedILi3ELi2ELi16ELb1ELb0EEEJNS5_IJSG_SG_SH_EEENS5_IJNSN_ISG_SC_EENSN_INS5_IJSU_SB_EEENS5_IJSC_SO_EEEEEEEENS_10bfloat16_tESM_S2L_SM_NS2A_6fusion15FusionCallbacksIS2E_NS2M_17LinearCombinationIS2L_fS2L_fLNS_15FloatRoundStyleE2EEES2F_S2K_JEEENS4_5SM1004TMEM4LOAD26SM100_TMEM_LOAD_32dp32b16xES1J_NS1L_INS1M_ILi1ELi4ELi3EEENS1O_ILi16EEENSN_INS5_IJS1Q_SU_EEENS5_IJSU_SC_EEEEEEENS4_39AutoVectorizingCopyWithAssumedAlignmentILi128EEENS4_14SM90_TMA_STOREES31_S33_S33_EEEvvEEEEvNT_6ParamsE) ;  /* 0xffffff3802c47950 */ /* 0x000fea0003c3ffff */
        .weak           $__internal_1_$__cuda_sm10x_tcgen05_guardrail_trap_phase_invalid_during_alloc
        .type           $__internal_1_$__cuda_sm10x_tcgen05_guardrail_trap_phase_invalid_during_alloc,@function
        .size           $__internal_1_$__cuda_sm10x_tcgen05_guardrail_trap_phase_invalid_during_alloc,($__internal_2_$__cuda_sm10x_tcgen05_guardrail_trap_unallocated_columns_being_dealloced - $__internal_1_$__cuda_sm10x_tcgen05_guardrail_trap_phase_invalid_during_alloc)
$__internal_1_$__cuda_sm10x_tcgen05_guardrail_trap_phase_invalid_during_alloc:
[----:B------:R-:W-:Y:S05]  /*c4f0*/  BPT.TRAP 0x1 ;  /* 0x000000040000795c */ /* 0x000fea0000300000 */
[----:B------:R-:W-:-:S04]  /*c500*/  MOV R3, 0x0 ;  /* 0x0000000000037802 */ /* 0x000fc80000000f00 */
[----:B------:R-:W-:Y:S05]  /*c510*/  RET.REL.NODEC R2 `(_ZN7cutlass13device_kernelINS_4gemm6kernel13GemmUniversalIN4cute5tupleIJiiiiEEENS1_10collective13CollectiveMmaINS1_46MainloopSm100TmaUmmaWarpSpecializedBlockScaledILi4ELi2ELi2ENS5_IJNS4_1CILi2EEENSA_ILi1EEESC_EEEEENS5_IJNSA_ILi128EEENSA_ILi64EEENSA_ILi256EEEEEENS5_IJNS_12float_e4m3_tENS_13float_ue8m0_tEEEENS5_IJNS5_IJlSC_lEEENS4_6LayoutINS5_IJNS5_IJNS5_IJNSA_ILi32EEENSA_ILi4EEEEEEiEEESR_NS5_IJSC_iEEEEEENS5_IJNS5_IJNS5_IJNSA_ILi16EEESP_EEEiEEENS5_IJNS5_IJNSA_ILi0EEESC_EEENSA_ILi512EEEEEENS5_IJSX_iEEEEEEEEEEESL_S14_NS4_8TiledMMAINS4_8MMA_AtomIJNS4_21SM100_MMA_MXF8F6F4_SSISJ_SJ_fSK_Li128ELi64ELNS4_4UMMA5MajorE0ELS19_0ELNS18_7ScaleInE0ELS1A_0EEEEEENSN_INS5_IJSC_SC_SC_EEENS5_IJSX_SX_SX_EEEEENS5_IJNS4_10UnderscoreES1G_S1G_EEEEENS5_IJNS4_13SM90_TMA_LOADES1J_EEENS5_IJNS4_14ComposedLayoutINS4_7SwizzleILi3ELi4ELi3EEENS4_18smem_ptr_flag_bitsILi8EEENSN_INS5_IJNSA_ILi8EEESF_EEENS5_IJSF_SC_EEEEEEENSN_INS5_IJNS5_IJNS5_IJSQ_SC_EEENS5_IJSO_SC_EEEEEESC_NS5_IJSP_SB_EEEEEENS5_IJNS5_IJNS5_IJSV_SZ_EEESY_EEESX_NS5_IJSC_SZ_EEEEEEEEEEEvNS4_8identityENS5_IJNS4_23SM90_TMA_LOAD_MULTICASTES27_EEES25_vS26_EENS_8epilogue10collective18CollectiveEpilogueINS2A_23Sm100TmaWarpSpecializedILi3ELi2ELi16ELb1ELb0EEEJNS5_IJSG_SG_SH_EEENS5_IJNSN_ISG_SC_EENSN_INS5_IJSU_SB_EEENS5_IJSC_SO_EEEEEEEENS_10bfloat16_tESM_S2L_SM_NS2A_6fusion15FusionCallbacksIS2E_NS2M_17LinearCombinationIS2L_fS2L_fLNS_15FloatRoundStyleE2EEES2F_S2K_JEEENS4_5SM1004TMEM4LOAD26SM100_TMEM_LOAD_32dp32b16xES1J_NS1L_INS1M_ILi1ELi4ELi3EEENS1O_ILi16EEENSN_INS5_IJS1Q_SU_EEENS5_IJSU_SC_EEEEEEENS4_39AutoVectorizingCopyWithAssumedAlignmentILi128EEENS4_14SM90_TMA_STOREES31_S33_S33_EEEvvEEEEvNT_6ParamsE) ;  /* 0xffffff3802b87950 */ /* 0x000fea0003c3ffff */
        .weak           $__internal_2_$__cuda_sm10x_tcgen05_guardrail_trap_unallocated_columns_being_dealloced
        .type           $__internal_2_$__cuda_sm10x_tcgen05_guardrail_trap_unallocated_columns_being_dealloced,@function
        .size           $__internal_2_$__cuda_sm10x_tcgen05_guardrail_trap_unallocated_columns_being_dealloced,(.L_x_195 - $__internal_2_$__cuda_sm10x_tcgen05_guardrail_trap_unallocated_columns_being_dealloced)
$__internal_2_$__cuda_sm10x_tcgen05_guardrail_trap_unallocated_columns_being_dealloced:
[----:B------:R-:W-:Y:S05]  /*c520*/  BPT.TRAP 0x1 ;  /* 0x000000040000795c */ /* 0x000fea0000300000 */
[----:B------:R-:W-:-:S04]  /*c530*/  HFMA2 R3, -RZ, RZ, 0, 0 ;  /* 0x00000000ff037431 */ /* 0x000fc800000001ff */
[----:B------:R-:W-:Y:S05]  /*c540*/  RET.REL.NODEC R2 `(_ZN7cutlass13device_kernelINS_4gemm6kernel13GemmUniversalIN4cute5tupleIJiiiiEEENS1_10collective13CollectiveMmaINS1_46MainloopSm100TmaUmmaWarpSpecializedBlockScaledILi4ELi2ELi2ENS5_IJNS4_1CILi2EEENSA_ILi1EEESC_EEEEENS5_IJNSA_ILi128EEENSA_ILi64EEENSA_ILi256EEEEEENS5_IJNS_12float_e4m3_tENS_13float_ue8m0_tEEEENS5_IJNS5_IJlSC_lEEENS4_6LayoutINS5_IJNS5_IJNS5_IJNSA_ILi32EEENSA_ILi4EEEEEEiEEESR_NS5_IJSC_iEEEEEENS5_IJNS5_IJNS5_IJNSA_ILi16EEESP_EEEiEEENS5_IJNS5_IJNSA_ILi0EEESC_EEENSA_ILi512EEEEEENS5_IJSX_iEEEEEEEEEEESL_S14_NS4_8TiledMMAINS4_8MMA_AtomIJNS4_21SM100_MMA_MXF8F6F4_SSISJ_SJ_fSK_Li128ELi64ELNS4_4UMMA5MajorE0ELS19_0ELNS18_7ScaleInE0ELS1A_0EEEEEENSN_INS5_IJSC_SC_SC_EEENS5_IJSX_SX_SX_EEEEENS5_IJNS4_10UnderscoreES1G_S1G_EEEEENS5_IJNS4_13SM90_TMA_LOADES1J_EEENS5_IJNS4_14ComposedLayoutINS4_7SwizzleILi3ELi4ELi3EEENS4_18smem_ptr_flag_bitsILi8EEENSN_INS5_IJNSA_ILi8EEESF_EEENS5_IJSF_SC_EEEEEEENSN_INS5_IJNS5_IJNS5_IJSQ_SC_EEENS5_IJSO_SC_EEEEEESC_NS5_IJSP_SB_EEEEEENS5_IJNS5_IJNS5_IJSV_SZ_EEESY_EEESX_NS5_IJSC_SZ_EEEEEEEEEEEvNS4_8identityENS5_IJNS4_23SM90_TMA_LOAD_MULTICASTES27_EEES25_vS26_EENS_8epilogue10collective18CollectiveEpilogueINS2A_23Sm100TmaWarpSpecializedILi3ELi2ELi16ELb1ELb0EEEJNS5_IJSG_SG_SH_EEENS5_IJNSN_ISG_SC_EENSN_INS5_IJSU_SB_EEENS5_IJSC_SO_EEEEEEEENS_10bfloat16_tESM_S2L_SM_NS2A_6fusion15FusionCallbacksIS2E_NS2M_17LinearCombinationIS2L_fS2L_fLNS_15FloatRoundStyleE2EEES2F_S2K_JEEENS4_5SM1004TMEM4LOAD26SM100_TMEM_LOAD_32dp32b16xES1J_NS1L_INS1M_ILi1ELi4ELi3EEENS1O_ILi16EEENSN_INS5_IJS1Q_SU_EEENS5_IJSU_SC_EEEEEEENS4_39AutoVectorizingCopyWithAssumedAlignmentILi128EEENS4_14SM90_TMA_STOREES31_S33_S33_EEEvvEEEEvNT_6ParamsE) ;  /* 0xffffff3802ac7950 */ /* 0x000fea0003c3ffff */
.L_x_194:
[----:B------:R-:W-:-:S00]  /*c550*/  BRA `(.L_x_194) ;  /* 0xfffffffc00fc7947 */ /* 0x000fc0000383ffff */
[----:B------:R-:W-:-:S00]  /*c560*/  NOP ;  /* 0x0000000000007918 */ /* 0x000fc00000000000 */
        /* <DEDUP_REMOVED lines=9> */
.L_x_195:


//--------------------- .nv.global.init           --------------------------
	.section	.nv.global.init,"aw",@progbits
.nv.global.init:
	.type		$str$27,@object
	.size		$str$27,($str$28 - $str$27)
$str$27:
        /*0000*/ 	.byte	0x28, 0x61, 0x64, 0x64, 0x72, 0x65, 0x73, 0x73, 0x20, 0x26, 0x20, 0x6d, 0x61, 0x73, 0x6b, 0x29
        /*0010*/ 	.byte	0x20, 0x3d, 0x3d, 0x20, 0x30, 0x00
	.type		$str$28,@object
	.size		$str$28,($str$26 - $str$28)
$str$28:
        /*0016*/ 	.byte	0x2f, 0x74, 0x6d, 0x70, 0x2f, 0x63, 0x75, 0x74, 0x6c, 0x61, 0x73, 0x73, 0x5f, 0x73, 0x77, 0x65
        /*0026*/ 	.byte	0x65, 0x70, 0x5f, 0x73, 0x72, 0x63, 0x2f, 0x69, 0x6e, 0x63, 0x6c, 0x75, 0x64, 0x65, 0x2f, 0x63
        /*0036*/ 	.byte	0x75, 0x74, 0x65, 0x2f, 0x70, 0x6f, 0x69, 0x6e, 0x74, 0x65, 0x72, 0x5f, 0x66, 0x6c, 0x61, 0x67
        /*0046*/ 	.byte	0x67, 0x65, 0x64, 0x2e, 0x68, 0x70, 0x70, 0x00
	.type		$str$26,@object
	.size		$str$26,($str$25 - $str$26)
$str$26:
        /*004e*/ 	.byte	0x2f, 0x74, 0x6d, 0x70, 0x2f, 0x63, 0x75, 0x74, 0x6c, 0x61, 0x73, 0x73, 0x5f, 0x73, 0x77, 0x65
        /*005e*/ 	.byte	0x65, 0x70, 0x5f, 0x73, 0x72, 0x63, 0x2f, 0x69, 0x6e, 0x63, 0x6c, 0x75, 0x64, 0x65, 0x2f, 0x63
        /*006e*/ 	.byte	0x75, 0x74, 0x65, 0x2f, 0x61, 0x74, 0x6f, 0x6d, 0x2f, 0x63, 0x6f, 0x70, 0x79, 0x5f, 0x74, 0x72
        /*007e*/ 	.byte	0x61, 0x69, 0x74, 0x73, 0x5f, 0x73, 0x6d, 0x31, 0x30, 0x30, 0x2e, 0x68, 0x70, 0x70, 0x00
	.type		$str$25,@object
	.size		$str$25,(__unnamed_1 - $str$25)
$str$25:
        /*008d*/ 	.byte	0x28, 0x28, 0x75, 0x69, 0x6e, 0x74, 0x33, 0x32, 0x5f, 0x74, 0x28, 0x74, 0x68, 0x72, 0x65, 0x61
        /*009d*/ 	.byte	0x64, 0x49, 0x64, 0x78, 0x2e, 0x78, 0x29, 0x20, 0x2f, 0x20, 0x33, 0x32, 0x29, 0x20, 0x25, 0x20
        /*00ad*/ 	.byte	0x34, 0x29, 0x20, 0x3d, 0x3d, 0x20, 0x28, 0x28, 0x28, 0x74, 0x6d, 0x65, 0x6d, 0x5f, 0x61, 0x64
        /*00bd*/ 	.byte	0x64, 0x72, 0x20, 0x3e, 0x3e, 0x20, 0x31, 0x36, 0x29, 0x20, 0x2f, 0x20, 0x33, 0x32, 0x29, 0x20
        /*00cd*/ 	.byte	0x25, 0x20, 0x34, 0x29, 0x00
	.type		__unnamed_1,@object
	.size		__unnamed_1,(__unnamed_2 - __unnamed_1)
__unnamed_1:
        /*00d2*/ 	.byte	0x61, 0x75, 0x74, 0x6f, 0x20, 0x63, 0x75, 0x74, 0x65, 0x3a, 0x3a, 0x61, 0x73, 0x5f, 0x70, 0x6f
        /* <DEDUP_REMOVED lines=24> */
        /*0262*/ 	.byte	0x43, 0x3c, 0x32, 0x30, 0x34, 0x38, 0x3e, 0x3e, 0x3e, 0x3e, 0x5d, 0x00
	.type		__unnamed_2,@object
	.size		__unnamed_2,(.L_2 - __unnamed_2)
__unnamed_2:
        /* <DEDUP_REMOVED lines=40> */
        /*04ee*/ 	.byte	0x3a, 0x3a, 0x43, 0x3c, 0x30, 0x3e, 0x3e, 0x3e, 0x3e, 0x5d, 0x00
.L_2:


//--------------------- .nv.shared._ZN7cutlass13device_kernelINS_4gemm6kernel13GemmUniversalIN4cute5tupleIJiiiiEEENS1_10collective13CollectiveMmaINS1_46MainloopSm100TmaUmmaWarpSpecializedBlockScaledILi4ELi2ELi2ENS5_IJNS4_1CILi2EEENSA_ILi1EEESC_EEEEENS5_IJNSA_ILi128EEENSA_ILi64EEENSA_ILi256EEEEEENS5_IJNS_12float_e4m3_tENS_13float_ue8m0_tEEEENS5_IJNS5_IJlSC_lEEENS4_6LayoutINS5_IJNS5_IJNS5_IJNSA_ILi32EEENSA_ILi4EEEEEEiEEESR_NS5_IJSC_iEEEEEENS5_IJNS5_IJNS5_IJNSA_ILi16EEESP_EEEiEEENS5_IJNS5_IJNSA_ILi0EEESC_EEENSA_ILi512EEEEEENS5_IJSX_iEEEEEEEEEEESL_S14_NS4_8TiledMMAINS4_8MMA_AtomIJNS4_21SM100_MMA_MXF8F6F4_SSISJ_SJ_fSK_Li128ELi64ELNS4_4UMMA5MajorE0ELS19_0ELNS18_7ScaleInE0ELS1A_0EEEEEENSN_INS5_IJSC_SC_SC_EEENS5_IJSX_SX_SX_EEEEENS5_IJNS4_10UnderscoreES1G_S1G_EEEEENS5_IJNS4_13SM90_TMA_LOADES1J_EEENS5_IJNS4_14ComposedLayoutINS4_7SwizzleILi3ELi4ELi3EEENS4_18smem_ptr_flag_bitsILi8EEENSN_INS5_IJNSA_ILi8EEESF_EEENS5_IJSF_SC_EEEEEEENSN_INS5_IJNS5_IJNS5_IJSQ_SC_EEENS5_IJSO_SC_EEEEEESC_NS5_IJSP_SB_EEEEEENS5_IJNS5_IJNS5_IJSV_SZ_EEESY_EEESX_NS5_IJSC_SZ_EEEEEEEEEEEvNS4_8identityENS5_IJNS4_23SM90_TMA_LOAD_MULTICASTES27_EEES25_vS26_EENS_8epilogue10collective18CollectiveEpilogueINS2A_23Sm100TmaWarpSpecializedILi3ELi2ELi16ELb1ELb0EEEJNS5_IJSG_SG_SH_EEENS5_IJNSN_ISG_SC_EENSN_INS5_IJSU_SB_EEENS5_IJSC_SO_EEEEEEEENS_10bfloat16_tESM_S2L_SM_NS2A_6fusion15FusionCallbacksIS2E_NS2M_17LinearCombinationIS2L_fS2L_fLNS_15FloatRoundStyleE2EEES2F_S2K_JEEENS4_5SM1004TMEM4LOAD26SM100_TMEM_LOAD_32dp32b16xES1J_NS1L_INS1M_ILi1ELi4ELi3EEENS1O_ILi16EEENSN_INS5_IJS1Q_SU_EEENS5_IJSU_SC_EEEEEEENS4_39AutoVectorizingCopyWithAssumedAlignmentILi128EEENS4_14SM90_TMA_STOREES31_S33_S33_EEEvvEEEEvNT_6ParamsE --------------------------
	.section	.nv.shared._ZN7cutlass13device_kernelINS_4gemm6kernel13GemmUniversalIN4cute5tupleIJiiiiEEENS1_10collective13CollectiveMmaINS1_46MainloopSm100TmaUmmaWarpSpecializedBlockScaledILi4ELi2ELi2ENS5_IJNS4_1CILi2EEENSA_ILi1EEESC_EEEEENS5_IJNSA_ILi128EEENSA_ILi64EEENSA_ILi256EEEEEENS5_IJNS_12float_e4m3_tENS_13float_ue8m0_tEEEENS5_IJNS5_IJlSC_lEEENS4_6LayoutINS5_IJNS5_IJNS5_IJNSA_ILi32EEENSA_ILi4EEEEEEiEEESR_NS5_IJSC_iEEEEEENS5_IJNS5_IJNS5_IJNSA_ILi16EEESP_EEEiEEENS5_IJNS5_IJNSA_ILi0EEESC_EEENSA_ILi512EEEEEENS5_IJSX_iEEEEEEEEEEESL_S14_NS4_8TiledMMAINS4_8MMA_AtomIJNS4_21SM100_MMA_MXF8F6F4_SSISJ_SJ_fSK_Li128ELi64ELNS4_4UMMA5MajorE0ELS19_0ELNS18_7ScaleInE0ELS1A_0EEEEEENSN_INS5_IJSC_SC_SC_EEENS5_IJSX_SX_SX_EEEEENS5_IJNS4_10UnderscoreES1G_S1G_EEEEENS5_IJNS4_13SM90_TMA_LOADES1J_EEENS5_IJNS4_14ComposedLayoutINS4_7SwizzleILi3ELi4ELi3EEENS4_18smem_ptr_flag_bitsILi8EEENSN_INS5_IJNSA_ILi8EEESF_EEENS5_IJSF_SC_EEEEEEENSN_INS5_IJNS5_IJNS5_IJSQ_SC_EEENS5_IJSO_SC_EEEEEESC_NS5_IJSP_SB_EEEEEENS5_IJNS5_IJNS5_IJSV_SZ_EEESY_EEESX_NS5_IJSC_SZ_EEEEEEEEEEEvNS4_8identityENS5_IJNS4_23SM90_TMA_LOAD_MULTICASTES27_EEES25_vS26_EENS_8epilogue10collective18CollectiveEpilogueINS2A_23Sm100TmaWarpSpecializedILi3ELi2ELi16ELb1ELb0EEEJNS5_IJSG_SG_SH_EEENS5_IJNSN_ISG_SC_EENSN_INS5_IJSU_SB_EEENS5_IJSC_SO_EEEEEEEENS_10bfloat16_tESM_S2L_SM_NS2A_6fusion15FusionCallbacksIS2E_NS2M_17LinearCombinationIS2L_fS2L_fLNS_15FloatRoundStyleE2EEES2F_S2K_JEEENS4_5SM1004TMEM4LOAD26SM100_TMEM_LOAD_32dp32b16xES1J_NS1L_INS1M_ILi1ELi4ELi3EEENS1O_ILi16EEENSN_INS5_IJS1Q_SU_EEENS5_IJSU_SC_EEEEEEENS4_39AutoVectorizingCopyWithAssumedAlignmentILi128EEENS4_14SM90_TMA_STOREES31_S33_S33_EEEvvEEEEvNT_6ParamsE,"aw",@nobits
	.sectionflags	@""
	.align	16
	.zero		1024


//--------------------- .nv.shared.reserved.0     --------------------------
	.section	.nv.shared.reserved.0,"aw",@nobits
	.weak		__nv_reservedSMEM_offset_0_alias
	.size		__nv_reservedSMEM_offset_0_alias, 0, 64
	.other		__nv_reservedSMEM_offset_0_alias,@"STO_CUDA_RESERVED_SHARED STV_DEFAULT"
__nv_reservedSMEM_offset_0_alias:
	.zero		0
.nv.shared.reserved.0:
	.zero		64
	.weak		__nv_reservedSMEM_tcgen05_partition
	.type		__nv_reservedSMEM_tcgen05_partition,@object
	.size		__nv_reservedSMEM_tcgen05_partition,(.L_0 - __nv_reservedSMEM_tcgen05_partition)
__nv_reservedSMEM_tcgen05_partition:
	.zero		32
.L_0:


//--------------------- .nv.global                --------------------------
	.section	.nv.global,"aw",@nobits
.nv.global:
	.type		_ZN40_INTERNAL_5932bfbe_4_k_cu_af4e260c_321224cute1_E,@object
	.size		_ZN40_INTERNAL_5932bfbe_4_k_cu_af4e260c_321224cute1_E,(_ZN40_INTERNAL_5932bfbe_4_k_cu_af4e260c_321224cuda3std3__45__cpo6cbeginE - _ZN40_INTERNAL_5932bfbe_4_k_cu_af4e260c_321224cute1_E)
_ZN40_INTERNAL_5932bfbe_4_k_cu_af4e260c_321224cute1_E:
	.zero		1
	.type		_ZN40_INTERNAL_5932bfbe_4_k_cu_af4e260c_321224cuda3std3__45__cpo6cbeginE,@object
	.size		_ZN40_INTERNAL_5932bfbe_4_k_cu_af4e260c_321224cuda3std3__45__cpo6cbeginE,(_ZN40_INTERNAL_5932bfbe_4_k_cu_af4e260c_321224cuda3std3__48in_placeE - _ZN40_INTERNAL_5932bfbe_4_k_cu_af4e260c_321224cuda3std3__45__cpo6cbeginE)
_ZN40_INTERNAL_5932bfbe_4_k_cu_af4e260c_321224cuda3std3__45__cpo6cbeginE:
	.zero		1
	.type		_ZN40_INTERNAL_5932bfbe_4_k_cu_af4e260c_321224cuda3std3__48in_placeE,@object
	.size		_ZN40_INTERNAL_5932bfbe_4_k_cu_af4e260c_321224cuda3std3__48in_placeE,(_ZN40_INTERNAL_5932bfbe_4_k_cu_af4e260c_321224cuda3std6ranges3__45__cpo9iter_moveE - _ZN40_INTERNAL_5932bfbe_4_k_cu_af4e260c_321224cuda3std3__48in_placeE)
_ZN40_INTERNAL_5932bfbe_4_k_cu_af4e260c_321224cuda3std3__48in_placeE:
	.zero		1
	.type		_ZN40_INTERNAL_5932bfbe_4_k_cu_af4e260c_321224cuda3std6ranges3__45__cpo9iter_moveE,@object
	.size		_ZN40_INTERNAL_5932bfbe_4_k_cu_af4e260c_321224cuda3std6ranges3__45__cpo9iter_moveE,(_ZN40_INTERNAL_5932bfbe_4_k_cu_af4e260c_321224cuda3std3__45__cpo5beginE - _ZN40_INTERNAL_5932bfbe_4_k_cu_af4e260c_321224cuda3std6ranges3__45__cpo9iter_moveE)
_ZN40_INTERNAL_5932bfbe_4_k_cu_af4e260c_321224cuda3std6ranges3__45__cpo9iter_moveE:
	.zero		1
	.type		_ZN40_INTERNAL_5932bfbe_4_k_cu_af4e260c_321224cuda3std3__45__cpo5beginE,@object
	.size		_ZN40_INTERNAL_5932bfbe_4_k_cu_af4e260c_321224cuda3std3__45__cpo5beginE,(_ZN40_INTERNAL_5932bfbe_4_k_cu_af4e260c_321224cuda3std3__442_GLOBAL__N__5932bfbe_4_k_cu_af4e260c_321226ignoreE - _ZN40_INTERNAL_5932bfbe_4_k_cu_af4e260c_321224cuda3std3__45__cpo5beginE)
_ZN40_INTERNAL_5932bfbe_4_k_cu_af4e260c_321224cuda3std3__45__cpo5beginE:
	.zero		1
	.type		_ZN40_INTERNAL_5932bfbe_4_k_cu_af4e260c_321224cuda3std3__442_GLOBAL__N__5932bfbe_4_k_cu_af4e260c_321226ignoreE,@object
	.size		_ZN40_INTERNAL_5932bfbe_4_k_cu_af4e260c_321224cuda3std3__442_GLOBAL__N__5932bfbe_4_k_cu_af4e260c_321226ignoreE,(_ZN40_INTERNAL_5932bfbe_4_k_cu_af4e260c_321224cute7productE - _ZN40_INTERNAL_5932bfbe_4_k_cu_af4e260c_321224cuda3std3__442_GLOBAL__N__5932bfbe_4_k_cu_af4e260c_321226ignoreE)
_ZN40_INTERNAL_5932bfbe_4_k_cu_af4e260c_321224cuda3std3__442_GLOBAL__N__5932bfbe_4_k_cu_af4e260c_321226ignoreE:
	.zero		1
	.type		_ZN40_INTERNAL_5932bfbe_4_k_cu_af4e260c_321224cute7productE,@object
	.size		_ZN40_INTERNAL_5932bfbe_4_k_cu_af4e260c_321224cute7productE,(_ZN40_INTERNAL_5932bfbe_4_k_cu_af4e260c_321224cuda3std3__45__cpo3endE - _ZN40_INTERNAL_5932bfbe_4_k_cu_af4e260c_321224cute7productE)
_ZN40_INTERNAL_5932bfbe_4_k_cu_af4e260c_321224cute7productE:
	.zero		1
	.type		_ZN40_INTERNAL_5932bfbe_4_k_cu_af4e260c_321224cuda3std3__45__cpo3endE,@object
	.size		_ZN40_INTERNAL_5932bfbe_4_k_cu_af4e260c_321224cuda3std3__45__cpo3endE,(_ZN40_INTERNAL_5932bfbe_4_k_cu_af4e260c_321224cuda3std3__419piecewise_constructE - _ZN40_INTERNAL_5932bfbe_4_k_cu_af4e260c_321224cuda3std3__45__cpo3endE)
_ZN40_INTERNAL_5932bfbe_4_k_cu_af4e260c_321224cuda3std3__45__cpo3endE:
	.zero		1
	.type		_ZN40_INTERNAL_5932bfbe_4_k_cu_af4e260c_321224cuda3std3__419piecewise_constructE,@object
	.size		_ZN40_INTERNAL_5932bfbe_4_k_cu_af4e260c_321224cuda3std3__419piecewise_constructE,(_ZN40_INTERNAL_5932bfbe_4_k_cu_af4e260c_321224cuda3std3__45__cpo4cendE - _ZN40_INTERNAL_5932bfbe_4_k_cu_af4e260c_321224cuda3std3__419piecewise_constructE)
_ZN40_INTERNAL_5932bfbe_4_k_cu_af4e260c_321224cuda3std3__419piecewise_constructE:
	.zero		1
	.type		_ZN40_INTERNAL_5932bfbe_4_k_cu_af4e260c_321224cuda3std3__45__cpo4cendE,@object
	.size		_ZN40_INTERNAL_5932bfbe_4_k_cu_af4e260c_321224cuda3std3__45__cpo4cendE,(_ZN40_INTERNAL_5932bfbe_4_k_cu_af4e260c_321224cuda3std6ranges3__45__cpo4swapE - _ZN40_INTERNAL_5932bfbe_4_k_cu_af4e260c_321224cuda3std3__45__cpo4cendE)
_ZN40_INTERNAL_5932bfbe_4_k_cu_af4e260c_321224cuda3std3__45__cpo4cendE:
	.zero		1
	.type		_ZN40_INTERNAL_5932bfbe_4_k_cu_af4e260c_321224cuda3std6ranges3__45__cpo4swapE,@object
	.size		_ZN40_INTERNAL_5932bfbe_4_k_cu_af4e260c_321224cuda3std6ranges3__45__cpo4swapE,(.L_10 - _ZN40_INTERNAL_5932bfbe_4_k_cu_af4e260c_321224cuda3std6ranges3__45__cpo4swapE)
_ZN40_INTERNAL_5932bfbe_4_k_cu_af4e260c_321224cuda3std6ranges3__45__cpo4swapE:
	.zero		1
.L_10:


//--------------------- .nv.constant0._ZN7cutlass13device_kernelINS_4gemm6kernel13GemmUniversalIN4cute5tupleIJiiiiEEENS1_10collective13CollectiveMmaINS1_46MainloopSm100TmaUmmaWarpSpecializedBlockScaledILi4ELi2ELi2ENS5_IJNS4_1CILi2EEENSA_ILi1EEESC_EEEEENS5_IJNSA_ILi128EEENSA_ILi64EEENSA_ILi256EEEEEENS5_IJNS_12float_e4m3_tENS_13float_ue8m0_tEEEENS5_IJNS5_IJlSC_lEEENS4_6LayoutINS5_IJNS5_IJNS5_IJNSA_ILi32EEENSA_ILi4EEEEEEiEEESR_NS5_IJSC_iEEEEEENS5_IJNS5_IJNS5_IJNSA_ILi16EEESP_EEEiEEENS5_IJNS5_IJNSA_ILi0EEESC_EEENSA_ILi512EEEEEENS5_IJSX_iEEEEEEEEEEESL_S14_NS4_8TiledMMAINS4_8MMA_AtomIJNS4_21SM100_MMA_MXF8F6F4_SSISJ_SJ_fSK_Li128ELi64ELNS4_4UMMA5MajorE0ELS19_0ELNS18_7ScaleInE0ELS1A_0EEEEEENSN_INS5_IJSC_SC_SC_EEENS5_IJSX_SX_SX_EEEEENS5_IJNS4_10UnderscoreES1G_S1G_EEEEENS5_IJNS4_13SM90_TMA_LOADES1J_EEENS5_IJNS4_14ComposedLayoutINS4_7SwizzleILi3ELi4ELi3EEENS4_18smem_ptr_flag_bitsILi8EEENSN_INS5_IJNSA_ILi8EEESF_EEENS5_IJSF_SC_EEEEEEENSN_INS5_IJNS5_IJNS5_IJSQ_SC_EEENS5_IJSO_SC_EEEEEESC_NS5_IJSP_SB_EEEEEENS5_IJNS5_IJNS5_IJSV_SZ_EEESY_EEESX_NS5_IJSC_SZ_EEEEEEEEEEEvNS4_8identityENS5_IJNS4_23SM90_TMA_LOAD_MULTICASTES27_EEES25_vS26_EENS_8epilogue10collective18CollectiveEpilogueINS2A_23Sm100TmaWarpSpecializedILi3ELi2ELi16ELb1ELb0EEEJNS5_IJSG_SG_SH_EEENS5_IJNSN_ISG_SC_EENSN_INS5_IJSU_SB_EEENS5_IJSC_SO_EEEEEEEENS_10bfloat16_tESM_S2L_SM_NS2A_6fusion15FusionCallbacksIS2E_NS2M_17LinearCombinationIS2L_fS2L_fLNS_15FloatRoundStyleE2EEES2F_S2K_JEEENS4_5SM1004TMEM4LOAD26SM100_TMEM_LOAD_32dp32b16xES1J_NS1L_INS1M_ILi1ELi4ELi3EEENS1O_ILi16EEENSN_INS5_IJS1Q_SU_EEENS5_IJSU_SC_EEEEEEENS4_39AutoVectorizingCopyWithAssumedAlignmentILi128EEENS4_14SM90_TMA_STOREES31_S33_S33_EEEvvEEEEvNT_6ParamsE --------------------------
	.section	.nv.constant0._ZN7cutlass13device_kernelINS_4gemm6kernel13GemmUniversalIN4cute5tupleIJiiiiEEENS1_10collective13CollectiveMmaINS1_46MainloopSm100TmaUmmaWarpSpecializedBlockScaledILi4ELi2ELi2ENS5_IJNS4_1CILi2EEENSA_ILi1EEESC_EEEEENS5_IJNSA_ILi128EEENSA_ILi64EEENSA_ILi256EEEEEENS5_IJNS_12float_e4m3_tENS_13float_ue8m0_tEEEENS5_IJNS5_IJlSC_lEEENS4_6LayoutINS5_IJNS5_IJNS5_IJNSA_ILi32EEENSA_ILi4EEEEEEiEEESR_NS5_IJSC_iEEEEEENS5_IJNS5_IJNS5_IJNSA_ILi16EEESP_EEEiEEENS5_IJNS5_IJNSA_ILi0EEESC_EEENSA_ILi512EEEEEENS5_IJSX_iEEEEEEEEEEESL_S14_NS4_8TiledMMAINS4_8MMA_AtomIJNS4_21SM100_MMA_MXF8F6F4_SSISJ_SJ_fSK_Li128ELi64ELNS4_4UMMA5MajorE0ELS19_0ELNS18_7ScaleInE0ELS1A_0EEEEEENSN_INS5_IJSC_SC_SC_EEENS5_IJSX_SX_SX_EEEEENS5_IJNS4_10UnderscoreES1G_S1G_EEEEENS5_IJNS4_13SM90_TMA_LOADES1J_EEENS5_IJNS4_14ComposedLayoutINS4_7SwizzleILi3ELi4ELi3EEENS4_18smem_ptr_flag_bitsILi8EEENSN_INS5_IJNSA_ILi8EEESF_EEENS5_IJSF_SC_EEEEEEENSN_INS5_IJNS5_IJNS5_IJSQ_SC_EEENS5_IJSO_SC_EEEEEESC_NS5_IJSP_SB_EEEEEENS5_IJNS5_IJNS5_IJSV_SZ_EEESY_EEESX_NS5_IJSC_SZ_EEEEEEEEEEEvNS4_8identityENS5_IJNS4_23SM90_TMA_LOAD_MULTICASTES27_EEES25_vS26_EENS_8epilogue10collective18CollectiveEpilogueINS2A_23Sm100TmaWarpSpecializedILi3ELi2ELi16ELb1ELb0EEEJNS5_IJSG_SG_SH_EEENS5_IJNSN_ISG_SC_EENSN_INS5_IJSU_SB_EEENS5_IJSC_SO_EEEEEEEENS_10bfloat16_tESM_S2L_SM_NS2A_6fusion15FusionCallbacksIS2E_NS2M_17LinearCombinationIS2L_fS2L_fLNS_15FloatRoundStyleE2EEES2F_S2K_JEEENS4_5SM1004TMEM4LOAD26SM100_TMEM_LOAD_32dp32b16xES1J_NS1L_INS1M_ILi1ELi4ELi3EEENS1O_ILi16EEENSN_INS5_IJS1Q_SU_EEENS5_IJSU_SC_EEEEEEENS4_39AutoVectorizingCopyWithAssumedAlignmentILi128EEENS4_14SM90_TMA_STOREES31_S33_S33_EEEvvEEEEvNT_6ParamsE,"a",@progbits
	.sectionflags	@""
	.align	4
.nv.constant0._ZN7cutlass13device_kernelINS_4gemm6kernel13GemmUniversalIN4cute5tupleIJiiiiEEENS1_10collective13CollectiveMmaINS1_46MainloopSm100TmaUmmaWarpSpecializedBlockScaledILi4ELi2ELi2ENS5_IJNS4_1CILi2EEENSA_ILi1EEESC_EEEEENS5_IJNSA_ILi128EEENSA_ILi64EEENSA_ILi256EEEEEENS5_IJNS_12float_e4m3_tENS_13float_ue8m0_tEEEENS5_IJNS5_IJlSC_lEEENS4_6LayoutINS5_IJNS5_IJNS5_IJNSA_ILi32EEENSA_ILi4EEEEEEiEEESR_NS5_IJSC_iEEEEEENS5_IJNS5_IJNS5_IJNSA_ILi16EEESP_EEEiEEENS5_IJNS5_IJNSA_ILi0EEESC_EEENSA_ILi512EEEEEENS5_IJSX_iEEEEEEEEEEESL_S14_NS4_8TiledMMAINS4_8MMA_AtomIJNS4_21SM100_MMA_MXF8F6F4_SSISJ_SJ_fSK_Li128ELi64ELNS4_4UMMA5MajorE0ELS19_0ELNS18_7ScaleInE0ELS1A_0EEEEEENSN_INS5_IJSC_SC_SC_EEENS5_IJSX_SX_SX_EEEEENS5_IJNS4_10UnderscoreES1G_S1G_EEEEENS5_IJNS4_13SM90_TMA_LOADES1J_EEENS5_IJNS4_14ComposedLayoutINS4_7SwizzleILi3ELi4ELi3EEENS4_18smem_ptr_flag_bitsILi8EEENSN_INS5_IJNSA_ILi8EEESF_EEENS5_IJSF_SC_EEEEEEENSN_INS5_IJNS5_IJNS5_IJSQ_SC_EEENS5_IJSO_SC_EEEEEESC_NS5_IJSP_SB_EEEEEENS5_IJNS5_IJNS5_IJSV_SZ_EEESY_EEESX_NS5_IJSC_SZ_EEEEEEEEEEEvNS4_8identityENS5_IJNS4_23SM90_TMA_LOAD_MULTICASTES27_EEES25_vS26_EENS_8epilogue10collective18CollectiveEpilogueINS2A_23Sm100TmaWarpSpecializedILi3ELi2ELi16ELb1ELb0EEEJNS5_IJSG_SG_SH_EEENS5_IJNSN_ISG_SC_EENSN_INS5_IJSU_SB_EEENS5_IJSC_SO_EEEEEEEENS_10bfloat16_tESM_S2L_SM_NS2A_6fusion15FusionCallbacksIS2E_NS2M_17LinearCombinationIS2L_fS2L_fLNS_15FloatRoundStyleE2EEES2F_S2K_JEEENS4_5SM1004TMEM4LOAD26SM100_TMEM_LOAD_32dp32b16xES1J_NS1L_INS1M_ILi1ELi4ELi3EEENS1O_ILi16EEENSN_INS5_IJS1Q_SU_EEENS5_IJSU_SC_EEEEEEENS4_39AutoVectorizingCopyWithAssumedAlignmentILi128EEENS4_14SM90_TMA_STOREES31_S33_S33_EEEvvEEEEvNT_6ParamsE:
	.zero		3968


//--------------------- SYMBOLS --------------------------

	.type		.nv.reservedSmem.offset0,@object
	.size		.nv.reservedSmem.offset0,0x4
	.type		.nv.reservedSmem.cap,@object
	.size		.nv.reservedSmem.cap,0x4
	.type		__assertfail,@function
